def matmul_kernel(
    a_ptr,
    b_ptr,
    c_ptr,
    M,
    N,
    K,
    stride_am,
    stride_ak,
    stride_bk,
    stride_bn,
    stride_cm,
    stride_cn,
    BLOCK_M: tl.constexpr,
    BLOCK_N: tl.constexpr,
    BLOCK_K: tl.constexpr,
    GROUP_M: tl.constexpr,
):
    pid = tl.program_id(axis=0)
    num_pid_m = tl.cdiv(M, BLOCK_M)
    num_pid_n = tl.cdiv(N, BLOCK_N)
    num_pid_in_group = GROUP_M * num_pid_n
    group_id = pid // num_pid_in_group
    first_pid_m = group_id * GROUP_M
    group_size_m = min(num_pid_m - first_pid_m, GROUP_M)
    pid_m = first_pid_m + ((pid % num_pid_in_group) % group_size_m)
    pid_n = (pid % num_pid_in_group) // group_size_m

    offs_am = (pid_m * BLOCK_M + tl.arange(0, BLOCK_M)) % M
    offs_bn = (pid_n * BLOCK_N + tl.arange(0, BLOCK_N)) % N
    offs_k = tl.arange(0, BLOCK_K)
    a_ptrs = a_ptr + offs_am[:, None] * stride_am + offs_k[None, :] * stride_ak
    b_ptrs = b_ptr + offs_k[:, None] * stride_bk + offs_bn[None, :] * stride_bn

    acc = tl.zeros((BLOCK_M, BLOCK_N), dtype=tl.float32)
    for kk in range(0, tl.cdiv(K, BLOCK_K)):
        a = tl.load(a_ptrs, mask=offs_k[None, :] < K - kk * BLOCK_K, other=0.0)
        b = tl.load(b_ptrs, mask=offs_k[:, None] < K - kk * BLOCK_K, other=0.0)
        acc = tl.dot(a, b, acc)
        a_ptrs += BLOCK_K * stride_ak
        b_ptrs += BLOCK_K * stride_bk

    c = acc.to(c_ptr.dtype.element_ty)
    offs_cm = pid_m * BLOCK_M + tl.arange(0, BLOCK_M)
    offs_cn = pid_n * BLOCK_N + tl.arange(0, BLOCK_N)
    c_ptrs = c_ptr + offs_cm[:, None] * stride_cm + offs_cn[None, :] * stride_cn
    mask = (offs_cm[:, None] < M) & (offs_cn[None, :] < N)
    tl.store(c_ptrs, c, mask=mask)

# config = {"BLOCK_K": 32, "BLOCK_M": 16, "BLOCK_N": 256, "GROUP_M": 8, "arch": "sm_90", "dtype": "bf16", "num_ctas": 1, "num_stages": 2, "num_warps": 2}
# arch = sm_90


// ===== COMPILED SASS (sm_90a) =====

	.target	sm_90a

	.elftype	@"ET_EXEC"


//--------------------- .note.nv.tkinfo           --------------------------
	.section	.note.nv.tkinfo,"",@"SHT_NOTE"
	.sectionflags	@"SHF_NOTE_NV_TKINFO"
	.tkinfo
        /*0018*/ 	.word	0x00000002
        /*0030*/ 	.string	""
        /*0030*/ 	.string	"ptxas"
        /*0030*/ 	.string	"Cuda compilation tools, release 13.0, V13.0.88"
        /*0030*/ 	.string	"Build cuda_13.0.r13.0/compiler.36424714_0"
        /*0030*/ 	.string	"-v  -suppress-debug-info  -lineinfo  -arch sm_90a "



//--------------------- .note.nv.cuinfo           --------------------------
	.section	.note.nv.cuinfo,"",@"SHT_NOTE"
	.sectionflags	@"SHF_NOTE_NV_CUINFO"
        /*0018*/ 	.short	0x0002
        /*001a*/ 	.short	0x005a
        /*001c*/ 	.short	0x0082
	.zero		2


//--------------------- .nv.info                  --------------------------
	.section	.nv.info,"",@"SHT_CUDA_INFO"
	.align	4


	//----- nvinfo : EIATTR_REGCOUNT
	.align		4
        /*0000*/ 	.byte	0x04, 0x2f
        /*0002*/ 	.short	(.L_1 - .L_0)
	.align		4
.L_0:
        /*0004*/ 	.word	index@(matmul_kernel)
        /*0008*/ 	.word	0x00000020


	//----- nvinfo : EIATTR_FRAME_SIZE
	.align		4
.L_1:
        /*000c*/ 	.byte	0x04, 0x11
        /*000e*/ 	.short	(.L_3 - .L_2)
	.align		4
.L_2:
        /*0010*/ 	.word	index@(matmul_kernel)
        /*0014*/ 	.word	0x00000e38


	//----- nvinfo : EIATTR_MIN_STACK_SIZE
	.align		4
.L_3:
        /*0018*/ 	.byte	0x04, 0x12
        /*001a*/ 	.short	(.L_5 - .L_4)
	.align		4
.L_4:
        /*001c*/ 	.word	index@(matmul_kernel)
        /*0020*/ 	.word	0x00000e38
.L_5:


//--------------------- .nv.compat                --------------------------
	.section	.nv.compat,"",@"SHT_CUDA_COMPAT_INFO"
	.align	4
        /*0000*/ 	.byte	0x02, 0x09, 0x01, 0x00, 0x02, 0x02, 0x01, 0x00, 0x02, 0x05, 0x05, 0x00, 0x03, 0x07, 0x01, 0x01
        /*0010*/ 	.byte	0x02, 0x03, 0x00, 0x00, 0x02, 0x06, 0x01, 0x00, 0x04, 0x0b, 0x08, 0x00, 0x00, 0x00, 0x00, 0x00
        /*0020*/ 	.byte	0x00, 0x00, 0x00, 0x00


//--------------------- .nv.info.matmul_kernel    --------------------------
	.section	.nv.info.matmul_kernel,"",@"SHT_CUDA_INFO"
	.sectionflags	@""
	.align	4


	//----- nvinfo : EIATTR_CUDA_API_VERSION
	.align		4
        /*0000*/ 	.byte	0x04, 0x37
        /*0002*/ 	.short	(.L_7 - .L_6)
.L_6:
        /*0004*/ 	.word	0x00000082


	//----- nvinfo : EIATTR_KPARAM_INFO
	.align		4
.L_7:
        /*0008*/ 	.byte	0x04, 0x17
        /*000a*/ 	.short	(.L_9 - .L_8)
.L_8:
        /*000c*/ 	.word	0x00000000
        /*0010*/ 	.short	0x000d
        /*0012*/ 	.short	0x0048
        /*0014*/ 	.byte	0x00, 0xf4, 0x21, 0x00


	//----- nvinfo : EIATTR_KPARAM_INFO
	.align		4
.L_9:
        /*0018*/ 	.byte	0x04, 0x17
        /*001a*/ 	.short	(.L_11 - .L_10)
.L_10:
        /*001c*/ 	.word	0x00000000
        /*0020*/ 	.short	0x000c
        /*0022*/ 	.short	0x0040
        /*0024*/ 	.byte	0x00, 0xf4, 0x21, 0x00


	//----- nvinfo : EIATTR_KPARAM_INFO
	.align		4
.L_11:
        /*0028*/ 	.byte	0x04, 0x17
        /*002a*/ 	.short	(.L_13 - .L_12)
.L_12:
        /*002c*/ 	.word	0x00000000
        /*0030*/ 	.short	0x000b
        /*0032*/ 	.short	0x0038
        /*0034*/ 	.byte	0x00, 0xf0, 0x11, 0x00


	//----- nvinfo : EIATTR_KPARAM_INFO
	.align		4
.L_13:
        /*0038*/ 	.byte	0x04, 0x17
        /*003a*/ 	.short	(.L_15 - .L_14)
.L_14:
        /*003c*/ 	.word	0x00000000
        /*0040*/ 	.short	0x000a
        /*0042*/ 	.short	0x0034
        /*0044*/ 	.byte	0x00, 0xf0, 0x11, 0x00


	//----- nvinfo : EIATTR_KPARAM_INFO
	.align		4
.L_15:
        /*0048*/ 	.byte	0x04, 0x17
        /*004a*/ 	.short	(.L_17 - .L_16)
.L_16:
        /*004c*/ 	.word	0x00000000
        /*0050*/ 	.short	0x0009
        /*0052*/ 	.short	0x0030
        /*0054*/ 	.byte	0x00, 0xf0, 0x11, 0x00


	//----- nvinfo : EIATTR_KPARAM_INFO
	.align		4
.L_17:
        /*0058*/ 	.byte	0x04, 0x17
        /*005a*/ 	.short	(.L_19 - .L_18)
.L_18:
        /*005c*/ 	.word	0x00000000
        /*0060*/ 	.short	0x0008
        /*0062*/ 	.short	0x002c
        /*0064*/ 	.byte	0x00, 0xf0, 0x11, 0x00


	//----- nvinfo : EIATTR_KPARAM_INFO
	.align		4
.L_19:
        /*0068*/ 	.byte	0x04, 0x17
        /*006a*/ 	.short	(.L_21 - .L_20)
.L_20:
        /*006c*/ 	.word	0x00000000
        /*0070*/ 	.short	0x0007
        /*0072*/ 	.short	0x0028
        /*0074*/ 	.byte	0x00, 0xf0, 0x11, 0x00


	//----- nvinfo : EIATTR_KPARAM_INFO
	.align		4
.L_21:
        /*0078*/ 	.byte	0x04, 0x17
        /*007a*/ 	.short	(.L_23 - .L_22)
.L_22:
        /*007c*/ 	.word	0x00000000
        /*0080*/ 	.short	0x0006
        /*0082*/ 	.short	0x0024
        /*0084*/ 	.byte	0x00, 0xf0, 0x11, 0x00


	//----- nvinfo : EIATTR_KPARAM_INFO
	.align		4
.L_23:
        /*0088*/ 	.byte	0x04, 0x17
        /*008a*/ 	.short	(.L_25 - .L_24)
.L_24:
        /*008c*/ 	.word	0x00000000
        /*0090*/ 	.short	0x0005
        /*0092*/ 	.short	0x0020
        /*0094*/ 	.byte	0x00, 0xf0, 0x11, 0x00


	//----- nvinfo : EIATTR_KPARAM_INFO
	.align		4
.L_25:
        /*0098*/ 	.byte	0x04, 0x17
        /*009a*/ 	.short	(.L_27 - .L_26)
.L_26:
        /*009c*/ 	.word	0x00000000
        /*00a0*/ 	.short	0x0004
        /*00a2*/ 	.short	0x001c
        /*00a4*/ 	.byte	0x00, 0xf0, 0x11, 0x00


	//----- nvinfo : EIATTR_KPARAM_INFO
	.align		4
.L_27:
        /*00a8*/ 	.byte	0x04, 0x17
        /*00aa*/ 	.short	(.L_29 - .L_28)
.L_28:
        /*00ac*/ 	.word	0x00000000
        /*00b0*/ 	.short	0x0003
        /*00b2*/ 	.short	0x0018
        /*00b4*/ 	.byte	0x00, 0xf0, 0x11, 0x00


	//----- nvinfo : EIATTR_KPARAM_INFO
	.align		4
.L_29:
        /*00b8*/ 	.byte	0x04, 0x17
        /*00ba*/ 	.short	(.L_31 - .L_30)
.L_30:
        /*00bc*/ 	.word	0x00000000
        /*00c0*/ 	.short	0x0002
        /*00c2*/ 	.short	0x0010
        /*00c4*/ 	.byte	0x00, 0xf4, 0x21, 0x00


	//----- nvinfo : EIATTR_KPARAM_INFO
	.align		4
.L_31:
        /*00c8*/ 	.byte	0x04, 0x17
        /*00ca*/ 	.short	(.L_33 - .L_32)
.L_32:
        /*00cc*/ 	.word	0x00000000
        /*00d0*/ 	.short	0x0001
        /*00d2*/ 	.short	0x0008
        /*00d4*/ 	.byte	0x00, 0xf4, 0x21, 0x00


	//----- nvinfo : EIATTR_KPARAM_INFO
	.align		4
.L_33:
        /*00d8*/ 	.byte	0x04, 0x17
        /*00da*/ 	.short	(.L_35 - .L_34)
.L_34:
        /*00dc*/ 	.word	0x00000000
        /*00e0*/ 	.short	0x0000
        /*00e2*/ 	.short	0x0000
        /*00e4*/ 	.byte	0x00, 0xf4, 0x21, 0x00


	//----- nvinfo : EIATTR_SPARSE_MMA_MASK
	.align		4
.L_35:
        /*00e8*/ 	.byte	0x03, 0x50
        /*00ea*/ 	.short	0x0000


	//----- nvinfo : EIATTR_MAXREG_COUNT
	.align		4
        /*00ec*/ 	.byte	0x03, 0x1b
        /*00ee*/ 	.short	0x00ff


	//----- nvinfo : EIATTR_NUM_BARRIERS
	.align		4
        /*00f0*/ 	.byte	0x02, 0x4c
        /*00f2*/ 	.byte	0x01
	.zero		1


	//----- nvinfo : EIATTR_ANNOTATIONS
	.align		4
        /*00f4*/ 	.byte	0x04, 0x55
        /*00f6*/ 	.short	(.L_37 - .L_36)


	//   ....[0]....
.L_36:
        /*00f8*/ 	.word	0x00000001
        /*00fc*/ 	.byte	0x50, 0x05, 0x00, 0x00, 0x01, 0x00, 0x00, 0x00, 0x80, 0x05, 0x00, 0x00, 0x01, 0x00, 0x00, 0x00
        /* <DEDUP_REMOVED lines=1711> */
        /*6bfc*/ 	.byte	0x50, 0xdc, 0x01, 0x00


	//----- nvinfo : EIATTR_MERCURY_ISA_VERSION
	.align		4
.L_37:
        /*6c00*/ 	.byte	0x03, 0x5f
        /*6c02*/ 	.short	0x0101


	//----- nvinfo : EIATTR_EXIT_INSTR_OFFSETS
	.align		4
        /*6c04*/ 	.byte	0x04, 0x1c
        /*6c06*/ 	.short	(.L_39 - .L_38)


	//   ....[0]....
.L_38:
        /*6c08*/ 	.word	0x0001df90


	//   ....[1]....
        /*6c0c*/ 	.word	0x0001dfc0


	//----- nvinfo : EIATTR_REQNTID
	.align		4
.L_39:
        /*6c10*/ 	.byte	0x04, 0x10
        /*6c12*/ 	.short	(.L_41 - .L_40)
.L_40:
        /*6c14*/ 	.word	0x00000040
        /*6c18*/ 	.word	0x00000001
        /*6c1c*/ 	.word	0x00000001


	//----- nvinfo : EIATTR_CBANK_PARAM_SIZE
	.align		4
.L_41:
        /*6c20*/ 	.byte	0x03, 0x19
        /*6c22*/ 	.short	0x0050


	//----- nvinfo : EIATTR_PARAM_CBANK
	.align		4
        /*6c24*/ 	.byte	0x04, 0x0a
        /*6c26*/ 	.short	(.L_43 - .L_42)
	.align		4
.L_42:
        /*6c28*/ 	.word	index@(.nv.constant0.matmul_kernel)
        /*6c2c*/ 	.short	0x0210
        /*6c2e*/ 	.short	0x0050


	//----- nvinfo : EIATTR_SW_WAR
	.align		4
.L_43:
        /*6c30*/ 	.byte	0x04, 0x36
        /*6c32*/ 	.short	(.L_45 - .L_44)
.L_44:
        /*6c34*/ 	.word	0x00000008
.L_45:


//--------------------- .nv.callgraph             --------------------------
	.section	.nv.callgraph,"",@"SHT_CUDA_CALLGRAPH"
	.align	4
	.sectionentsize	8
	.align		4
        /*0000*/ 	.word	0x00000000
	.align		4
        /*0004*/ 	.word	0xffffffff
	.align		4
        /*0008*/ 	.word	0x00000000
	.align		4
        /*000c*/ 	.word	0xfffffffe
	.align		4
        /*0010*/ 	.word	0x00000000
	.align		4
        /*0014*/ 	.word	0xfffffffd
	.align		4
        /*0018*/ 	.word	0x00000000
	.align		4
        /*001c*/ 	.word	0xfffffffc


//--------------------- .text.matmul_kernel       --------------------------
	.section	.text.matmul_kernel,"ax",@progbits
	.align	128
        .global         matmul_kernel
        .type           matmul_kernel,@function
        .size           matmul_kernel,(.L_x_4 - matmul_kernel)
        .other          matmul_kernel,@"STO_CUDA_ENTRY STV_DEFAULT"
matmul_kernel:
.text.matmul_kernel:
[----:B------:R-:W0:Y:S08]  /*0000*/  LDC R1, c[0x0][0x28] ;  /* 0x00000a00ff017b82 */ /* 0x000e300000000800 */
[----:B------:R-:W1:Y:S01]  /*0010*/  LDC.64 R4, c[0x0][0x228] ;  /* 0x00008a00ff047b82 */ /* 0x000e620000000a00 */
[----:B------:R-:W2:Y:S01]  /*0020*/  S2R R14, SR_TID.X ;  /* 0x00000000000e7919 */ /* 0x000ea20000002100 */
[----:B0-----:R-:W-:Y:S01]  /*0030*/  VIADD R1, R1, 0xfffff1c8 ;  /* 0xfffff1c801017836 */ /* 0x001fe20000000000 */
[----:B------:R-:W-:Y:S01]  /*0040*/  ULDC.64 UR8, c[0x0][0x208] ;  /* 0x0000820000087ab9 */ /* 0x000fe20000000a00 */
[----:B------:R-:W-:Y:S01]  /*0050*/  ULDC UR7, c[0x0][0x230] ;  /* 0x00008c0000077ab9 */ /* 0x000fe20000000800 */
[----:B-1----:R-:W-:-:S05]  /*0060*/  VIADD R0, R5, 0xff ;  /* 0x000000ff05007836 */ /* 0x002fca0000000000 */
[----:B------:R-:W-:-:S04]  /*0070*/  SHF.R.S32.HI R3, RZ, 0x1f, R0 ;  /* 0x0000001fff037819 */ /* 0x000fc80000011400 */
[----:B------:R-:W-:Y:S02]  /*0080*/  LEA.HI R3, R3, R0, RZ, 0x8 ;  /* 0x0000000003037211 */ /* 0x000fe400078f40ff */
[----:B--2---:R-:W-:Y:S02]  /*0090*/  LOP3.LUT R29, R14, 0x20, RZ, 0xc0, !PT ;  /* 0x000000200e1d7812 */ /* 0x004fe400078ec0ff */
[----:B------:R-:W-:Y:S02]  /*00a0*/  SHF.R.S32.HI R0, RZ, 0x8, R3 ;  /* 0x00000008ff007819 */ /* 0x000fe40000011403 */
[----:B------:R-:W0:Y:S03]  /*00b0*/  S2R R3, SR_CTAID.X ;  /* 0x0000000000037919 */ /* 0x000e260000002500 */
[----:B------:R-:W-:-:S05]  /*00c0*/  IMAD.SHL.U32 R0, R0, 0x8, RZ ;  /* 0x0000000800007824 */ /* 0x000fca00078e00ff */
[-C--:B------:R-:W-:Y:S02]  /*00d0*/  IABS R9, R0.reuse ;  /* 0x0000000000097213 */ /* 0x080fe40000000000 */
[----:B------:R-:W-:Y:S02]  /*00e0*/  IABS R12, R0 ;  /* 0x00000000000c7213 */ /* 0x000fe40000000000 */
[----:B------:R-:W1:Y:S08]  /*00f0*/  I2F.RP R2, R9 ;  /* 0x0000000900027306 */ /* 0x000e700000209400 */
[----:B-1----:R-:W1:Y:S01]  /*0100*/  MUFU.RCP R2, R2 ;  /* 0x0000000200027308 */ /* 0x002e620000001000 */
[----:B0-----:R-:W-:Y:S01]  /*0110*/  IABS R10, R3 ;  /* 0x00000003000a7213 */ /* 0x001fe20000000000 */
[----:B-1----:R-:W-:-:S02]  /*0120*/  VIADD R6, R2, 0xffffffe ;  /* 0x0ffffffe02067836 */ /* 0x002fc40000000000 */
[----:B------:R-:W-:-:S04]  /*0130*/  IMAD.MOV R2, RZ, RZ, -R12 ;  /* 0x000000ffff027224 */ /* 0x000fc800078e0a0c */
[----:B------:R0:W1:Y:S02]  /*0140*/  F2I.FTZ.U32.TRUNC.NTZ R7, R6 ;  /* 0x0000000600077305 */ /* 0x000064000021f000 */
[----:B0-----:R-:W-:Y:S02]  /*0150*/  IMAD.MOV.U32 R6, RZ, RZ, RZ ;  /* 0x000000ffff067224 */ /* 0x001fe400078e00ff */
[----:B-1----:R-:W-:-:S04]  /*0160*/  IMAD.MOV R8, RZ, RZ, -R7 ;  /* 0x000000ffff087224 */ /* 0x002fc800078e0a07 */
[----:B------:R-:W-:Y:S02]  /*0170*/  IMAD R11, R8, R9, RZ ;  /* 0x00000009080b7224 */ /* 0x000fe400078e02ff */
[----:B------:R-:W-:Y:S02]  /*0180*/  IMAD.MOV.U32 R8, RZ, RZ, R10 ;  /* 0x000000ffff087224 */ /* 0x000fe400078e000a */
[----:B------:R-:W-:-:S06]  /*0190*/  IMAD.HI.U32 R7, R7, R11, R6 ;  /* 0x0000000b07077227 */ /* 0x000fcc00078e0006 */
[----:B------:R-:W-:-:S04]  /*01a0*/  IMAD.HI.U32 R7, R7, R8, RZ ;  /* 0x0000000807077227 */ /* 0x000fc800078e00ff */
[----:B------:R-:W-:-:S05]  /*01b0*/  IMAD R2, R7, R2, R8 ;  /* 0x0000000207027224 */ /* 0x000fca00078e0208 */
[----:B------:R-:W-:-:S13]  /*01c0*/  ISETP.GT.U32.AND P1, PT, R9, R2, PT ;  /* 0x000000020900720c */ /* 0x000fda0003f24070 */
[----:B------:R-:W-:Y:S02]  /*01d0*/  @!P1 IMAD.IADD R2, R2, 0x1, -R9 ;  /* 0x0000000102029824 */ /* 0x000fe400078e0a09 */
[----:B------:R-:W-:Y:S01]  /*01e0*/  @!P1 VIADD R7, R7, 0x1 ;  /* 0x0000000107079836 */ /* 0x000fe20000000000 */
[----:B------:R-:W-:Y:S02]  /*01f0*/  ISETP.NE.AND P1, PT, R0, RZ, PT ;  /* 0x000000ff0000720c */ /* 0x000fe40003f25270 */
[----:B------:R-:W-:Y:S02]  /*0200*/  ISETP.GE.U32.AND P0, PT, R2, R9, PT ;  /* 0x000000090200720c */ /* 0x000fe40003f06070 */
[----:B------:R-:W-:-:S04]  /*0210*/  LOP3.LUT R2, R3, R0, RZ, 0x3c, !PT ;  /* 0x0000000003027212 */ /* 0x000fc800078e3cff */
[----:B------:R-:W-:Y:S01]  /*0220*/  ISETP.GE.AND P2, PT, R2, RZ, PT ;  /* 0x000000ff0200720c */ /* 0x000fe20003f46270 */
[----:B------:R-:W-:-:S06]  /*0230*/  VIADD R2, R4, 0xf ;  /* 0x0000000f04027836 */ /* 0x000fcc0000000000 */
[----:B------:R-:W-:-:S04]  /*0240*/  @P0 VIADD R7, R7, 0x1 ;  /* 0x0000000107070836 */ /* 0x000fc80000000000 */
[----:B------:R-:W-:Y:S01]  /*0250*/  IMAD.MOV.U32 R6, RZ, RZ, R7 ;  /* 0x000000ffff067224 */ /* 0x000fe200078e0007 */
[----:B------:R-:W-:-:S03]  /*0260*/  SHF.R.S32.HI R7, RZ, 0x1f, R2 ;  /* 0x0000001fff077819 */ /* 0x000fc60000011402 */
[----:B------:R-:W-:Y:S01]  /*0270*/  @!P2 IMAD.MOV R6, RZ, RZ, -R6 ;  /* 0x000000ffff06a224 */ /* 0x000fe200078e0a06 */
[----:B------:R-:W-:Y:S02]  /*0280*/  @!P1 LOP3.LUT R6, RZ, R0, RZ, 0x33, !PT ;  /* 0x00000000ff069212 */ /* 0x000fe400078e33ff */
[----:B------:R-:W-:-:S03]  /*0290*/  LEA.HI R7, R7, R2, RZ, 0x4 ;  /* 0x0000000207077211 */ /* 0x000fc600078f20ff */
[----:B------:R-:W-:Y:S02]  /*02a0*/  IMAD.SHL.U32 R2, R6, 0x8, RZ ;  /* 0x0000000806027824 */ /* 0x000fe400078e00ff */
[----:B------:R-:W-:-:S03]  /*02b0*/  IMAD.MOV R6, RZ, RZ, -R6 ;  /* 0x000000ffff067224 */ /* 0x000fc600078e0a06 */
[----:B------:R-:W-:Y:S01]  /*02c0*/  LEA.HI.SX32 R7, R7, -R2, 0x1c ;  /* 0x8000000207077211 */ /* 0x000fe200078fe2ff */
[----:B------:R-:W-:Y:S02]  /*02d0*/  IMAD R15, R0, R6, R3 ;  /* 0x00000006000f7224 */ /* 0x000fe400078e0203 */
[----:B------:R-:W-:Y:S01]  /*02e0*/  IMAD.MOV.U32 R6, RZ, RZ, RZ ;  /* 0x000000ffff067224 */ /* 0x000fe200078e00ff */
[----:B------:R-:W-:Y:S02]  /*02f0*/  VIMNMX R8, R7, 0x8, PT ;  /* 0x0000000807087848 */ /* 0x000fe40003fe0100 */
[----:B------:R-:W-:Y:S02]  /*0300*/  IABS R13, R15 ;  /* 0x0000000f000d7213 */ /* 0x000fe40000000000 */
[----:B------:R-:W-:-:S04]  /*0310*/  IABS R11, R8 ;  /* 0x00000008000b7213 */ /* 0x000fc80000000000 */
[----:B------:R-:W0:Y:S08]  /*0320*/  I2F.RP R9, R11 ;  /* 0x0000000b00097306 */ /* 0x000e300000209400 */
[----:B0-----:R-:W0:Y:S02]  /*0330*/  MUFU.RCP R9, R9 ;  /* 0x0000000900097308 */ /* 0x001e240000001000 */
[----:B0-----:R-:W-:-:S06]  /*0340*/  VIADD R7, R9, 0xffffffe ;  /* 0x0ffffffe09077836 */ /* 0x001fcc0000000000 */
[----:B------:R-:W0:Y:S02]  /*0350*/  F2I.FTZ.U32.TRUNC.NTZ R7, R7 ;  /* 0x0000000700077305 */ /* 0x000e24000021f000 */
[----:B0-----:R-:W-:-:S04]  /*0360*/  IMAD.MOV R10, RZ, RZ, -R7 ;  /* 0x000000ffff0a7224 */ /* 0x001fc800078e0a07 */
[----:B------:R-:W-:-:S04]  /*0370*/  IMAD.MOV.U32 R0, RZ, RZ, R10 ;  /* 0x000000ffff007224 */ /* 0x000fc800078e000a */
[----:B------:R-:W-:Y:S01]  /*0380*/  IMAD R3, R0, R11, RZ ;  /* 0x0000000b00037224 */ /* 0x000fe200078e02ff */
[----:B------:R-:W-:-:S03]  /*0390*/  IABS R0, R8 ;  /* 0x0000000800007213 */ /* 0x000fc60000000000 */
[----:B------:R-:W-:Y:S02]  /*03a0*/  IMAD.HI.U32 R6, R7, R3, R6 ;  /* 0x0000000307067227 */ /* 0x000fe400078e0006 */
[----:B------:R-:W0:Y:S02]  /*03b0*/  LDC R7, c[0x0][0x230] ;  /* 0x00008c00ff077b82 */ /* 0x000e240000000800 */
[----:B------:R-:W-:Y:S02]  /*03c0*/  IMAD.MOV R0, RZ, RZ, -R0 ;  /* 0x000000ffff007224 */ /* 0x000fe400078e0a00 */
[----:B------:R-:W-:-:S04]  /*03d0*/  IMAD.HI.U32 R6, R6, R13, RZ ;  /* 0x0000000d06067227 */ /* 0x000fc800078e00ff */
[----:B------:R-:W-:-:S05]  /*03e0*/  IMAD R0, R6, R0, R13 ;  /* 0x0000000006007224 */ /* 0x000fca00078e020d */
[----:B------:R-:W-:Y:S01]  /*03f0*/  ISETP.GT.U32.AND P1, PT, R11, R0, PT ;  /* 0x000000000b00720c */ /* 0x000fe20003f24070 */
[----:B0-----:R-:W-:-:S12]  /*0400*/  VIADD R17, R7, 0x1f ;  /* 0x0000001f07117836 */ /* 0x001fd80000000000 */
[----:B------:R-:W-:Y:S02]  /*0410*/  @!P1 IMAD.IADD R0, R0, 0x1, -R11 ;  /* 0x0000000100009824 */ /* 0x000fe400078e0a0b */
[----:B------:R-:W-:Y:S01]  /*0420*/  @!P1 VIADD R6, R6, 0x1 ;  /* 0x0000000106069836 */ /* 0x000fe20000000000 */
[----:B------:R-:W-:Y:S02]  /*0430*/  ISETP.NE.AND P1, PT, R8, RZ, PT ;  /* 0x000000ff0800720c */ /* 0x000fe40003f25270 */
[----:B------:R-:W-:Y:S02]  /*0440*/  ISETP.GE.U32.AND P0, PT, R0, R11, PT ;  /* 0x0000000b0000720c */ /* 0x000fe40003f06070 */
[----:B------:R-:W-:-:S04]  /*0450*/  LOP3.LUT R0, R15, R8, RZ, 0x3c, !PT ;  /* 0x000000080f007212 */ /* 0x000fc800078e3cff */
[----:B------:R-:W-:Y:S02]  /*0460*/  ISETP.GE.AND P2, PT, R0, RZ, PT ;  /* 0x000000ff0000720c */ /* 0x000fe40003f46270 */
[----:B------:R-:W-:-:S05]  /*0470*/  LOP3.LUT R0, R14, 0xf, RZ, 0xc0, !PT ;  /* 0x0000000f0e007812 */ /* 0x000fca00078ec0ff */
[----:B------:R-:W-:Y:S01]  /*0480*/  @P0 VIADD R6, R6, 0x1 ;  /* 0x0000000106060836 */ /* 0x000fe20000000000 */
[----:B------:R-:W-:-:S05]  /*0490*/  ISETP.GT.AND P0, PT, R17, 0x1f, PT ;  /* 0x0000001f1100780c */ /* 0x000fca0003f04270 */
[----:B------:R-:W-:Y:S01]  /*04a0*/  @!P2 IMAD.MOV R6, RZ, RZ, -R6 ;  /* 0x000000ffff06a224 */ /* 0x000fe200078e0a06 */
[----:B------:R-:W-:-:S05]  /*04b0*/  @!P1 LOP3.LUT R6, RZ, R8, RZ, 0x33, !PT ;  /* 0x00000008ff069212 */ /* 0x000fca00078e33ff */
[----:B------:R-:W-:-:S04]  /*04c0*/  IMAD.MOV R3, RZ, RZ, -R6 ;  /* 0x000000ffff037224 */ /* 0x000fc800078e0a06 */
[----:B------:R-:W-:Y:S01]  /*04d0*/  IMAD R3, R8, R3, R15 ;  /* 0x0000000308037224 */ /* 0x000fe200078e020f */
[----:B------:R-:W-:-:S03]  /*04e0*/  SHF.R.U32.HI R8, RZ, 0x4, R14 ;  /* 0x00000004ff087819 */ /* 0x000fc6000001160e */
[----:B------:R-:W-:Y:S01]  /*04f0*/  IMAD.IADD R3, R2, 0x1, R3 ;  /* 0x0000000102037824 */ /* 0x000fe200078e0203 */
[----:B------:R-:W-:-:S03]  /*0500*/  SGXT.U32 R16, R8, 0x2 ;  /* 0x000000020810781a */ /* 0x000fc60000000000 */
[----:B------:R-:W-:Y:S01]  /*0510*/  IMAD R28, R3, 0x10, R0 ;  /* 0x00000010031c7824 */ /* 0x000fe200078e0200 */
[----:B------:R-:W-:Y:S01]  /*0520*/  LOP3.LUT R2, R16, 0x8, RZ, 0xfc, !PT ;  /* 0x0000000810027812 */ /* 0x000fe200078efcff */
[----:B------:R-:W-:Y:S01]  /*0530*/  IMAD.SHL.U32 R2, R6, 0x100, RZ ;  /* 0x0000010006027824 */ /* 0x000fe200078e00ff */
[C---:B------:R-:W-:Y:S02]  /*0540*/  LOP3.LUT R0, R16.reuse, 0x4, RZ, 0xfc, !PT ;  /* 0x0000000410007812 */ /* 0x040fe400078efcff */
[----:B------:R0:W-:Y:S01]  /*0550*/  STL [R1+0x6d0], R28 ;  /* 0x0006d01c01007387 */ /* 0x0001e20000100800 */
[C---:B------:R-:W-:Y:S02]  /*0560*/  LOP3.LUT R3, R16.reuse, 0xc, RZ, 0xfc, !PT ;  /* 0x0000000c10037812 */ /* 0x040fe400078efcff */
[----:B------:R-:W-:Y:S01]  /*0570*/  LOP3.LUT R0, R16, 0x10, RZ, 0xfc, !PT ;  /* 0x0000001010007812 */ /* 0x000fe200078efcff */
[----:B------:R0:W-:Y:S01]  /*0580*/  STL [R1+0x6a0], R2 ;  /* 0x0006a00201007387 */ /* 0x0001e20000100800 */
[----:B------:R-:W-:Y:S05]  /*0590*/  @P0 BRA `(.L_x_0) ;  /* 0x0000000000680947 */ /* 0x000fea0003800000 */
[----:B0-----:R-:W-:Y:S01]  /*05a0*/  IMAD.SHL.U32 R2, R29, 0x10, RZ ;  /* 0x000000101d027824 */ /* 0x001fe200078e00ff */
[----:B------:R-:W-:Y:S01]  /*05b0*/  CS2R R24, SRZ ;  /* 0x0000000000187805 */ /* 0x000fe2000001ff00 */
[----:B------:R-:W-:Y:S01]  /*05c0*/  IMAD.SHL.U32 R0, R14, 0x20, RZ ;  /* 0x000000200e007824 */ /* 0x000fe200078e00ff */
[----:B------:R-:W-:Y:S02]  /*05d0*/  CS2R R26, SRZ ;  /* 0x00000000001a7805 */ /* 0x000fe4000001ff00 */
[----:B------:R-:W-:Y:S01]  /*05e0*/  CS2R R20, SRZ ;  /* 0x0000000000147805 */ /* 0x000fe2000001ff00 */
[----:B------:R0:W-:Y:S01]  /*05f0*/  STL [R1+0x6cc], R2 ;  /* 0x0006cc0201007387 */ /* 0x0001e20000100800 */
[----:B------:R-:W-:Y:S02]  /*0600*/  CS2R R22, SRZ ;  /* 0x0000000000167805 */ /* 0x000fe4000001ff00 */
[----:B------:R-:W-:Y:S02]  /*0610*/  LOP3.LUT R0, R0, 0x60, RZ, 0xc0, !PT ;  /* 0x0000006000007812 */ /* 0x000fe400078ec0ff */
[----:B------:R-:W-:Y:S01]  /*0620*/  CS2R R16, SRZ ;  /* 0x0000000000107805 */ /* 0x000fe2000001ff00 */
[----:B------:R0:W-:Y:S01]  /*0630*/  STL [R1], RZ ;  /* 0x000000ff01007387 */ /* 0x0001e20000100800 */
[----:B------:R-:W-:-:S02]  /*0640*/  CS2R R18, SRZ ;  /* 0x0000000000127805 */ /* 0x000fc4000001ff00 */
[----:B------:R-:W-:Y:S02]  /*0650*/  CS2R R12, SRZ ;  /* 0x00000000000c7805 */ /* 0x000fe4000001ff00 */
[----:B------:R-:W-:Y:S01]  /*0660*/  CS2R R14, SRZ ;  /* 0x00000000000e7805 */ /* 0x000fe2000001ff00 */
[----:B------:R0:W-:Y:S01]  /*0670*/  STL [R1+0x4], RZ ;  /* 0x000004ff01007387 */ /* 0x0001e20000100800 */
[----:B------:R-:W-:Y:S02]  /*0680*/  CS2R R8, SRZ ;  /* 0x0000000000087805 */ /* 0x000fe4000001ff00 */
[----:B------:R-:W-:Y:S02]  /*0690*/  CS2R R10, SRZ ;  /* 0x00000000000a7805 */ /* 0x000fe4000001ff00 */
[----:B------:R-:W-:Y:S01]  /*06a0*/  CS2R R4, SRZ ;  /* 0x0000000000047805 */ /* 0x000fe2000001ff00 */
[----:B------:R0:W-:Y:S01]  /*06b0*/  STL [R1+0x8], RZ ;  /* 0x000008ff01007387 */ /* 0x0001e20000100800 */
[----:B------:R-:W-:-:S03]  /*06c0*/  CS2R R6, SRZ ;  /* 0x0000000000067805 */ /* 0x000fc6000001ff00 */
[----:B------:R0:W-:Y:S04]  /*06d0*/  STL [R1+0xc], RZ ;  /* 0x00000cff01007387 */ /* 0x0001e80000100800 */
[----:B------:R0:W-:Y:S04]  /*06e0*/  STL [R1+0x10], RZ ;  /* 0x000010ff01007387 */ /* 0x0001e80000100800 */
[----:B------:R0:W-:Y:S04]  /*06f0*/  STL [R1+0x14], RZ ;  /* 0x000014ff01007387 */ /* 0x0001e80000100800 */
[----:B------:R0:W-:Y:S04]  /*0700*/  STL [R1+0x18], RZ ;  /* 0x000018ff01007387 */ /* 0x0001e80000100800 */
[----:B------:R0:W-:Y:S04]  /*0710*/  STL [R1+0x1c], RZ ;  /* 0x00001cff01007387 */ /* 0x0001e80000100800 */
[----:B------:R0:W-:Y:S01]  /*0720*/  STL [R1+0x6c8], R0 ;  /* 0x0006c80001007387 */ /* 0x0001e20000100800 */
[----:B------:R-:W-:Y:S05]  /*0730*/  BRA `(.L_x_1) ;  /* 0x000001b000bc7947 */ /* 0x000fea0003800000 */
.L_x_0:
[----:B------:R-:W-:Y:S01]  /*0740*/  IABS R0, R4 ;  /* 0x0000000400007213 */ /* 0x000fe20000000000 */
[----:B------:R-:W-:Y:S01]  /*0750*/  IMAD.MOV.U32 R15, RZ, RZ, R2 ;  /* 0x000000ffff0f7224 */ /* 0x000fe200078e0002 */
[----:B0-----:R-:W-:Y:S01]  /*0760*/  IABS R2, R5 ;  /* 0x0000000500027213 */ /* 0x001fe20000000000 */
[----:B------:R0:W-:Y:S01]  /*0770*/  STL [R1+0x83c], R5 ;  /* 0x00083c0501007387 */ /* 0x0001e20000100800 */
[----:B------:R-:W1:Y:S01]  /*0780*/  I2F.RP R10, R0 ;  /* 0x00000000000a7306 */ /* 0x000e620000209400 */
[----:B------:R-:W-:Y:S01]  /*0790*/  ISETP.GE.AND P3, PT, R28, RZ, PT ;  /* 0x000000ff1c00720c */ /* 0x000fe20003f66270 */
[----:B------:R-:W-:Y:S01]  /*07a0*/  ULDC UR4, c[0x0][0x240] ;  /* 0x0000900000047ab9 */ /* 0x000fe20000000800 */
[----:B------:R-:W-:Y:S01]  /*07b0*/  ULDC UR5, c[0x0][0x234] ;  /* 0x00008d0000057ab9 */ /* 0x000fe20000000800 */
[----:B------:R-:W-:-:S04]  /*07c0*/  ULDC.64 UR10, c[0x0][0x210] ;  /* 0x00008400000a7ab9 */ /* 0x000fc80000000a00 */
[----:B------:R-:W2:Y:S08]  /*07d0*/  I2F.RP R3, R2 ;  /* 0x0000000200037306 */ /* 0x000eb00000209400 */
[----:B-1----:R-:W1:Y:S08]  /*07e0*/  MUFU.RCP R10, R10 ;  /* 0x0000000a000a7308 */ /* 0x002e700000001000 */
[----:B--2---:R-:W2:Y:S01]  /*07f0*/  MUFU.RCP R3, R3 ;  /* 0x0000000300037308 */ /* 0x004ea20000001000 */
[----:B-1----:R-:W-:-:S07]  /*0800*/  VIADD R8, R10, 0xffffffe ;  /* 0x0ffffffe0a087836 */ /* 0x002fce0000000000 */
[----:B------:R1:W3:Y:S01]  /*0810*/  F2I.FTZ.U32.TRUNC.NTZ R9, R8 ;  /* 0x0000000800097305 */ /* 0x0002e2000021f000 */
[----:B--2---:R-:W-:Y:S01]  /*0820*/  VIADD R6, R3, 0xffffffe ;  /* 0x0ffffffe03067836 */ /* 0x004fe20000000000 */
[----:B------:R-:W-:-:S06]  /*0830*/  IABS R3, R28 ;  /* 0x0000001c00037213 */ /* 0x000fcc0000000000 */
[----:B------:R-:W2:Y:S01]  /*0840*/  F2I.FTZ.U32.TRUNC.NTZ R7, R6 ;  /* 0x0000000600077305 */ /* 0x000ea2000021f000 */
[----:B-1----:R-:W-:Y:S02]  /*0850*/  IMAD.MOV.U32 R8, RZ, RZ, RZ ;  /* 0x000000ffff087224 */ /* 0x002fe400078e00ff */
[----:B---3--:R-:W-:-:S04]  /*0860*/  IMAD.MOV R11, RZ, RZ, -R9 ;  /* 0x000000ffff0b7224 */ /* 0x008fc800078e0a09 */
[----:B------:R-:W-:-:S04]  /*0870*/  IMAD R11, R11, R0, RZ ;  /* 0x000000000b0b7224 */ /* 0x000fc800078e02ff */
[----:B------:R-:W-:Y:S01]  /*0880*/  IMAD.HI.U32 R9, R9, R11, R8 ;  /* 0x0000000b09097227 */ /* 0x000fe200078e0008 */
[----:B------:R-:W-:-:S03]  /*0890*/  LEA.HI R8, R29, R15, RZ, 0x1b ;  /* 0x0000000f1d087211 */ /* 0x000fc600078fd8ff */
[----:B--2---:R-:W-:Y:S01]  /*08a0*/  IMAD.MOV R11, RZ, RZ, -R7 ;  /* 0x000000ffff0b7224 */ /* 0x004fe200078e0a07 */
[----:B------:R-:W-:Y:S01]  /*08b0*/  IABS R13, R8 ;  /* 0x00000008000d7213 */ /* 0x000fe20000000000 */
[----:B------:R-:W-:-:S04]  /*08c0*/  IMAD.HI.U32 R9, R9, R3, RZ ;  /* 0x0000000309097227 */ /* 0x000fc800078e00ff */
[----:B------:R-:W-:Y:S02]  /*08d0*/  IMAD.MOV R6, RZ, RZ, -R9 ;  /* 0x000000ffff067224 */ /* 0x000fe400078e0a09 */
[----:B------:R-:W-:Y:S02]  /*08e0*/  IMAD R9, R11, R2, RZ ;  /* 0x000000020b097224 */ /* 0x000fe400078e02ff */
[----:B------:R-:W-:Y:S02]  /*08f0*/  IMAD R3, R0, R6, R3 ;  /* 0x0000000600037224 */ /* 0x000fe400078e0203 */
[----:B------:R-:W-:Y:S02]  /*0900*/  IMAD.MOV.U32 R6, RZ, RZ, RZ ;  /* 0x000000ffff067224 */ /* 0x000fe400078e00ff */
[----:B------:R-:W-:Y:S01]  /*0910*/  VIADD R10, R8, 0xfe ;  /* 0x000000fe080a7836 */ /* 0x000fe20000000000 */
[----:B------:R-:W-:Y:S01]  /*0920*/  ISETP.GT.U32.AND P0, PT, R0, R3, PT ;  /* 0x000000030000720c */ /* 0x000fe20003f04070 */
[----:B------:R-:W-:-:S03]  /*0930*/  IMAD.HI.U32 R9, R7, R9, R6 ;  /* 0x0000000907097227 */ /* 0x000fc600078e0006 */
[----:B------:R-:W-:Y:S01]  /*0940*/  IABS R11, R10 ;  /* 0x0000000a000b7213 */ /* 0x000fe20000000000 */
[----:B------:R-:W-:Y:S01]  /*0950*/  VIADD R15, R8, 0xfc ;  /* 0x000000fc080f7836 */ /* 0x000fe20000000000 */
[----:B------:R-:W-:Y:S01]  /*0960*/  ISETP.GE.AND P5, PT, R10, RZ, PT ;  /* 0x000000ff0a00720c */ /* 0x000fe20003fa6270 */
[----:B------:R-:W-:-:S03]  /*0970*/  IMAD.HI.U32 R6, R9, R13, RZ ;  /* 0x0000000d09067227 */ /* 0x000fc600078e00ff */
[----:B------:R-:W-:Y:S01]  /*0980*/  IABS R12, R15 ;  /* 0x0000000f000c7213 */ /* 0x000fe20000000000 */
[----:B------:R-:W-:Y:S01]  /*0990*/  IMAD.MOV R6, RZ, RZ, -R6 ;  /* 0x000000ffff067224 */ /* 0x000fe200078e0a06 */
[----:B------:R-:W-:Y:S01]  /*09a0*/  ISETP.GE.AND P4, PT, R15, RZ, PT ;  /* 0x000000ff0f00720c */ /* 0x000fe20003f86270 */
[----:B------:R-:W-:Y:S02]  /*09b0*/  @!P0 IMAD.IADD R3, R3, 0x1, -R0 ;  /* 0x0000000103038824 */ /* 0x000fe400078e0a00 */
[----:B------:R-:W-:Y:S02]  /*09c0*/  IMAD R13, R2, R6, R13 ;  /* 0x00000006020d7224 */ /* 0x000fe400078e020d */
[----:B------:R-:W-:Y:S01]  /*09d0*/  VIADD R6, R8, 0xfa ;  /* 0x000000fa08067836 */ /* 0x000fe20000000000 */
[----:B------:R-:W-:Y:S01]  /*09e0*/  ISETP.GT.U32.AND P1, PT, R0, R3, PT ;  /* 0x000000030000720c */ /* 0x000fe20003f24070 */
[----:B------:R-:W-:Y:S01]  /*09f0*/  IMAD.HI.U32 R7, R9, R11, RZ ;  /* 0x0000000b09077227 */ /* 0x000fe200078e00ff */
[----:B------:R-:W-:-:S02]  /*0a00*/  ISETP.GT.U32.AND P0, PT, R2, R13, PT ;  /* 0x0000000d0200720c */ /* 0x000fc40003f04070 */
[----:B------:R-:W-:Y:S01]  /*0a10*/  IABS R14, R6 ;  /* 0x00000006000e7213 */ /* 0x000fe20000000000 */
[----:B------:R-:W-:Y:S02]  /*0a20*/  IMAD.MOV R10, RZ, RZ, -R7 ;  /* 0x000000ffff0a7224 */ /* 0x000fe400078e0a07 */
[----:B------:R-:W-:Y:S02]  /*0a30*/  IMAD.MOV.U32 R7, RZ, RZ, R12 ;  /* 0x000000ffff077224 */ /* 0x000fe400078e000c */
[C---:B------:R-:W-:Y:S02]  /*0a40*/  IMAD R11, R2.reuse, R10, R11 ;  /* 0x0000000a020b7224 */ /* 0x040fe400078e020b */
[----:B------:R-:W-:Y:S02]  /*0a50*/  IMAD.MOV.U32 R12, RZ, RZ, R14 ;  /* 0x000000ffff0c7224 */ /* 0x000fe400078e000e */
[----:B------:R-:W-:Y:S01]  /*0a60*/  @!P1 IMAD.IADD R3, R3, 0x1, -R0 ;  /* 0x0000000103039824 */ /* 0x000fe200078e0a00 */
[----:B------:R-:W-:Y:S01]  /*0a70*/  ISETP.GT.U32.AND P2, PT, R2, R11, PT ;  /* 0x0000000b0200720c */ /* 0x000fe20003f44070 */
[----:B------:R-:W-:Y:S01]  /*0a80*/  IMAD.HI.U32 R15, R9, R12, RZ ;  /* 0x0000000c090f7227 */ /* 0x000fe200078e00ff */
[----:B------:R-:W-:-:S03]  /*0a90*/  ISETP.NE.AND P1, PT, R4, RZ, PT ;  /* 0x000000ff0400720c */ /* 0x000fc60003f25270 */
[----:B------:R-:W-:-:S04]  /*0aa0*/  IMAD.HI.U32 R14, R9, R7, RZ ;  /* 0x00000007090e7227 */ /* 0x000fc800078e00ff */
[----:B------:R-:W-:Y:S02]  /*0ab0*/  IMAD.MOV R15, RZ, RZ, -R15 ;  /* 0x000000ffff0f7224 */ /* 0x000fe400078e0a0f */
[----:B------:R-:W-:Y:S02]  /*0ac0*/  IMAD.MOV.U32 R0, RZ, RZ, R3 ;  /* 0x000000ffff007224 */ /* 0x000fe400078e0003 */
[----:B------:R-:W-:Y:S02]  /*0ad0*/  VIADD R10, R8, 0xf8 ;  /* 0x000000f8080a7836 */ /* 0x000fe40000000000 */
[----:B------:R-:W-:Y:S02]  /*0ae0*/  IMAD.MOV R14, RZ, RZ, -R14 ;  /* 0x000000ffff0e7224 */ /* 0x000fe400078e0a0e */
[----:B------:R-:W-:Y:S02]  /*0af0*/  @!P0 IMAD.IADD R13, R13, 0x1, -R2 ;  /* 0x000000010d0d8824 */ /* 0x000fe400078e0a02 */
[----:B------:R-:W-:-:S02]  /*0b00*/  IMAD R3, R2, R15, R12 ;  /* 0x0000000f02037224 */ /* 0x000fc400078e020c */
[C---:B------:R-:W-:Y:S01]  /*0b10*/  IMAD R7, R2.reuse, R14, R7 ;  /* 0x0000000e02077224 */ /* 0x040fe200078e0207 */
[C---:B------:R-:W-:Y:S01]  /*0b20*/  ISETP.GT.U32.AND P0, PT, R2.reuse, R13, PT ;  /* 0x0000000d0200720c */ /* 0x040fe20003f04070 */
[----:B------:R-:W-:Y:S01]  /*0b30*/  @!P2 IMAD.IADD R11, R11, 0x1, -R2 ;  /* 0x000000010b0ba824 */ /* 0x000fe200078e0a02 */
[----:B------:R-:W-:Y:S01]  /*0b40*/  IABS R14, R10 ;  /* 0x0000000a000e7213 */ /* 0x000fe20000000000 */
[----:B------:R-:W-:Y:S01]  /*0b50*/  @!P3 IMAD.MOV R0, RZ, RZ, -R0 ;  /* 0x000000ffff00b224 */ /* 0x000fe200078e0a00 */
[----:B------:R-:W-:Y:S01]  /*0b60*/  ISETP.GT.U32.AND P6, PT, R2, R3, PT ;  /* 0x000000030200720c */ /* 0x000fe20003fc4070 */
[C---:B------:R-:W-:Y:S01]  /*0b70*/  VIADD R16, R8.reuse, 0xf4 ;  /* 0x000000f408107836 */ /* 0x040fe20000000000 */
[C---:B------:R-:W-:Y:S01]  /*0b80*/  ISETP.GE.AND P3, PT, R8.reuse, RZ, PT ;  /* 0x000000ff0800720c */ /* 0x040fe20003f66270 */
[C---:B------:R-:W-:Y:S01]  /*0b90*/  VIADD R21, R8.reuse, 0xea ;  /* 0x000000ea08157836 */ /* 0x040fe20000000000 */
[----:B------:R-:W-:Y:S01]  /*0ba0*/  MOV R15, R14 ;  /* 0x0000000e000f7202 */ /* 0x000fe20000000f00 */
[----:B------:R-:W-:Y:S01]  /*0bb0*/  VIADD R14, R8, 0xf6 ;  /* 0x000000f6080e7836 */ /* 0x000fe20000000000 */
[----:B------:R-:W-:Y:S01]  /*0bc0*/  ISETP.GT.U32.AND P2, PT, R2, R11, PT ;  /* 0x0000000b0200720c */ /* 0x000fe20003f44070 */
[----:B------:R-:W-:Y:S01]  /*0bd0*/  VIADD R22, R8, 0xe8 ;  /* 0x000000e808167836 */ /* 0x000fe20000000000 */
[----:B------:R-:W-:Y:S01]  /*0be0*/  @!P1 LOP3.LUT R0, RZ, R4, RZ, 0x33, !PT ;  /* 0x00000004ff009212 */ /* 0x000fe200078e33ff */
[----:B------:R-:W-:Y:S01]  /*0bf0*/  IMAD.HI.U32 R4, R9, R15, RZ ;  /* 0x0000000f09047227 */ /* 0x000fe200078e00ff */
[----:B------:R-:W-:-:S02]  /*0c00*/  IABS R18, R14 ;  /* 0x0000000e00127213 */ /* 0x000fc40000000000 */
[----:B------:R-:W-:Y:S01]  /*0c10*/  ISETP.GT.U32.AND P1, PT, R2, R7, PT ;  /* 0x000000070200720c */ /* 0x000fe20003f24070 */
[--C-:B------:R-:W-:Y:S01]  /*0c20*/  @!P0 IMAD.IADD R13, R13, 0x1, -R2.reuse ;  /* 0x000000010d0d8824 */ /* 0x100fe200078e0a02 */
[----:B------:R-:W-:Y:S01]  /*0c30*/  ISETP.GE.AND P0, PT, R6, RZ, PT ;  /* 0x000000ff0600720c */ /* 0x000fe20003f06270 */
[----:B------:R-:W-:Y:S01]  /*0c40*/  @!P6 IMAD.IADD R3, R3, 0x1, -R2 ;  /* 0x000000010303e824 */ /* 0x000fe200078e0a02 */
[----:B------:R-:W-:Y:S01]  /*0c50*/  IABS R12, R16 ;  /* 0x00000010000c7213 */ /* 0x000fe20000000000 */
[----:B------:R-:W-:Y:S01]  /*0c60*/  IMAD.MOV R17, RZ, RZ, -R4 ;  /* 0x000000ffff117224 */ /* 0x000fe200078e0a04 */
[----:B------:R-:W-:Y:S01]  /*0c70*/  ISETP.GE.AND P6, PT, R10, RZ, PT ;  /* 0x000000ff0a00720c */ /* 0x000fe20003fc6270 */
[----:B------:R-:W-:Y:S01]  /*0c80*/  IMAD.MOV.U32 R4, RZ, RZ, R18 ;  /* 0x000000ffff047224 */ /* 0x000fe200078e0012 */
[----:B------:R-:W-:Y:S01]  /*0c90*/  STL [R1+0x7b4], R0 ;  /* 0x0007b40001007387 */ /* 0x000fe20000100800 */
[----:B------:R-:W-:Y:S01]  /*0ca0*/  @!P3 IMAD.MOV R13, RZ, RZ, -R13 ;  /* 0x000000ffff0db224 */ /* 0x000fe200078e0a0d */
[----:B------:R-:W-:Y:S01]  /*0cb0*/  ISETP.GT.U32.AND P3, PT, R2, R3, PT ;  /* 0x000000030200720c */ /* 0x000fe20003f64070 */
[----:B------:R-:W-:-:S02]  /*0cc0*/  @!P2 IMAD.IADD R11, R11, 0x1, -R2 ;  /* 0x000000010b0ba824 */ /* 0x000fc400078e0a02 */
[----:B------:R-:W-:Y:S01]  /*0cd0*/  IMAD.HI.U32 R6, R9, R4, RZ ;  /* 0x0000000409067227 */ /* 0x000fe200078e00ff */
[----:B------:R-:W-:Y:S03]  /*0ce0*/  STL [R1+0x840], R13 ;  /* 0x0008400d01007387 */ /* 0x000fe60000100800 */
[C---:B------:R-:W-:Y:S02]  /*0cf0*/  IMAD R15, R2.reuse, R17, R15 ;  /* 0x00000011020f7224 */ /* 0x040fe400078e020f */
[----:B0-----:R-:W-:Y:S02]  /*0d00*/  IMAD.MOV.U32 R5, RZ, RZ, R11 ;  /* 0x000000ffff057224 */ /* 0x001fe400078e000b */
[----:B------:R-:W-:Y:S01]  /*0d10*/  IMAD.MOV R11, RZ, RZ, -R6 ;  /* 0x000000ffff0b7224 */ /* 0x000fe200078e0a06 */
[----:B------:R-:W-:Y:S01]  /*0d20*/  ISETP.GT.U32.AND P2, PT, R2, R15, PT ;  /* 0x0000000f0200720c */ /* 0x000fe20003f44070 */
[----:B------:R-:W-:-:S02]  /*0d30*/  @!P1 IMAD.IADD R7, R7, 0x1, -R2 ;  /* 0x0000000107079824 */ /* 0x000fc400078e0a02 */
[C---:B------:R-:W-:Y:S02]  /*0d40*/  IMAD R11, R2.reuse, R11, R4 ;  /* 0x0000000b020b7224 */ /* 0x040fe400078e0204 */
[--C-:B------:R-:W-:Y:S01]  /*0d50*/  @!P3 IMAD.IADD R3, R3, 0x1, -R2.reuse ;  /* 0x000000010303b824 */ /* 0x100fe200078e0a02 */
[----:B------:R-:W-:Y:S01]  /*0d60*/  ISETP.GT.U32.AND P1, PT, R2, R7, PT ;  /* 0x000000070200720c */ /* 0x000fe20003f24070 */
[----:B------:R-:W-:Y:S01]  /*0d70*/  VIADD R4, R8, 0xf2 ;  /* 0x000000f208047836 */ /* 0x000fe20000000000 */
[----:B------:R-:W-:Y:S01]  /*0d80*/  ISETP.GT.U32.AND P3, PT, R2, R11, PT ;  /* 0x0000000b0200720c */ /* 0x000fe20003f64070 */
[----:B------:R-:W-:Y:S01]  /*0d90*/  @!P5 IMAD.MOV R5, RZ, RZ, -R5 ;  /* 0x000000ffff05d224 */ /* 0x000fe200078e0a05 */
[----:B------:R-:W-:Y:S01]  /*0da0*/  ISETP.GE.AND P5, PT, R14, RZ, PT ;  /* 0x000000ff0e00720c */ /* 0x000fe20003fa6270 */
[----:B------:R-:W-:Y:S01]  /*0db0*/  IMAD.HI.U32 R17, R9, R12, RZ ;  /* 0x0000000c09117227 */ /* 0x000fe200078e00ff */
[----:B------:R-:W-:Y:S02]  /*0dc0*/  IABS R10, R4 ;  /* 0x00000004000a7213 */ /* 0x000fe40000000000 */
[----:B------:R0:W-:Y:S01]  /*0dd0*/  STL [R1+0x24], R5 ;  /* 0x0000240501007387 */ /* 0x0001e20000100800 */
[----:B------:R-:W-:-:S02]  /*0de0*/  @!P2 IMAD.IADD R15, R15, 0x1, -R2 ;  /* 0x000000010f0fa824 */ /* 0x000fc400078e0a02 */
[----:B------:R-:W-:Y:S02]  /*0df0*/  IMAD.MOV R17, RZ, RZ, -R17 ;  /* 0x000000ffff117224 */ /* 0x000fe400078e0a11 */
[--C-:B------:R-:W-:Y:S01]  /*0e00*/  @!P1 IMAD.IADD R7, R7, 0x1, -R2.reuse ;  /* 0x0000000107079824 */ /* 0x100fe200078e0a02 */
[----:B------:R-:W-:Y:S01]  /*0e10*/  ISETP.GT.U32.AND P2, PT, R2, R15, PT ;  /* 0x0000000f0200720c */ /* 0x000fe20003f44070 */
[----:B------:R-:W-:Y:S01]  /*0e20*/  @!P3 IMAD.IADD R11, R11, 0x1, -R2 ;  /* 0x000000010b0bb824 */ /* 0x000fe200078e0a02 */
[----:B------:R-:W-:Y:S01]  /*0e30*/  ISETP.GE.AND P1, PT, R16, RZ, PT ;  /* 0x000000ff1000720c */ /* 0x000fe20003f26270 */
[----:B------:R-:W-:Y:S02]  /*0e40*/  VIADD R6, R8, 0xf0 ;  /* 0x000000f008067836 */ /* 0x000fe40000000000 */
[----:B0-----:R-:W-:Y:S01]  /*0e50*/  IMAD.MOV.U32 R5, RZ, RZ, R7 ;  /* 0x000000ffff057224 */ /* 0x001fe200078e0007 */
[----:B------:R-:W-:Y:S01]  /*0e60*/  ISETP.GT.U32.AND P3, PT, R2, R11, PT ;  /* 0x0000000b0200720c */ /* 0x000fe20003f64070 */
[----:B------:R-:W-:Y:S01]  /*0e70*/  IMAD.HI.U32 R7, R9, R10, RZ ;  /* 0x0000000a09077227 */ /* 0x000fe200078e00ff */
[----:B------:R-:W-:-:S03]  /*0e80*/  IABS R23, R6 ;  /* 0x0000000600177213 */ /* 0x000fc60000000000 */
[C---:B------:R-:W-:Y:S01]  /*0e90*/  IMAD R12, R2.reuse, R17, R12 ;  /* 0x00000011020c7224 */ /* 0x040fe200078e020c */
[----:B------:R-:W-:Y:S01]  /*0ea0*/  IABS R17, R22 ;  /* 0x0000001600117213 */ /* 0x000fe20000000000 */
[----:B------:R-:W-:Y:S02]  /*0eb0*/  IMAD.MOV R7, RZ, RZ, -R7 ;  /* 0x000000ffff077224 */ /* 0x000fe400078e0a07 */
[----:B------:R-:W-:Y:S01]  /*0ec0*/  @!P2 IMAD.IADD R15, R15, 0x1, -R2 ;  /* 0x000000010f0fa824 */ /* 0x000fe200078e0a02 */
[C---:B------:R-:W-:Y:S01]  /*0ed0*/  ISETP.GT.U32.AND P2, PT, R2.reuse, R12, PT ;  /* 0x0000000c0200720c */ /* 0x040fe20003f44070 */
[----:B------:R-:W-:Y:S02]  /*0ee0*/  IMAD R10, R2, R7, R10 ;  /* 0x00000007020a7224 */ /* 0x000fe400078e020a */
[----:B------:R-:W-:Y:S02]  /*0ef0*/  IMAD.MOV.U32 R0, RZ, RZ, R3 ;  /* 0x000000ffff007224 */ /* 0x000fe400078e0003 */
[----:B------:R-:W-:-:S04]  /*0f00*/  IMAD.HI.U32 R3, R9, R23, RZ ;  /* 0x0000001709037227 */ /* 0x000fc800078e00ff */
[----:B------:R-:W-:Y:S01]  /*0f10*/  @!P4 IMAD.MOV R5, RZ, RZ, -R5 ;  /* 0x000000ffff05c224 */ /* 0x000fe200078e0a05 */
[----:B------:R-:W-:Y:S01]  /*0f20*/  ISETP.GE.AND P4, PT, R4, RZ, PT ;  /* 0x000000ff0400720c */ /* 0x000fe20003f86270 */
[--C-:B------:R-:W-:Y:S01]  /*0f30*/  @!P3 IMAD.IADD R11, R11, 0x1, -R2.reuse ;  /* 0x000000010b0bb824 */ /* 0x100fe200078e0a02 */
[----:B------:R-:W-:Y:S01]  /*0f40*/  ISETP.GT.U32.AND P3, PT, R2, R10, PT ;  /* 0x0000000a0200720c */ /* 0x000fe20003f64070 */
[----:B------:R-:W-:Y:S01]  /*0f50*/  IMAD.MOV R3, RZ, RZ, -R3 ;  /* 0x000000ffff037224 */ /* 0x000fe200078e0a03 */
[----:B------:R0:W-:Y:S01]  /*0f60*/  STL [R1+0x10], R5 ;  /* 0x0000100501007387 */ /* 0x0001e20000100800 */
[----:B------:R-:W-:Y:S02]  /*0f70*/  @!P2 IMAD.IADD R12, R12, 0x1, -R2 ;  /* 0x000000010c0ca824 */ /* 0x000fe400078e0a02 */
[----:B------:R-:W-:Y:S02]  /*0f80*/  IMAD R23, R2, R3, R23 ;  /* 0x0000000302177224 */ /* 0x000fe400078e0217 */
[----:B------:R-:W-:Y:S01]  /*0f90*/  VIADD R4, R8, 0xee ;  /* 0x000000ee08047836 */ /* 0x000fe20000000000 */
[----:B------:R-:W-:Y:S01]  /*0fa0*/  ISETP.GT.U32.AND P2, PT, R2, R12, PT ;  /* 0x0000000c0200720c */ /* 0x000fe20003f44070 */
[----:B------:R-:W-:Y:S01]  /*0fb0*/  @!P0 IMAD.MOV R0, RZ, RZ, -R0 ;  /* 0x000000ffff008224 */ /* 0x000fe200078e0a00 */
[----:B------:R-:W-:Y:S01]  /*0fc0*/  ISETP.GE.AND P0, PT, R6, RZ, PT ;  /* 0x000000ff0600720c */ /* 0x000fe20003f06270 */
[----:B------:R-:W-:Y:S01]  /*0fd0*/  VIADD R6, R8, 0xec ;  /* 0x000000ec08067836 */ /* 0x000fe20000000000 */
[----:B------:R-:W-:Y:S01]  /*0fe0*/  IABS R14, R4 ;  /* 0x00000004000e7213 */ /* 0x000fe20000000000 */
[----:B0-----:R-:W-:Y:S01]  /*0ff0*/  IMAD.MOV.U32 R5, RZ, RZ, R15 ;  /* 0x000000ffff057224 */ /* 0x001fe200078e000f */
[----:B------:R0:W-:Y:S01]  /*1000*/  STL [R1+0x1d0], R0 ;  /* 0x0001d00001007387 */ /* 0x0001e20000100800 */
[----:B------:R-:W-:Y:S01]  /*1010*/  @!P3 IMAD.IADD R10, R10, 0x1, -R2 ;  /* 0x000000010a0ab824 */ /* 0x000fe200078e0a02 */
[----:B------:R-:W-:Y:S01]  /*1020*/  IABS R18, R6 ;  /* 0x0000000600127213 */ /* 0x000fe20000000000 */
[----:B------:R-:W-:Y:S01]  /*1030*/  @!P6 IMAD.MOV R5, RZ, RZ, -R5 ;  /* 0x000000ffff05e224 */ /* 0x000fe200078e0a05 */
[C---:B------:R-:W-:Y:S01]  /*1040*/  ISETP.GT.U32.AND P6, PT, R2.reuse, R23, PT ;  /* 0x000000170200720c */ /* 0x040fe20003fc4070 */
[----:B------:R-:W-:Y:S01]  /*1050*/  IMAD.HI.U32 R7, R9, R14, RZ ;  /* 0x0000000e09077227 */ /* 0x000fe200078e00ff */
[----:B------:R-:W-:-:S02]  /*1060*/  ISETP.GT.U32.AND P3, PT, R2, R10, PT ;  /* 0x0000000a0200720c */ /* 0x000fc40003f64070 */
[----:B------:R-:W-:Y:S01]  /*1070*/  STL [R1+0x1d4], R5 ;  /* 0x0001d40501007387 */ /* 0x000fe20000100800 */
[----:B------:R-:W-:Y:S02]  /*1080*/  IMAD.MOV R7, RZ, RZ, -R7 ;  /* 0x000000ffff077224 */ /* 0x000fe400078e0a07 */
[----:B------:R-:W-:Y:S01]  /*1090*/  @!P2 IMAD.IADD R12, R12, 0x1, -R2 ;  /* 0x000000010c0ca824 */ /* 0x000fe200078e0a02 */
[----:B------:R-:W-:Y:S01]  /*10a0*/  ISETP.GE.AND P2, PT, R6, RZ, PT ;  /* 0x000000ff0600720c */ /* 0x000fe20003f46270 */
[----:B------:R-:W-:Y:S01]  /*10b0*/  IMAD R14, R2, R7, R14 ;  /* 0x00000007020e7224 */ /* 0x000fe200078e020e */
[----:B------:R-:W-:Y:S01]  /*10c0*/  IABS R6, R21 ;  /* 0x0000001500067213 */ /* 0x000fe20000000000 */
[----:B------:R-:W-:-:S04]  /*10d0*/  IMAD.HI.U32 R3, R9, R18, RZ ;  /* 0x0000001209037227 */ /* 0x000fc800078e00ff */
[--C-:B------:R-:W-:Y:S02]  /*10e0*/  @!P6 IMAD.IADD R23, R23, 0x1, -R2.reuse ;  /* 0x000000011717e824 */ /* 0x100fe400078e0a02 */
[----:B------:R-:W-:Y:S01]  /*10f0*/  @!P3 IMAD.IADD R10, R10, 0x1, -R2 ;  /* 0x000000010a0ab824 */ /* 0x000fe200078e0a02 */
[C---:B------:R-:W-:Y:S01]  /*1100*/  ISETP.GT.U32.AND P3, PT, R2.reuse, R14, PT ;  /* 0x0000000e0200720c */ /* 0x040fe20003f64070 */
[----:B0-----:R-:W-:Y:S01]  /*1110*/  IMAD.MOV.U32 R0, RZ, RZ, R11 ;  /* 0x000000ffff007224 */ /* 0x001fe200078e000b */
[----:B------:R-:W-:Y:S01]  /*1120*/  ISETP.GT.U32.AND P6, PT, R2, R23, PT ;  /* 0x000000170200720c */ /* 0x000fe20003fc4070 */
[----:B------:R-:W-:Y:S02]  /*1130*/  IMAD.MOV R3, RZ, RZ, -R3 ;  /* 0x000000ffff037224 */ /* 0x000fe400078e0a03 */
[----:B------:R-:W-:-:S04]  /*1140*/  IMAD.HI.U32 R11, R9, R6, RZ ;  /* 0x00000006090b7227 */ /* 0x000fc800078e00ff */
[----:B------:R-:W-:Y:S02]  /*1150*/  IMAD R18, R2, R3, R18 ;  /* 0x0000000302127224 */ /* 0x000fe400078e0212 */
[----:B------:R-:W-:Y:S02]  /*1160*/  IMAD.MOV R11, RZ, RZ, -R11 ;  /* 0x000000ffff0b7224 */ /* 0x000fe400078e0a0b */
[----:B------:R-:W-:Y:S01]  /*1170*/  @!P5 IMAD.MOV R0, RZ, RZ, -R0 ;  /* 0x000000ffff00d224 */ /* 0x000fe200078e0a00 */
[----:B------:R-:W-:Y:S01]  /*1180*/  ISETP.GE.AND P5, PT, R4, RZ, PT ;  /* 0x000000ff0400720c */ /* 0x000fe20003fa6270 */
[----:B------:R-:W-:Y:S01]  /*1190*/  @!P6 IMAD.IADD R23, R23, 0x1, -R2 ;  /* 0x000000011717e824 */ /* 0x000fe200078e0a02 */
[C---:B------:R-:W-:Y:S01]  /*11a0*/  ISETP.GT.U32.AND P6, PT, R2.reuse, R18, PT ;  /* 0x000000120200720c */ /* 0x040fe20003fc4070 */
[----:B------:R-:W-:Y:S01]  /*11b0*/  IMAD R6, R2, R11, R6 ;  /* 0x0000000b02067224 */ /* 0x000fe200078e0206 */
[----:B------:R0:W-:Y:S01]  /*11c0*/  STL [R1+0x1d8], R0 ;  /* 0x0001d80001007387 */ /* 0x0001e20000100800 */
[----:B------:R-:W-:-:S04]  /*11d0*/  IMAD.HI.U32 R25, R9, R17, RZ ;  /* 0x0000001109197227 */ /* 0x000fc800078e00ff */
[----:B------:R-:W-:Y:S01]  /*11e0*/  @!P3 IMAD.IADD R14, R14, 0x1, -R2 ;  /* 0x000000010e0eb824 */ /* 0x000fe200078e0a02 */
[----:B------:R-:W-:Y:S01]  /*11f0*/  ISETP.GT.U32.AND P3, PT, R2, R6, PT ;  /* 0x000000060200720c */ /* 0x000fe20003f64070 */
[----:B------:R-:W-:Y:S02]  /*1200*/  IMAD.MOV R25, RZ, RZ, -R25 ;  /* 0x000000ffff197224 */ /* 0x000fe400078e0a19 */
[----:B------:R-:W-:Y:S02]  /*1210*/  VIADD R4, R8, 0xe6 ;  /* 0x000000e608047836 */ /* 0x000fe40000000000 */
[----:B0-----:R-:W-:Y:S01]  /*1220*/  IMAD.MOV.U32 R0, RZ, RZ, R12 ;  /* 0x000000ffff007224 */ /* 0x001fe200078e000c */
[----:B------:R-:W-:Y:S01]  /*1230*/  @!P6 IADD3 R18, R18, -R2, RZ ;  /* 0x800000021212e210 */ /* 0x000fe20007ffe0ff */
[----:B------:R-:W-:Y:S01]  /*1240*/  VIADD R20, R8, 0xe4 ;  /* 0x000000e408147836 */ /* 0x000fe20000000000 */
[----:B------:R-:W-:Y:S01]  /*1250*/  IABS R19, R4 ;  /* 0x0000000400137213 */ /* 0x000fe20000000000 */
[----:B------:R-:W-:Y:S01]  /*1260*/  @!P1 IMAD.MOV R0, RZ, RZ, -R0 ;  /* 0x000000ffff009224 */ /* 0x000fe200078e0a00 */
[C---:B------:R-:W-:Y:S01]  /*1270*/  ISETP.GT.U32.AND P1, PT, R2.reuse, R18, PT ;  /* 0x000000120200720c */ /* 0x040fe20003f24070 */
[C---:B------:R-:W-:Y:S01]  /*1280*/  IMAD R17, R2.reuse, R25, R17 ;  /* 0x0000001902117224 */ /* 0x040fe200078e0211 */
[----:B------:R-:W-:Y:S01]  /*1290*/  IABS R7, R20 ;  /* 0x0000001400077213 */ /* 0x000fe20000000000 */
[----:B------:R-:W-:Y:S01]  /*12a0*/  IMAD.HI.U32 R24, R9, R19, RZ ;  /* 0x0000001309187227 */ /* 0x000fe200078e00ff */
[----:B------:R0:W-:Y:S02]  /*12b0*/  STL [R1+0xc], R0 ;  /* 0x00000c0001007387 */ /* 0x0001e40000100800 */
[----:B------:R-:W-:Y:S01]  /*12c0*/  ISETP.GT.U32.AND P6, PT, R2, R17, PT ;  /* 0x000000110200720c */ /* 0x000fe20003fc4070 */
[----:B------:R-:W-:Y:S01]  /*12d0*/  @!P3 IMAD.IADD R6, R6, 0x1, -R2 ;  /* 0x000000010606b824 */ /* 0x000fe200078e0a02 */
[----:B------:R-:W-:Y:S01]  /*12e0*/  ISETP.GT.U32.AND P3, PT, R2, R14, PT ;  /* 0x0000000e0200720c */ /* 0x000fe20003f64070 */
[----:B------:R-:W-:-:S02]  /*12f0*/  VIADD R15, R8, 0xe2 ;  /* 0x000000e2080f7836 */ /* 0x000fc40000000000 */
[----:B------:R-:W-:-:S03]  /*1300*/  IMAD.HI.U32 R11, R9, R7, RZ ;  /* 0x00000007090b7227 */ /* 0x000fc600078e00ff */
[----:B------:R-:W-:Y:S01]  /*1310*/  IABS R3, R15 ;  /* 0x0000000f00037213 */ /* 0x000fe20000000000 */
[----:B0-----:R-:W-:Y:S02]  /*1320*/  IMAD.MOV.U32 R0, RZ, RZ, R10 ;  /* 0x000000ffff007224 */ /* 0x001fe400078e000a */
[----:B------:R-:W-:Y:S02]  /*1330*/  IMAD.MOV R24, RZ, RZ, -R24 ;  /* 0x000000ffff187224 */ /* 0x000fe400078e0a18 */
[----:B------:R-:W-:Y:S02]  /*1340*/  @!P4 IMAD.MOV R0, RZ, RZ, -R0 ;  /* 0x000000ffff00c224 */ /* 0x000fe400078e0a00 */
[----:B------:R-:W-:Y:S02]  /*1350*/  IMAD.MOV R25, RZ, RZ, -R11 ;  /* 0x000000ffff197224 */ /* 0x000fe400078e0a0b */
[C---:B------:R-:W-:Y:S01]  /*1360*/  IMAD R11, R2.reuse, R24, R19 ;  /* 0x00000018020b7224 */ /* 0x040fe200078e0213 */
[----:B------:R0:W-:Y:S01]  /*1370*/  STL [R1+0x80], R0 ;  /* 0x0000800001007387 */ /* 0x0001e20000100800 */
[----:B------:R-:W-:-:S02]  /*1380*/  IMAD R7, R2, R25, R7 ;  /* 0x0000001902077224 */ /* 0x000fc400078e0207 */
[----:B------:R-:W-:Y:S01]  /*1390*/  @!P6 IMAD.IADD R17, R17, 0x1, -R2 ;  /* 0x000000011111e824 */ /* 0x000fe200078e0a02 */
[----:B------:R-:W-:Y:S01]  /*13a0*/  ISETP.GT.U32.AND P6, PT, R2, R6, PT ;  /* 0x000000060200720c */ /* 0x000fe20003fc4070 */
[----:B------:R-:W-:-:S03]  /*13b0*/  IMAD.HI.U32 R16, R9, R3, RZ ;  /* 0x0000000309107227 */ /* 0x000fc600078e00ff */
[----:B------:R-:W-:Y:S01]  /*13c0*/  ISETP.GT.U32.AND P4, PT, R2, R17, PT ;  /* 0x000000110200720c */ /* 0x000fe20003f84070 */
[----:B------:R-:W-:Y:S01]  /*13d0*/  @!P3 IMAD.IADD R14, R14, 0x1, -R2 ;  /* 0x000000010e0eb824 */ /* 0x000fe200078e0a02 */
[C---:B------:R-:W-:Y:S01]  /*13e0*/  ISETP.GT.U32.AND P3, PT, R2.reuse, R7, PT ;  /* 0x000000070200720c */ /* 0x040fe20003f64070 */
[----:B0-----:R-:W-:Y:S02]  /*13f0*/  IMAD.MOV.U32 R0, RZ, RZ, R23 ;  /* 0x000000ffff007224 */ /* 0x001fe400078e0017 */
[----:B------:R-:W-:Y:S02]  /*1400*/  IMAD.MOV R19, RZ, RZ, -R16 ;  /* 0x000000ffff137224 */ /* 0x000fe400078e0a10 */
[----:B------:R-:W-:Y:S01]  /*1410*/  @!P0 IMAD.MOV R0, RZ, RZ, -R0 ;  /* 0x000000ffff008224 */ /* 0x000fe200078e0a00 */
[C---:B------:R-:W-:Y:S01]  /*1420*/  ISETP.GT.U32.AND P0, PT, R2.reuse, R11, PT ;  /* 0x0000000b0200720c */ /* 0x040fe20003f04070 */
[----:B------:R-:W-:Y:S02]  /*1430*/  IMAD R3, R2, R19, R3 ;  /* 0x0000001302037224 */ /* 0x000fe400078e0203 */
[C---:B------:R-:W-:Y:S01]  /*1440*/  VIADD R12, R8.reuse, 0xde ;  /* 0x000000de080c7836 */ /* 0x040fe20000000000 */
[----:B------:R0:W-:Y:S01]  /*1450*/  STL [R1+0x1cc], R0 ;  /* 0x0001cc0001007387 */ /* 0x0001e20000100800 */
[----:B------:R-:W-:-:S02]  /*1460*/  VIADD R16, R8, 0xe0 ;  /* 0x000000e008107836 */ /* 0x000fc40000000000 */
[--C-:B------:R-:W-:Y:S01]  /*1470*/  @!P1 IMAD.IADD R18, R18, 0x1, -R2.reuse ;  /* 0x0000000112129824 */ /* 0x100fe200078e0a02 */
[----:B------:R-:W-:Y:S01]  /*1480*/  IABS R10, R12 ;  /* 0x0000000c000a7213 */ /* 0x000fe20000000000 */
[----:B------:R-:W-:Y:S01]  /*1490*/  @!P6 IMAD.IADD R6, R6, 0x1, -R2 ;  /* 0x000000010606e824 */ /* 0x000fe200078e0a02 */
[----:B------:R-:W-:Y:S01]  /*14a0*/  ISETP.GT.U32.AND P6, PT, R2, R3, PT ;  /* 0x000000030200720c */ /* 0x000fe20003fc4070 */
[----:B------:R-:W-:Y:S01]  /*14b0*/  IMAD.MOV.U32 R5, RZ, RZ, R14 ;  /* 0x000000ffff057224 */ /* 0x000fe200078e000e */
[----:B------:R-:W-:Y:S01]  /*14c0*/  IABS R19, R16 ;  /* 0x0000001000137213 */ /* 0x000fe20000000000 */
[--C-:B------:R-:W-:Y:S01]  /*14d0*/  @!P0 IMAD.IADD R11, R11, 0x1, -R2.reuse ;  /* 0x000000010b0b8824 */ /* 0x100fe200078e0a02 */
[----:B------:R-:W-:Y:S01]  /*14e0*/  ISETP.GE.AND P1, PT, R21, RZ, PT ;  /* 0x000000ff1500720c */ /* 0x000fe20003f26270 */
[----:B------:R-:W-:Y:S01]  /*14f0*/  @!P3 IMAD.IADD R7, R7, 0x1, -R2 ;  /* 0x000000010707b824 */ /* 0x000fe200078e0a02 */
[----:B------:R-:W-:Y:S01]  /*1500*/  ISETP.GE.AND P0, PT, R4, RZ, PT ;  /* 0x000000ff0400720c */ /* 0x000fe20003f06270 */
[----:B0-----:R-:W-:Y:S01]  /*1510*/  IMAD.MOV.U32 R0, RZ, RZ, R18 ;  /* 0x000000ffff007224 */ /* 0x001fe200078e0012 */
[----:B------:R-:W-:Y:S01]  /*1520*/  ISETP.GE.AND P3, PT, R20, RZ, PT ;  /* 0x000000ff1400720c */ /* 0x000fe20003f66270 */
[----:B------:R-:W-:Y:S01]  /*1530*/  @!P5 IMAD.MOV R5, RZ, RZ, -R5 ;  /* 0x000000ffff05d224 */ /* 0x000fe200078e0a05 */
[----:B------:R-:W-:Y:S01]  /*1540*/  ISETP.GT.U32.AND P5, PT, R2, R11, PT ;  /* 0x0000000b0200720c */ /* 0x000fe20003fa4070 */
[----:B------:R-:W-:Y:S01]  /*1550*/  @!P4 IMAD.IADD R17, R17, 0x1, -R2 ;  /* 0x000000011111c824 */ /* 0x000fe200078e0a02 */
[----:B------:R-:W-:Y:S01]  /*1560*/  ISETP.GE.AND P4, PT, R22, RZ, PT ;  /* 0x000000ff1600720c */ /* 0x000fe20003f86270 */
[C---:B------:R-:W-:Y:S01]  /*1570*/  IMAD.HI.U32 R21, R9.reuse, R10, RZ ;  /* 0x0000000a09157227 */ /* 0x040fe200078e00ff */
[----:B------:R0:W-:Y:S03]  /*1580*/  STL [R1+0x84], R5 ;  /* 0x0000840501007387 */ /* 0x0001e60000100800 */
[----:B------:R-:W-:Y:S01]  /*1590*/  @!P2 IMAD.MOV R0, RZ, RZ, -R0 ;  /* 0x000000ffff00a224 */ /* 0x000fe200078e0a00 */
[----:B------:R-:W-:Y:S01]  /*15a0*/  ISETP.GT.U32.AND P2, PT, R2, R7, PT ;  /* 0x000000070200720c */ /* 0x000fe20003f44070 */
[----:B------:R-:W-:-:S03]  /*15b0*/  IMAD.HI.U32 R23, R9, R19, RZ ;  /* 0x0000001309177227 */ /* 0x000fc600078e00ff */
[----:B------:R1:W-:Y:S01]  /*15c0*/  STL [R1+0x9c], R0 ;  /* 0x00009c0001007387 */ /* 0x0003e20000100800 */
[----:B------:R-:W-:Y:S02]  /*15d0*/  IMAD.MOV R21, RZ, RZ, -R21 ;  /* 0x000000ffff157224 */ /* 0x000fe400078e0a15 */
[----:B------:R-:W-:Y:S02]  /*15e0*/  IMAD.MOV R23, RZ, RZ, -R23 ;  /* 0x000000ffff177224 */ /* 0x000fe400078e0a17 */
[----:B------:R-:W-:Y:S02]  /*15f0*/  @!P6 IMAD.IADD R3, R3, 0x1, -R2 ;  /* 0x000000010303e824 */ /* 0x000fe400078e0a02 */
[C---:B------:R-:W-:Y:S02]  /*1600*/  IMAD R10, R2.reuse, R21, R10 ;  /* 0x00000015020a7224 */ /* 0x040fe400078e020a */
[----:B0-----:R-:W-:Y:S01]  /*1610*/  IMAD.MOV.U32 R5, RZ, RZ, R6 ;  /* 0x000000ffff057224 */ /* 0x001fe200078e0006 */
[----:B------:R-:W-:Y:S01]  /*1620*/  ISETP.GT.U32.AND P6, PT, R2, R3, PT ;  /* 0x000000030200720c */ /* 0x000fe20003fc4070 */
[----:B-1----:R-:W-:-:S02]  /*1630*/  IMAD.MOV.U32 R0, RZ, RZ, R17 ;  /* 0x000000ffff007224 */ /* 0x002fc400078e0011 */
[----:B------:R-:W-:Y:S02]  /*1640*/  IMAD R4, R2, R23, R19 ;  /* 0x0000001702047224 */ /* 0x000fe400078e0213 */
[----:B------:R-:W-:Y:S02]  /*1650*/  VIADD R14, R8, 0xdc ;  /* 0x000000dc080e7836 */ /* 0x000fe40000000000 */
[----:B------:R-:W-:Y:S01]  /*1660*/  @!P1 IMAD.MOV R5, RZ, RZ, -R5 ;  /* 0x000000ffff059224 */ /* 0x000fe200078e0a05 */
[C---:B------:R-:W-:Y:S01]  /*1670*/  ISETP.GT.U32.AND P1, PT, R2.reuse, R4, PT ;  /* 0x000000040200720c */ /* 0x040fe20003f24070 */
[----:B------:R-:W-:Y:S01]  /*1680*/  @!P5 IMAD.IADD R11, R11, 0x1, -R2 ;  /* 0x000000010b0bd824 */ /* 0x000fe200078e0a02 */
[----:B------:R-:W-:Y:S01]  /*1690*/  ISETP.GT.U32.AND P5, PT, R2, R10, PT ;  /* 0x0000000a0200720c */ /* 0x000fe20003fa4070 */
[----:B------:R-:W-:Y:S01]  /*16a0*/  @!P4 IMAD.MOV R0, RZ, RZ, -R0 ;  /* 0x000000ffff00c224 */ /* 0x000fe200078e0a00 */
[----:B------:R-:W-:Y:S01]  /*16b0*/  IABS R18, R14 ;  /* 0x0000000e00127213 */ /* 0x000fe20000000000 */
[----:B------:R-:W-:Y:S01]  /*16c0*/  @!P2 IMAD.IADD R7, R7, 0x1, -R2 ;  /* 0x000000010707a824 */ /* 0x000fe200078e0a02 */
[----:B------:R0:W-:Y:S01]  /*16d0*/  STL [R1+0xa4], R5 ;  /* 0x0000a40501007387 */ /* 0x0001e20000100800 */
[----:B------:R-:W-:Y:S01]  /*16e0*/  ISETP.GE.AND P4, PT, R15, RZ, PT ;  /* 0x000000ff0f00720c */ /* 0x000fe20003f86270 */
[----:B------:R-:W-:Y:S01]  /*16f0*/  VIADD R6, R8, 0xda ;  /* 0x000000da08067836 */ /* 0x000fe20000000000 */
[----:B------:R-:W-:Y:S01]  /*1700*/  ISETP.GE.AND P2, PT, R16, RZ, PT ;  /* 0x000000ff1000720c */ /* 0x000fe20003f46270 */
[----:B------:R1:W-:Y:S01]  /*1710*/  STL [R1+0xa8], R0 ;  /* 0x0000a80001007387 */ /* 0x0003e20000100800 */
[----:B------:R-:W-:-:S02]  /*1720*/  IMAD.HI.U32 R16, R9, R18, RZ ;  /* 0x0000001209107227 */ /* 0x000fc400078e00ff */
[----:B------:R-:W-:Y:S02]  /*1730*/  IABS R15, R6 ;  /* 0x00000006000f7213 */ /* 0x000fe40000000000 */
[----:B------:R-:W-:Y:S01]  /*1740*/  @!P6 IMAD.IADD R3, R3, 0x1, -R2 ;  /* 0x000000010303e824 */ /* 0x000fe200078e0a02 */
[----:B------:R-:W-:Y:S01]  /*1750*/  ISETP.GE.AND P6, PT, R12, RZ, PT ;  /* 0x000000ff0c00720c */ /* 0x000fe20003fc6270 */
[----:B0-----:R-:W-:Y:S02]  /*1760*/  IMAD.MOV.U32 R5, RZ, RZ, R11 ;  /* 0x000000ffff057224 */ /* 0x001fe400078e000b */
[----:B------:R-:W-:Y:S02]  /*1770*/  IMAD.MOV R16, RZ, RZ, -R16 ;  /* 0x000000ffff107224 */ /* 0x000fe400078e0a10 */
[----:B-1----:R-:W-:Y:S02]  /*1780*/  IMAD.MOV.U32 R0, RZ, RZ, R7 ;  /* 0x000000ffff007224 */ /* 0x002fe400078e0007 */
[----:B------:R-:W-:-:S02]  /*1790*/  @!P0 IMAD.MOV R5, RZ, RZ, -R5 ;  /* 0x000000ffff058224 */ /* 0x000fc400078e0a05 */
[----:B------:R-:W-:Y:S01]  /*17a0*/  @!P3 IMAD.MOV R0, RZ, RZ, -R0 ;  /* 0x000000ffff00b224 */ /* 0x000fe200078e0a00 */
[----:B------:R-:W-:Y:S01]  /*17b0*/  ISETP.GE.AND P3, PT, R6, RZ, PT ;  /* 0x000000ff0600720c */ /* 0x000fe20003f66270 */
[--C-:B------:R-:W-:Y:S01]  /*17c0*/  @!P5 IMAD.IADD R10, R10, 0x1, -R2.reuse ;  /* 0x000000010a0ad824 */ /* 0x100fe200078e0a02 */
[----:B------:R-:W-:Y:S01]  /*17d0*/  STL [R1+0x1b0], R5 ;  /* 0x0001b00501007387 */ /* 0x000fe20000100800 */
[----:B------:R-:W-:Y:S01]  /*17e0*/  @!P1 IMAD.IADD R4, R4, 0x1, -R2 ;  /* 0x0000000104049824 */ /* 0x000fe200078e0a02 */
[----:B------:R-:W-:Y:S01]  /*17f0*/  ISETP.GE.AND P1, PT, R14, RZ, PT ;  /* 0x000000ff0e00720c */ /* 0x000fe20003f26270 */
[C---:B------:R-:W-:Y:S01]  /*1800*/  IMAD R18, R2.reuse, R16, R18 ;  /* 0x0000001002127224 */ /* 0x040fe200078e0212 */
[----:B------:R0:W-:Y:S01]  /*1810*/  STL [R1+0x1b4], R0 ;  /* 0x0001b40001007387 */ /* 0x0001e20000100800 */
[C---:B------:R-:W-:Y:S01]  /*1820*/  ISETP.GT.U32.AND P5, PT, R2.reuse, R10, PT ;  /* 0x0000000a0200720c */ /* 0x040fe20003fa4070 */
[----:B------:R-:W-:Y:S01]  /*1830*/  IMAD.HI.U32 R12, R9, R15, RZ ;  /* 0x0000000f090c7227 */ /* 0x000fe200078e00ff */
[----:B------:R-:W-:-:S03]  /*1840*/  ISETP.GT.U32.AND P0, PT, R2, R4, PT ;  /* 0x000000040200720c */ /* 0x000fc60003f04070 */
[----:B------:R-:W-:Y:S02]  /*1850*/  IMAD.MOV R12, RZ, RZ, -R12 ;  /* 0x000000ffff0c7224 */ /* 0x000fe400078e0a0c */
[----:B------:R-:W-:Y:S02]  /*1860*/  VIADD R17, R8, 0xd8 ;  /* 0x000000d808117836 */ /* 0x000fe40000000000 */
[----:B0-----:R-:W-:Y:S02]  /*1870*/  IMAD.MOV.U32 R0, RZ, RZ, R3 ;  /* 0x000000ffff007224 */ /* 0x001fe400078e0003 */
[C---:B------:R-:W-:Y:S02]  /*1880*/  IMAD R15, R2.reuse, R12, R15 ;  /* 0x0000000c020f7224 */ /* 0x040fe400078e020f */
[----:B------:R-:W-:Y:S01]  /*1890*/  @!P4 IMAD.MOV R0, RZ, RZ, -R0 ;  /* 0x000000ffff00c224 */ /* 0x000fe200078e0a00 */
[----:B------:R-:W-:Y:S01]  /*18a0*/  ISETP.GT.U32.AND P4, PT, R2, R18, PT ;  /* 0x000000120200720c */ /* 0x000fe20003f84070 */
[--C-:B------:R-:W-:Y:S01]  /*18b0*/  @!P5 IMAD.IADD R10, R10, 0x1, -R2.reuse ;  /* 0x000000010a0ad824 */ /* 0x100fe200078e0a02 */
[----:B------:R-:W-:Y:S01]  /*18c0*/  ISETP.GT.U32.AND P5, PT, R2, R15, PT ;  /* 0x0000000f0200720c */ /* 0x000fe20003fa4070 */
[----:B------:R-:W-:Y:S01]  /*18d0*/  @!P0 IMAD.IADD R4, R4, 0x1, -R2 ;  /* 0x0000000104048824 */ /* 0x000fe200078e0a02 */
[----:B------:R-:W-:Y:S01]  /*18e0*/  ISETP.GE.AND P0, PT, R17, RZ, PT ;  /* 0x000000ff1100720c */ /* 0x000fe20003f06270 */
[----:B------:R0:W-:Y:S01]  /*18f0*/  STL [R1+0x1bc], R0 ;  /* 0x0001bc0001007387 */ /* 0x0001e20000100800 */
[----:B------:R-:W-:Y:S01]  /*1900*/  IABS R17, R17 ;  /* 0x0000001100117213 */ /* 0x000fe20000000000 */
[----:B------:R-:W-:-:S02]  /*1910*/  VIADD R3, R8, 0xd6 ;  /* 0x000000d608037836 */ /* 0x000fc40000000000 */
[----:B------:R-:W-:Y:S02]  /*1920*/  VIADD R6, R8, 0xd4 ;  /* 0x000000d408067836 */ /* 0x000fe40000000000 */
[----:B------:R-:W-:Y:S01]  /*1930*/  IMAD.HI.U32 R7, R9, R17, RZ ;  /* 0x0000001109077227 */ /* 0x000fe200078e00ff */
[----:B------:R-:W-:Y:S02]  /*1940*/  IABS R12, R3 ;  /* 0x00000003000c7213 */ /* 0x000fe40000000000 */
[----:B------:R-:W-:Y:S01]  /*1950*/  IABS R14, R6 ;  /* 0x00000006000e7213 */ /* 0x000fe20000000000 */
[----:B------:R-:W-:Y:S02]  /*1960*/  @!P4 IMAD.IADD R18, R18, 0x1, -R2 ;  /* 0x000000011212c824 */ /* 0x000fe400078e0a02 */
[----:B0-----:R-:W-:Y:S02]  /*1970*/  IMAD.MOV.U32 R0, RZ, RZ, R4 ;  /* 0x000000ffff007224 */ /* 0x001fe400078e0004 */
[----:B------:R-:W-:Y:S01]  /*1980*/  IMAD.MOV R7, RZ, RZ, -R7 ;  /* 0x000000ffff077224 */ /* 0x000fe200078e0a07 */
[----:B------:R-:W-:Y:S01]  /*1990*/  ISETP.GT.U32.AND P4, PT, R2, R18, PT ;  /* 0x000000120200720c */ /* 0x000fe20003f84070 */
[----:B------:R-:W-:Y:S01]  /*19a0*/  @!P2 IMAD.MOV R0, RZ, RZ, -R0 ;  /* 0x000000ffff00a224 */ /* 0x000fe200078e0a00 */
[----:B------:R-:W-:Y:S01]  /*19b0*/  ISETP.GE.AND P2, PT, R3, RZ, PT ;  /* 0x000000ff0300720c */ /* 0x000fe20003f46270 */
[----:B------:R-:W-:-:S02]  /*19c0*/  @!P5 IMAD.IADD R15, R15, 0x1, -R2 ;  /* 0x000000010f0fd824 */ /* 0x000fc400078e0a02 */
[C---:B------:R-:W-:Y:S01]  /*19d0*/  IMAD R17, R2.reuse, R7, R17 ;  /* 0x0000000702117224 */ /* 0x040fe200078e0211 */
[----:B------:R0:W-:Y:S01]  /*19e0*/  STL [R1+0x1c8], R0 ;  /* 0x0001c80001007387 */ /* 0x0001e20000100800 */
[----:B------:R-:W-:Y:S01]  /*19f0*/  IMAD.HI.U32 R4, R9, R12, RZ ;  /* 0x0000000c09047227 */ /* 0x000fe200078e00ff */
[----:B------:R-:W-:-:S03]  /*1a00*/  ISETP.GT.U32.AND P5, PT, R2, R15, PT ;  /* 0x0000000f0200720c */ /* 0x000fc60003fa4070 */
[----:B------:R-:W-:Y:S01]  /*1a10*/  IMAD.HI.U32 R3, R9, R14, RZ ;  /* 0x0000000e09037227 */ /* 0x000fe200078e00ff */
[----:B------:R-:W-:-:S03]  /*1a20*/  IADD3 R4, -R4, RZ, RZ ;  /* 0x000000ff04047210 */ /* 0x000fc60007ffe1ff */
[----:B------:R-:W-:Y:S01]  /*1a30*/  @!P4 IMAD.IADD R18, R18, 0x1, -R2 ;  /* 0x000000011212c824 */ /* 0x000fe200078e0a02 */
[C---:B------:R-:W-:Y:S01]  /*1a40*/  ISETP.GT.U32.AND P4, PT, R2.reuse, R17, PT ;  /* 0x000000110200720c */ /* 0x040fe20003f84070 */
[----:B0-----:R-:W-:Y:S02]  /*1a50*/  IMAD.MOV.U32 R0, RZ, RZ, R10 ;  /* 0x000000ffff007224 */ /* 0x001fe400078e000a */
[----:B------:R-:W-:Y:S02]  /*1a60*/  IMAD R12, R2, R4, R12 ;  /* 0x00000004020c7224 */ /* 0x000fe400078e020c */
[----:B------:R-:W-:Y:S01]  /*1a70*/  @!P6 IMAD.MOV R0, RZ, RZ, -R0 ;  /* 0x000000ffff00e224 */ /* 0x000fe200078e0a00 */
[----:B------:R-:W-:Y:S01]  /*1a80*/  ISETP.GE.AND P6, PT, R6, RZ, PT ;  /* 0x000000ff0600720c */ /* 0x000fe20003fc6270 */
[----:B------:R-:W-:Y:S02]  /*1a90*/  IMAD.MOV R6, RZ, RZ, -R3 ;  /* 0x000000ffff067224 */ /* 0x000fe400078e0a03 */
[----:B------:R-:W-:Y:S01]  /*1aa0*/  VIADD R10, R8, 0xd0 ;  /* 0x000000d0080a7836 */ /* 0x000fe20000000000 */
[----:B------:R0:W-:Y:S01]  /*1ab0*/  STL [R1+0x1c4], R0 ;  /* 0x0001c40001007387 */ /* 0x0001e20000100800 */
[----:B------:R-:W-:-:S02]  /*1ac0*/  IMAD R14, R2, R6, R14 ;  /* 0x00000006020e7224 */ /* 0x000fc400078e020e */
[----:B------:R-:W-:Y:S01]  /*1ad0*/  VIADD R3, R8, 0xd2 ;  /* 0x000000d208037836 */ /* 0x000fe20000000000 */
[----:B------:R-:W-:Y:S01]  /*1ae0*/  IABS R19, R10 ;  /* 0x0000000a00137213 */ /* 0x000fe20000000000 */
[--C-:B------:R-:W-:Y:S01]  /*1af0*/  @!P5 IMAD.IADD R15, R15, 0x1, -R2.reuse ;  /* 0x000000010f0fd824 */ /* 0x100fe200078e0a02 */
[----:B------:R-:W-:Y:S01]  /*1b00*/  ISETP.GT.U32.AND P5, PT, R2, R12, PT ;  /* 0x0000000c0200720c */ /* 0x000fe20003fa4070 */
[----:B------:R-:W-:Y:S01]  /*1b10*/  @!P4 IMAD.IADD R17, R17, 0x1, -R2 ;  /* 0x000000011111c824 */ /* 0x000fe200078e0a02 */
[----:B------:R-:W-:Y:S01]  /*1b20*/  IABS R7, R3 ;  /* 0x0000000300077213 */ /* 0x000fe20000000000 */
[----:B------:R-:W-:Y:S02]  /*1b30*/  VIADD R11, R8, 0xce ;  /* 0x000000ce080b7836 */ /* 0x000fe40000000000 */
[----:B0-----:R-:W-:Y:S01]  /*1b40*/  IMAD.MOV.U32 R0, RZ, RZ, R18 ;  /* 0x000000ffff007224 */ /* 0x001fe200078e0012 */
[C---:B------:R-:W-:Y:S01]  /*1b50*/  ISETP.GT.U32.AND P4, PT, R2.reuse, R17, PT ;  /* 0x000000110200720c */ /* 0x040fe20003f84070 */
[----:B------:R-:W-:Y:S01]  /*1b60*/  IMAD.MOV.U32 R18, RZ, RZ, R19 ;  /* 0x000000ffff127224 */ /* 0x000fe200078e0013 */
[----:B------:R-:W-:Y:S01]  /*1b70*/  IABS R16, R11 ;  /* 0x0000000b00107213 */ /* 0x000fe20000000000 */
[----:B------:R-:W-:Y:S01]  /*1b80*/  @!P1 IMAD.MOV R0, RZ, RZ, -R0 ;  /* 0x000000ffff009224 */ /* 0x000fe200078e0a00 */
[----:B------:R-:W-:Y:S01]  /*1b90*/  ISETP.GT.U32.AND P1, PT, R2, R14, PT ;  /* 0x0000000e0200720c */ /* 0x000fe20003f24070 */
[----:B------:R-:W-:-:S03]  /*1ba0*/  IMAD.HI.U32 R19, R9, R7, RZ ;  /* 0x0000000709137227 */ /* 0x000fc600078e00ff */
[----:B------:R0:W-:Y:S01]  /*1bb0*/  STL [R1+0x1c0], R0 ;  /* 0x0001c00001007387 */ /* 0x0001e20000100800 */
[----:B------:R-:W-:Y:S02]  /*1bc0*/  IMAD.MOV R19, RZ, RZ, -R19 ;  /* 0x000000ffff137224 */ /* 0x000fe400078e0a13 */
[--C-:B------:R-:W-:Y:S02]  /*1bd0*/  @!P5 IMAD.IADD R12, R12, 0x1, -R2.reuse ;  /* 0x000000010c0cd824 */ /* 0x100fe400078e0a02 */
[----:B------:R-:W-:Y:S02]  /*1be0*/  VIADD R4, R8, 0xcc ;  /* 0x000000cc08047836 */ /* 0x000fe40000000000 */
[--C-:B------:R-:W-:Y:S01]  /*1bf0*/  @!P4 IMAD.IADD R17, R17, 0x1, -R2.reuse ;  /* 0x000000011111c824 */ /* 0x100fe200078e0a02 */
[----:B------:R-:W-:Y:S01]  /*1c00*/  ISETP.GT.U32.AND P5, PT, R2, R12, PT ;  /* 0x0000000c0200720c */ /* 0x000fe20003fa4070 */
[----:B------:R-:W-:Y:S01]  /*1c10*/  @!P1 IMAD.IADD R14, R14, 0x1, -R2 ;  /* 0x000000010e0e9824 */ /* 0x000fe200078e0a02 */
[----:B------:R-:W-:Y:S01]  /*1c20*/  IABS R6, R4 ;  /* 0x0000000400067213 */ /* 0x000fe20000000000 */
[----:B0-----:R-:W-:-:S02]  /*1c30*/  IMAD.MOV.U32 R0, RZ, RZ, R15 ;  /* 0x000000ffff007224 */ /* 0x001fc400078e000f */
[----:B------:R-:W-:Y:S01]  /*1c40*/  IMAD.MOV.U32 R15, RZ, RZ, R16 ;  /* 0x000000ffff0f7224 */ /* 0x000fe200078e0010 */
[C---:B------:R-:W-:Y:S01]  /*1c50*/  ISETP.GT.U32.AND P1, PT, R2.reuse, R14, PT ;  /* 0x0000000e0200720c */ /* 0x040fe20003f24070 */
[----:B------:R-:W-:Y:S01]  /*1c60*/  @!P3 IMAD.MOV R0, RZ, RZ, -R0 ;  /* 0x000000ffff00b224 */ /* 0x000fe200078e0a00 */
[----:B------:R-:W-:Y:S01]  /*1c70*/  ISETP.GE.AND P3, PT, R3, RZ, PT ;  /* 0x000000ff0300720c */ /* 0x000fe20003f66270 */
[C---:B------:R-:W-:Y:S02]  /*1c80*/  IMAD R3, R2.reuse, R19, R7 ;  /* 0x0000001302037224 */ /* 0x040fe400078e0207 */
[C---:B------:R-:W-:Y:S01]  /*1c90*/  IMAD.HI.U32 R7, R9.reuse, R15, RZ ;  /* 0x0000000f09077227 */ /* 0x040fe200078e00ff */
[----:B------:R0:W-:Y:S02]  /*1ca0*/  STL [R1+0x1b8], R0 ;  /* 0x0001b80001007387 */ /* 0x0001e40000100800 */
[----:B------:R-:W-:Y:S01]  /*1cb0*/  ISETP.GT.U32.AND P4, PT, R2, R3, PT ;  /* 0x000000030200720c */ /* 0x000fe20003f84070 */
[----:B------:R-:W-:-:S04]  /*1cc0*/  IMAD.HI.U32 R19, R9, R18, RZ ;  /* 0x0000001209137227 */ /* 0x000fc800078e00ff */
[----:B------:R-:W-:-:S04]  /*1cd0*/  IMAD.HI.U32 R16, R9, R6, RZ ;  /* 0x0000000609107227 */ /* 0x000fc800078e00ff */
[----:B0-----:R-:W-:Y:S02]  /*1ce0*/  IMAD.MOV.U32 R0, RZ, RZ, R17 ;  /* 0x000000ffff007224 */ /* 0x001fe400078e0011 */
[----:B------:R-:W-:Y:S02]  /*1cf0*/  IMAD.MOV R7, RZ, RZ, -R7 ;  /* 0x000000ffff077224 */ /* 0x000fe400078e0a07 */
[----:B------:R-:W-:Y:S02]  /*1d00*/  @!P0 IMAD.MOV R0, RZ, RZ, -R0 ;  /* 0x000000ffff008224 */ /* 0x000fe400078e0a00 */
[----:B------:R-:W-:Y:S02]  /*1d10*/  IMAD.MOV R19, RZ, RZ, -R19 ;  /* 0x000000ffff137224 */ /* 0x000fe400078e0a13 */
[----:B------:R-:W-:Y:S01]  /*1d20*/  IMAD.MOV R16, RZ, RZ, -R16 ;  /* 0x000000ffff107224 */ /* 0x000fe200078e0a10 */
[----:B------:R0:W-:Y:S01]  /*1d30*/  STL [R1+0xb0], R0 ;  /* 0x0000b00001007387 */ /* 0x0001e20000100800 */
[----:B------:R-:W-:-:S02]  /*1d40*/  IMAD R15, R2, R7, R15 ;  /* 0x00000007020f7224 */ /* 0x000fc400078e020f */
[--C-:B------:R-:W-:Y:S02]  /*1d50*/  @!P1 IMAD.IADD R14, R14, 0x1, -R2.reuse ;  /* 0x000000010e0e9824 */ /* 0x100fe400078e0a02 */
[----:B------:R-:W-:Y:S01]  /*1d60*/  @!P5 IMAD.IADD R12, R12, 0x1, -R2 ;  /* 0x000000010c0cd824 */ /* 0x000fe200078e0a02 */
[----:B------:R-:W-:Y:S01]  /*1d70*/  ISETP.GE.AND P5, PT, R10, RZ, PT ;  /* 0x000000ff0a00720c */ /* 0x000fe20003fa6270 */
[----:B------:R-:W-:Y:S01]  /*1d80*/  VIADD R7, R8, 0xca ;  /* 0x000000ca08077836 */ /* 0x000fe20000000000 */
[C---:B------:R-:W-:Y:S01]  /*1d90*/  ISETP.GT.U32.AND P1, PT, R2.reuse, R15, PT ;  /* 0x0000000f0200720c */ /* 0x040fe20003f24070 */
[C---:B------:R-:W-:Y:S02]  /*1da0*/  IMAD R10, R2.reuse, R19, R18 ;  /* 0x00000013020a7224 */ /* 0x040fe400078e0212 */
[----:B------:R-:W-:Y:S02]  /*1db0*/  @!P4 IMAD.IADD R3, R3, 0x1, -R2 ;  /* 0x000000010303c824 */ /* 0x000fe400078e0a02 */
[C---:B------:R-:W-:Y:S01]  /*1dc0*/  IMAD R6, R2.reuse, R16, R6 ;  /* 0x0000001002067224 */ /* 0x040fe200078e0206 */
[----:B------:R-:W-:Y:S01]  /*1dd0*/  IABS R16, R7 ;  /* 0x0000000700107213 */ /* 0x000fe20000000000 */
[----:B0-----:R-:W-:Y:S01]  /*1de0*/  IMAD.MOV.U32 R0, RZ, RZ, R14 ;  /* 0x000000ffff007224 */ /* 0x001fe200078e000e */
[C---:B------:R-:W-:Y:S01]  /*1df0*/  ISETP.GT.U32.AND P0, PT, R2.reuse, R10, PT ;  /* 0x0000000a0200720c */ /* 0x040fe20003f04070 */
[----:B------:R-:W-:Y:S01]  /*1e00*/  IMAD.MOV.U32 R5, RZ, RZ, R12 ;  /* 0x000000ffff057224 */ /* 0x000fe200078e000c */
[C---:B------:R-:W-:Y:S01]  /*1e10*/  ISETP.GT.U32.AND P4, PT, R2.reuse, R3, PT ;  /* 0x000000030200720c */ /* 0x040fe20003f84070 */
[----:B------:R-:W-:Y:S01]  /*1e20*/  @!P6 IMAD.MOV R0, RZ, RZ, -R0 ;  /* 0x000000ffff00e224 */ /* 0x000fe200078e0a00 */
[----:B------:R-:W-:Y:S01]  /*1e30*/  ISETP.GT.U32.AND P6, PT, R2, R6, PT ;  /* 0x000000060200720c */ /* 0x000fe20003fc4070 */
[----:B------:R-:W-:-:S02]  /*1e40*/  IMAD.MOV.U32 R12, RZ, RZ, R16 ;  /* 0x000000ffff0c7224 */ /* 0x000fc400078e0010 */
[----:B------:R-:W-:Y:S01]  /*1e50*/  @!P2 IMAD.MOV R5, RZ, RZ, -R5 ;  /* 0x000000ffff05a224 */ /* 0x000fe200078e0a05 */
[----:B------:R-:W-:Y:S01]  /*1e60*/  ISETP.GE.AND P2, PT, R11, RZ, PT ;  /* 0x000000ff0b00720c */ /* 0x000fe20003f46270 */
[----:B------:R-:W-:Y:S02]  /*1e70*/  VIADD R14, R8, 0xc8 ;  /* 0x000000c8080e7836 */ /* 0x000fe40000000000 */
[----:B------:R-:W-:Y:S01]  /*1e80*/  IMAD.HI.U32 R11, R9, R12, RZ ;  /* 0x0000000c090b7227 */ /* 0x000fe200078e00ff */
[----:B------:R-:W-:Y:S02]  /*1e90*/  STL [R1+0xb4], R5 ;  /* 0x0000b40501007387 */ /* 0x000fe40000100800 */
[----:B------:R-:W-:Y:S01]  /*1ea0*/  IABS R16, R14 ;  /* 0x0000000e00107213 */ /* 0x000fe20000000000 */
[----:B------:R-:W-:Y:S01]  /*1eb0*/  @!P1 IMAD.IADD R15, R15, 0x1, -R2 ;  /* 0x000000010f0f9824 */ /* 0x000fe200078e0a02 */
[----:B------:R0:W-:Y:S01]  /*1ec0*/  STL [R1+0x1a4], R0 ;  /* 0x0001a40001007387 */ /* 0x0001e20000100800 */
[----:B------:R-:W-:-:S02]  /*1ed0*/  IMAD.MOV R11, RZ, RZ, -R11 ;  /* 0x000000ffff0b7224 */ /* 0x000fc400078e0a0b */
[--C-:B------:R-:W-:Y:S01]  /*1ee0*/  @!P0 IMAD.IADD R10, R10, 0x1, -R2.reuse ;  /* 0x000000010a0a8824 */ /* 0x100fe200078e0a02 */
[----:B------:R-:W-:Y:S01]  /*1ef0*/  ISETP.GE.AND P0, PT, R7, RZ, PT ;  /* 0x000000ff0700720c */ /* 0x000fe20003f06270 */
[--C-:B------:R-:W-:Y:S01]  /*1f00*/  @!P4 IMAD.IADD R3, R3, 0x1, -R2.reuse ;  /* 0x000000010303c824 */ /* 0x100fe200078e0a02 */
[----:B------:R-:W-:Y:S01]  /*1f10*/  ISETP.GE.AND P4, PT, R4, RZ, PT ;  /* 0x000000ff0400720c */ /* 0x000fe20003f86270 */
[----:B------:R-:W-:Y:S01]  /*1f20*/  @!P6 IMAD.IADD R6, R6, 0x1, -R2 ;  /* 0x000000010606e824 */ /* 0x000fe200078e0a02 */
[C---:B------:R-:W-:Y:S01]  /*1f30*/  ISETP.GT.U32.AND P6, PT, R2.reuse, R15, PT ;  /* 0x0000000f0200720c */ /* 0x040fe20003fc4070 */
[C---:B------:R-:W-:Y:S01]  /*1f40*/  IMAD R12, R2.reuse, R11, R12 ;  /* 0x0000000b020c7224 */ /* 0x040fe200078e020c */
[----:B------:R-:W-:Y:S01]  /*1f50*/  ISETP.GT.U32.AND P1, PT, R2, R10, PT ;  /* 0x0000000a0200720c */ /* 0x000fe20003f24070 */
[----:B------:R-:W-:-:S04]  /*1f60*/  IMAD.HI.U32 R11, R9, R16, RZ ;  /* 0x00000010090b7227 */ /* 0x000fc800078e00ff */
[----:B0-----:R-:W-:Y:S02]  /*1f70*/  IMAD.MOV.U32 R0, RZ, RZ, R3 ;  /* 0x000000ffff007224 */ /* 0x001fe400078e0003 */
[----:B------:R-:W-:Y:S02]  /*1f80*/  IMAD.MOV R11, RZ, RZ, -R11 ;  /* 0x000000ffff0b7224 */ /* 0x000fe400078e0a0b */
[----:B------:R-:W-:Y:S01]  /*1f90*/  @!P3 IMAD.MOV R0, RZ, RZ, -R0 ;  /* 0x000000ffff00b224 */ /* 0x000fe200078e0a00 */
[C---:B------:R-:W-:Y:S01]  /*1fa0*/  ISETP.GT.U32.AND P3, PT, R2.reuse, R6, PT ;  /* 0x000000060200720c */ /* 0x040fe20003f64070 */
[----:B------:R-:W-:Y:S02]  /*1fb0*/  IMAD R16, R2, R11, R16 ;  /* 0x0000000b02107224 */ /* 0x000fe400078e0210 */
[----:B------:R-:W-:Y:S01]  /*1fc0*/  VIADD R7, R8, 0xc2 ;  /* 0x000000c208077836 */ /* 0x000fe20000000000 */
[----:B------:R0:W-:Y:S01]  /*1fd0*/  STL [R1+0x1a8], R0 ;  /* 0x0001a80001007387 */ /* 0x0001e20000100800 */
[--C-:B------:R-:W-:Y:S01]  /*1fe0*/  @!P6 IMAD.IADD R15, R15, 0x1, -R2.reuse ;  /* 0x000000010f0fe824 */ /* 0x100fe200078e0a02 */
[----:B------:R-:W-:Y:S01]  /*1ff0*/  ISETP.GT.U32.AND P6, PT, R2, R16, PT ;  /* 0x000000100200720c */ /* 0x000fe20003fc4070 */
[----:B------:R-:W-:Y:S01]  /*2000*/  VIADD R4, R8, 0xc6 ;  /* 0x000000c608047836 */ /* 0x000fe20000000000 */
[----:B------:R-:W-:Y:S01]  /*2010*/  IABS R18, R7 ;  /* 0x0000000700127213 */ /* 0x000fe20000000000 */
[--C-:B------:R-:W-:Y:S01]  /*2020*/  @!P1 IMAD.IADD R10, R10, 0x1, -R2.reuse ;  /* 0x000000010a0a9824 */ /* 0x100fe200078e0a02 */
[----:B------:R-:W-:Y:S01]  /*2030*/  ISETP.GT.U32.AND P1, PT, R2, R12, PT ;  /* 0x0000000c0200720c */ /* 0x000fe20003f24070 */
[----:B------:R-:W-:Y:S01]  /*2040*/  VIADD R3, R8, 0xc4 ;  /* 0x000000c408037836 */ /* 0x000fe20000000000 */
[----:B------:R-:W-:Y:S01]  /*2050*/  IABS R17, R4 ;  /* 0x0000000400117213 */ /* 0x000fe20000000000 */
[----:B------:R-:W-:Y:S01]  /*2060*/  @!P3 IMAD.IADD R6, R6, 0x1, -R2 ;  /* 0x000000010606b824 */ /* 0x000fe200078e0a02 */
[----:B------:R-:W-:Y:S01]  /*2070*/  ISETP.GE.AND P3, PT, R14, RZ, PT ;  /* 0x000000ff0e00720c */ /* 0x000fe20003f66270 */
[----:B------:R-:W-:Y:S01]  /*2080*/  IMAD.MOV.U32 R14, RZ, RZ, R18 ;  /* 0x000000ffff0e7224 */ /* 0x000fe200078e0012 */
[----:B------:R-:W-:Y:S01]  /*2090*/  IABS R11, R3 ;  /* 0x00000003000b7213 */ /* 0x000fe20000000000 */
[----:B------:R-:W-:-:S02]  /*20a0*/  IMAD.HI.U32 R18, R9, R17, RZ ;  /* 0x0000001109127227 */ /* 0x000fc400078e00ff */
[----:B------:R-:W-:Y:S02]  /*20b0*/  @!P6 IADD3 R16, R16, -R2, RZ ;  /* 0x800000021010e210 */ /* 0x000fe40007ffe0ff */
[----:B0-----:R-:W-:Y:S02]  /*20c0*/  IMAD.MOV.U32 R0, RZ, RZ, R10 ;  /* 0x000000ffff007224 */ /* 0x001fe400078e000a */
[----:B------:R-:W-:Y:S01]  /*20d0*/  IMAD.HI.U32 R19, R9, R11, RZ ;  /* 0x0000000b09137227 */ /* 0x000fe200078e00ff */
[----:B------:R-:W-:-:S03]  /*20e0*/  ISETP.GT.U32.AND P6, PT, R2, R16, PT ;  /* 0x000000100200720c */ /* 0x000fc60003fc4070 */
[----:B------:R-:W-:Y:S02]  /*20f0*/  IMAD.MOV R18, RZ, RZ, -R18 ;  /* 0x000000ffff127224 */ /* 0x000fe400078e0a12 */
[----:B------:R-:W-:Y:S01]  /*2100*/  @!P1 IMAD.IADD R12, R12, 0x1, -R2 ;  /* 0x000000010c0c9824 */ /* 0x000fe200078e0a02 */
[----:B------:R-:W-:Y:S01]  /*2110*/  ISETP.GE.AND P1, PT, R4, RZ, PT ;  /* 0x000000ff0400720c */ /* 0x000fe20003f26270 */
[----:B------:R-:W-:Y:S02]  /*2120*/  @!P5 IMAD.MOV R0, RZ, RZ, -R0 ;  /* 0x000000ffff00d224 */ /* 0x000fe400078e0a00 */
[----:B------:R-:W-:Y:S01]  /*2130*/  IMAD.HI.U32 R4, R9, R14, RZ ;  /* 0x0000000e09047227 */ /* 0x000fe200078e00ff */
[----:B------:R-:W-:Y:S02]  /*2140*/  ISETP.GT.U32.AND P5, PT, R2, R12, PT ;  /* 0x0000000c0200720c */ /* 0x000fe40003fa4070 */
[----:B------:R0:W-:Y:S01]  /*2150*/  STL [R1+0xc4], R0 ;  /* 0x0000c40001007387 */ /* 0x0001e20000100800 */
[----:B------:R-:W-:-:S02]  /*2160*/  IMAD.MOV R10, RZ, RZ, -R19 ;  /* 0x000000ffff0a7224 */ /* 0x000fc400078e0a13 */
[C---:B------:R-:W-:Y:S02]  /*2170*/  IMAD R17, R2.reuse, R18, R17 ;  /* 0x0000001202117224 */ /* 0x040fe400078e0211 */
[----:B------:R-:W-:Y:S02]  /*2180*/  IMAD.MOV.U32 R5, RZ, RZ, R15 ;  /* 0x000000ffff057224 */ /* 0x000fe400078e000f */
[----:B------:R-:W-:Y:S02]  /*2190*/  IMAD.MOV R4, RZ, RZ, -R4 ;  /* 0x000000ffff047224 */ /* 0x000fe400078e0a04 */
[C---:B------:R-:W-:Y:S02]  /*21a0*/  IMAD R11, R2.reuse, R10, R11 ;  /* 0x0000000a020b7224 */ /* 0x040fe400078e020b */
[----:B0-----:R-:W-:Y:S02]  /*21b0*/  IMAD.MOV.U32 R0, RZ, RZ, R6 ;  /* 0x000000ffff007224 */ /* 0x001fe400078e0006 */
[----:B------:R-:W-:Y:S01]  /*21c0*/  @!P2 IMAD.MOV R5, RZ, RZ, -R5 ;  /* 0x000000ffff05a224 */ /* 0x000fe200078e0a05 */
[C---:B------:R-:W-:Y:S01]  /*21d0*/  ISETP.GT.U32.AND P2, PT, R2.reuse, R17, PT ;  /* 0x000000110200720c */ /* 0x040fe20003f44070 */
[----:B------:R-:W-:-:S02]  /*21e0*/  IMAD R14, R2, R4, R14 ;  /* 0x00000004020e7224 */ /* 0x000fc400078e020e */
[----:B------:R-:W-:Y:S01]  /*21f0*/  @!P4 IMAD.MOV R0, RZ, RZ, -R0 ;  /* 0x000000ffff00c224 */ /* 0x000fe200078e0a00 */
[----:B------:R-:W-:Y:S01]  /*2200*/  ISETP.GT.U32.AND P4, PT, R2, R11, PT ;  /* 0x0000000b0200720c */ /* 0x000fe20003f84070 */
[--C-:B------:R-:W-:Y:S01]  /*2210*/  @!P6 IMAD.IADD R16, R16, 0x1, -R2.reuse ;  /* 0x000000011010e824 */ /* 0x100fe200078e0a02 */
[----:B------:R-:W-:Y:S01]  /*2220*/  ISETP.GT.U32.AND P6, PT, R2, R14, PT ;  /* 0x0000000e0200720c */ /* 0x000fe20003fc4070 */
[----:B------:R-:W-:Y:S01]  /*2230*/  VIADD R18, R8, 0xc0 ;  /* 0x000000c008127836 */ /* 0x000fe20000000000 */
[----:B------:R-:W-:Y:S01]  /*2240*/  STL [R1+0xc8], R5 ;  /* 0x0000c80501007387 */ /* 0x000fe20000100800 */
[--C-:B------:R-:W-:Y:S01]  /*2250*/  @!P5 IMAD.IADD R12, R12, 0x1, -R2.reuse ;  /* 0x000000010c0cd824 */ /* 0x100fe200078e0a02 */
[----:B------:R-:W-:Y:S01]  /*2260*/  ISETP.GE.AND P5, PT, R3, RZ, PT ;  /* 0x000000ff0300720c */ /* 0x000fe20003fa6270 */
[C---:B------:R-:W-:Y:S01]  /*2270*/  VIADD R3, R8.reuse, 0xbe ;  /* 0x000000be08037836 */ /* 0x040fe20000000000 */
[----:B------:R-:W-:Y:S01]  /*2280*/  IABS R4, R18 ;  /* 0x0000001200047213 */ /* 0x000fe20000000000 */
[--C-:B------:R-:W-:Y:S01]  /*2290*/  @!P2 IMAD.IADD R17, R17, 0x1, -R2.reuse ;  /* 0x000000011111a824 */ /* 0x100fe200078e0a02 */
[----:B------:R0:W-:Y:S01]  /*22a0*/  STL [R1+0xcc], R0 ;  /* 0x0000cc0001007387 */ /* 0x0001e20000100800 */
[----:B------:R-:W-:Y:S01]  /*22b0*/  ISETP.GE.AND P2, PT, R7, RZ, PT ;  /* 0x000000ff0700720c */ /* 0x000fe20003f46270 */
[----:B------:R-:W-:Y:S01]  /*22c0*/  VIADD R7, R8, 0xbc ;  /* 0x000000bc08077836 */ /* 0x000fe20000000000 */
[----:B------:R-:W-:Y:S01]  /*22d0*/  IABS R6, R3 ;  /* 0x0000000300067213 */ /* 0x000fe20000000000 */
[----:B------:R-:W-:Y:S01]  /*22e0*/  @!P4 IMAD.IADD R11, R11, 0x1, -R2 ;  /* 0x000000010b0bc824 */ /* 0x000fe200078e0a02 */
[----:B------:R-:W-:Y:S01]  /*22f0*/  ISETP.GT.U32.AND P4, PT, R2, R17, PT ;  /* 0x000000110200720c */ /* 0x000fe20003f84070 */
[----:B------:R-:W-:Y:S01]  /*2300*/  IMAD.HI.U32 R10, R9, R4, RZ ;  /* 0x00000004090a7227 */ /* 0x000fe200078e00ff */
[----:B------:R-:W-:-:S03]  /*2310*/  IABS R20, R7 ;  /* 0x0000000700147213 */ /* 0x000fc60000000000 */
[----:B------:R-:W-:Y:S01]  /*2320*/  @!P6 IMAD.IADD R14, R14, 0x1, -R2 ;  /* 0x000000010e0ee824 */ /* 0x000fe200078e0a02 */
[----:B------:R-:W-:Y:S01]  /*2330*/  ISETP.GT.U32.AND P6, PT, R2, R11, PT ;  /* 0x0000000b0200720c */ /* 0x000fe20003fc4070 */
[----:B0-----:R-:W-:Y:S02]  /*2340*/  IMAD.MOV.U32 R0, RZ, RZ, R12 ;  /* 0x000000ffff007224 */ /* 0x001fe400078e000c */
[----:B------:R-:W-:Y:S02]  /*2350*/  IMAD.MOV R10, RZ, RZ, -R10 ;  /* 0x000000ffff0a7224 */ /* 0x000fe400078e0a0a */
[----:B------:R-:W-:-:S04]  /*2360*/  IMAD.HI.U32 R12, R9, R6, RZ ;  /* 0x00000006090c7227 */ /* 0x000fc800078e00ff */
[C---:B------:R-:W-:Y:S02]  /*2370*/  IMAD R4, R2.reuse, R10, R4 ;  /* 0x0000000a02047224 */ /* 0x040fe400078e0204 */
[----:B------:R-:W-:Y:S02]  /*2380*/  IMAD.MOV R12, RZ, RZ, -R12 ;  /* 0x000000ffff0c7224 */ /* 0x000fe400078e0a0c */
[----:B------:R-:W-:Y:S01]  /*2390*/  @!P4 IMAD.IADD R17, R17, 0x1, -R2 ;  /* 0x000000011111c824 */ /* 0x000fe200078e0a02 */
[C---:B------:R-:W-:Y:S01]  /*23a0*/  ISETP.GT.U32.AND P4, PT, R2.reuse, R4, PT ;  /* 0x000000040200720c */ /* 0x040fe20003f84070 */
[C---:B------:R-:W-:Y:S02]  /*23b0*/  IMAD R6, R2.reuse, R12, R6 ;  /* 0x0000000c02067224 */ /* 0x040fe400078e0206 */
[----:B------:R-:W-:Y:S02]  /*23c0*/  @!P6 IMAD.IADD R11, R11, 0x1, -R2 ;  /* 0x000000010b0be824 */ /* 0x000fe400078e0a02 */
[----:B------:R-:W-:Y:S01]  /*23d0*/  @!P0 IMAD.MOV R0, RZ, RZ, -R0 ;  /* 0x000000ffff008224 */ /* 0x000fe200078e0a00 */
[----:B------:R-:W-:Y:S01]  /*23e0*/  ISETP.GT.U32.AND P6, PT, R2, R6, PT ;  /* 0x000000060200720c */ /* 0x000fe20003fc4070 */
[----:B------:R-:W-:Y:S01]  /*23f0*/  VIADD R10, R8, 0xba ;  /* 0x000000ba080a7836 */ /* 0x000fe20000000000 */
[----:B------:R-:W-:Y:S01]  /*2400*/  ISETP.GT.U32.AND P0, PT, R2, R14, PT ;  /* 0x0000000e0200720c */ /* 0x000fe20003f04070 */
[----:B------:R-:W-:Y:S01]  /*2410*/  IMAD.HI.U32 R21, R9, R20, RZ ;  /* 0x0000001409157227 */ /* 0x000fe200078e00ff */
[----:B------:R0:W-:Y:S02]  /*2420*/  STL [R1+0xd4], R0 ;  /* 0x0000d40001007387 */ /* 0x0001e40000100800 */
[----:B------:R-:W-:Y:S01]  /*2430*/  IABS R12, R10 ;  /* 0x0000000a000c7213 */ /* 0x000fe20000000000 */
[----:B------:R-:W-:Y:S01]  /*2440*/  @!P4 IMAD.IADD R4, R4, 0x1, -R2 ;  /* 0x000000010404c824 */ /* 0x000fe200078e0a02 */
[----:B------:R-:W-:Y:S01]  /*2450*/  ISETP.GE.AND P4, PT, R3, RZ, PT ;  /* 0x000000ff0300720c */ /* 0x000fe20003f86270 */
[----:B------:R-:W-:-:S02]  /*2460*/  IMAD.MOV.U32 R5, RZ, RZ, R16 ;  /* 0x000000ffff057224 */ /* 0x000fc400078e0010 */
[----:B------:R-:W-:Y:S02]  /*2470*/  IMAD.MOV R21, RZ, RZ, -R21 ;  /* 0x000000ffff157224 */ /* 0x000fe400078e0a15 */
[----:B------:R-:W-:Y:S01]  /*2480*/  @!P6 IMAD.IADD R6, R6, 0x1, -R2 ;  /* 0x000000010606e824 */ /* 0x000fe200078e0a02 */
[----:B------:R-:W-:Y:S01]  /*2490*/  ISETP.GT.U32.AND P6, PT, R2, R4, PT ;  /* 0x000000040200720c */ /* 0x000fe20003fc4070 */
[----:B0-----:R-:W-:Y:S02]  /*24a0*/  IMAD.MOV.U32 R0, RZ, RZ, R17 ;  /* 0x000000ffff007224 */ /* 0x001fe400078e0011 */
[----:B------:R-:W-:-:S04]  /*24b0*/  IMAD.HI.U32 R19, R9, R12, RZ ;  /* 0x0000000c09137227 */ /* 0x000fc800078e00ff */
[----:B------:R-:W-:Y:S02]  /*24c0*/  @!P3 IMAD.MOV R5, RZ, RZ, -R5 ;  /* 0x000000ffff05b224 */ /* 0x000fe400078e0a05 */
[----:B------:R-:W-:Y:S01]  /*24d0*/  @!P1 IMAD.MOV R0, RZ, RZ, -R0 ;  /* 0x000000ffff009224 */ /* 0x000fe200078e0a00 */
[----:B------:R-:W-:Y:S01]  /*24e0*/  ISETP.GT.U32.AND P1, PT, R2, R6, PT ;  /* 0x000000060200720c */ /* 0x000fe20003f24070 */
[----:B------:R-:W-:Y:S01]  /*24f0*/  @!P0 IMAD.IADD R14, R14, 0x1, -R2 ;  /* 0x000000010e0e8824 */ /* 0x000fe200078e0a02 */
[----:B------:R0:W-:Y:S01]  /*2500*/  STL [R1+0xd8], R5 ;  /* 0x0000d80501007387 */ /* 0x0001e20000100800 */
[----:B------:R-:W-:Y:S01]  /*2510*/  IMAD R3, R2, R21, R20 ;  /* 0x0000001502037224 */ /* 0x000fe200078e0214 */
[----:B------:R-:W-:Y:S01]  /*2520*/  ISETP.GE.AND P0, PT, R18, RZ, PT ;  /* 0x000000ff1200720c */ /* 0x000fe20003f06270 */
[----:B------:R-:W-:Y:S01]  /*2530*/  IMAD.MOV R19, RZ, RZ, -R19 ;  /* 0x000000ffff137224 */ /* 0x000fe200078e0a13 */
[----:B------:R1:W-:Y:S01]  /*2540*/  STL [R1+0xe0], R0 ;  /* 0x0000e00001007387 */ /* 0x0003e20000100800 */
[----:B------:R-:W-:Y:S01]  /*2550*/  VIADD R15, R8, 0xb8 ;  /* 0x000000b8080f7836 */ /* 0x000fe20000000000 */
[C---:B------:R-:W-:Y:S01]  /*2560*/  ISETP.GT.U32.AND P3, PT, R2.reuse, R3, PT ;  /* 0x000000030200720c */ /* 0x040fe20003f64070 */
[----:B------:R-:W-:-:S02]  /*2570*/  IMAD R12, R2, R19, R12 ;  /* 0x00000013020c7224 */ /* 0x000fc400078e020c */
[--C-:B------:R-:W-:Y:S01]  /*2580*/  @!P6 IMAD.IADD R4, R4, 0x1, -R2.reuse ;  /* 0x000000010404e824 */ /* 0x100fe200078e0a02 */
[----:B------:R-:W-:Y:S01]  /*2590*/  IABS R18, R15 ;  /* 0x0000000f00127213 */ /* 0x000fe20000000000 */
[----:B0-----:R-:W-:Y:S01]  /*25a0*/  IMAD.MOV.U32 R5, RZ, RZ, R11 ;  /* 0x000000ffff057224 */ /* 0x001fe200078e000b */
[----:B------:R-:W-:Y:S01]  /*25b0*/  ISETP.GT.U32.AND P6, PT, R2, R12, PT ;  /* 0x0000000c0200720c */ /* 0x000fe20003fc4070 */
[----:B------:R-:W-:Y:S01]  /*25c0*/  @!P1 IMAD.IADD R6, R6, 0x1, -R2 ;  /* 0x0000000106069824 */ /* 0x000fe200078e0a02 */
[----:B------:R-:W-:Y:S01]  /*25d0*/  ISETP.GE.AND P1, PT, R15, RZ, PT ;  /* 0x000000ff0f00720c */ /* 0x000fe20003f26270 */
[----:B-1----:R-:W-:Y:S02]  /*25e0*/  IMAD.MOV.U32 R0, RZ, RZ, R14 ;  /* 0x000000ffff007224 */ /* 0x002fe400078e000e */
[----:B------:R-:W-:Y:S01]  /*25f0*/  @!P5 IMAD.MOV R5, RZ, RZ, -R5 ;  /* 0x000000ffff05d224 */ /* 0x000fe200078e0a05 */
[----:B------:R-:W-:Y:S01]  /*2600*/  ISETP.GE.AND P5, PT, R7, RZ, PT ;  /* 0x000000ff0700720c */ /* 0x000fe20003fa6270 */
[----:B------:R-:W-:Y:S01]  /*2610*/  @!P2 IMAD.MOV R0, RZ, RZ, -R0 ;  /* 0x000000ffff00a224 */ /* 0x000fe200078e0a00 */
[----:B------:R-:W-:Y:S01]  /*2620*/  ISETP.GE.AND P2, PT, R10, RZ, PT ;  /* 0x000000ff0a00720c */ /* 0x000fe20003f46270 */
[----:B------:R-:W-:Y:S01]  /*2630*/  IMAD.HI.U32 R7, R9, R18, RZ ;  /* 0x0000001209077227 */ /* 0x000fe200078e00ff */
[----:B------:R-:W-:Y:S03]  /*2640*/  STL [R1+0xe8], R5 ;  /* 0x0000e80501007387 */ /* 0x000fe60000100800 */
[----:B------:R-:W-:Y:S01]  /*2650*/  VIADD R10, R8, 0xb6 ;  /* 0x000000b6080a7836 */ /* 0x000fe20000000000 */
[----:B------:R0:W-:Y:S01]  /*2660*/  STL [R1+0xec], R0 ;  /* 0x0000ec0001007387 */ /* 0x0001e20000100800 */
[----:B------:R-:W-:-:S02]  /*2670*/  @!P3 IMAD.IADD R3, R3, 0x1, -R2 ;  /* 0x000000010303b824 */ /* 0x000fc400078e0a02 */
[----:B------:R-:W-:Y:S01]  /*2680*/  IMAD.MOV R7, RZ, RZ, -R7 ;  /* 0x000000ffff077224 */ /* 0x000fe200078e0a07 */
[----:B------:R-:W-:Y:S01]  /*2690*/  IABS R15, R10 ;  /* 0x0000000a000f7213 */ /* 0x000fe20000000000 */
[----:B------:R-:W-:Y:S01]  /*26a0*/  @!P6 IMAD.IADD R12, R12, 0x1, -R2 ;  /* 0x000000010c0ce824 */ /* 0x000fe200078e0a02 */
[C---:B------:R-:W-:Y:S01]  /*26b0*/  ISETP.GT.U32.AND P6, PT, R2.reuse, R3, PT ;  /* 0x000000030200720c */ /* 0x040fe20003fc4070 */
[----:B------:R-:W-:Y:S01]  /*26c0*/  IMAD R20, R2, R7, R18 ;  /* 0x0000000702147224 */ /* 0x000fe200078e0212 */
[----:B------:R-:W-:Y:S01]  /*26d0*/  ISETP.GE.AND P3, PT, R10, RZ, PT ;  /* 0x000000ff0a00720c */ /* 0x000fe20003f66270 */
[----:B------:R-:W-:Y:S02]  /*26e0*/  VIADD R10, R8, 0xb4 ;  /* 0x000000b4080a7836 */ /* 0x000fe40000000000 */
[----:B0-----:R-:W-:Y:S02]  /*26f0*/  IMAD.MOV.U32 R0, RZ, RZ, R4 ;  /* 0x000000ffff007224 */ /* 0x001fe400078e0004 */
[----:B------:R-:W-:Y:S01]  /*2700*/  IMAD.HI.U32 R4, R9, R15, RZ ;  /* 0x0000000f09047227 */ /* 0x000fe200078e00ff */
[----:B------:R-:W-:-:S03]  /*2710*/  IABS R16, R10 ;  /* 0x0000000a00107213 */ /* 0x000fc60000000000 */
[----:B------:R-:W-:Y:S01]  /*2720*/  @!P0 IMAD.MOV R0, RZ, RZ, -R0 ;  /* 0x000000ffff008224 */ /* 0x000fe200078e0a00 */
[----:B------:R-:W-:Y:S01]  /*2730*/  ISETP.GT.U32.AND P0, PT, R2, R12, PT ;  /* 0x0000000c0200720c */ /* 0x000fe20003f04070 */
[----:B------:R-:W-:Y:S02]  /*2740*/  IMAD.MOV R4, RZ, RZ, -R4 ;  /* 0x000000ffff047224 */ /* 0x000fe400078e0a04 */
[----:B------:R-:W-:Y:S01]  /*2750*/  VIADD R7, R8, 0xb2 ;  /* 0x000000b208077836 */ /* 0x000fe20000000000 */
[----:B------:R0:W-:Y:S01]  /*2760*/  STL [R1+0xf0], R0 ;  /* 0x0000f00001007387 */ /* 0x0001e20000100800 */
[C---:B------:R-:W-:Y:S02]  /*2770*/  IMAD R15, R2.reuse, R4, R15 ;  /* 0x00000004020f7224 */ /* 0x040fe400078e020f */
[----:B------:R-:W-:Y:S01]  /*2780*/  @!P6 IMAD.IADD R3, R3, 0x1, -R2 ;  /* 0x000000010303e824 */ /* 0x000fe200078e0a02 */
[----:B------:R-:W-:Y:S01]  /*2790*/  IABS R18, R7 ;  /* 0x0000000700127213 */ /* 0x000fe20000000000 */
[----:B------:R-:W-:Y:S01]  /*27a0*/  IMAD.HI.U32 R4, R9, R16, RZ ;  /* 0x0000001009047227 */ /* 0x000fe200078e00ff */
[----:B------:R-:W-:-:S03]  /*27b0*/  ISETP.GT.U32.AND P6, PT, R2, R15, PT ;  /* 0x0000000f0200720c */ /* 0x000fc60003fc4070 */
[----:B------:R-:W-:Y:S01]  /*27c0*/  @!P0 IMAD.IADD R12, R12, 0x1, -R2 ;  /* 0x000000010c0c8824 */ /* 0x000fe200078e0a02 */
[----:B------:R-:W-:Y:S01]  /*27d0*/  ISETP.GE.AND P0, PT, R10, RZ, PT ;  /* 0x000000ff0a00720c */ /* 0x000fe20003f06270 */
[----:B0-----:R-:W-:Y:S02]  /*27e0*/  IMAD.MOV.U32 R0, RZ, RZ, R6 ;  /* 0x000000ffff007224 */ /* 0x001fe400078e0006 */
[----:B------:R-:W-:Y:S02]  /*27f0*/  VIADD R11, R8, 0xb0 ;  /* 0x000000b0080b7836 */ /* 0x000fe40000000000 */
[----:B------:R-:W-:Y:S01]  /*2800*/  @!P4 IMAD.MOV R0, RZ, RZ, -R0 ;  /* 0x000000ffff00c224 */ /* 0x000fe200078e0a00 */
[----:B------:R-:W-:Y:S01]  /*2810*/  ISETP.GT.U32.AND P4, PT, R2, R20, PT ;  /* 0x000000140200720c */ /* 0x000fe20003f84070 */
[----:B------:R-:W-:Y:S01]  /*2820*/  IMAD.HI.U32 R6, R9, R18, RZ ;  /* 0x0000001209067227 */ /* 0x000fe200078e00ff */
[----:B------:R-:W-:Y:S02]  /*2830*/  IABS R17, R11 ;  /* 0x0000000b00117213 */ /* 0x000fe40000000000 */
[----:B------:R0:W-:Y:S01]  /*2840*/  STL [R1+0x100], R0 ;  /* 0x0001000001007387 */ /* 0x0001e20000100800 */
[----:B------:R-:W-:-:S02]  /*2850*/  IMAD.MOV R10, RZ, RZ, -R4 ;  /* 0x000000ffff0a7224 */ /* 0x000fc400078e0a04 */
[----:B------:R-:W-:Y:S02]  /*2860*/  IMAD.MOV R6, RZ, RZ, -R6 ;  /* 0x000000ffff067224 */ /* 0x000fe400078e0a06 */
[----:B------:R-:W-:Y:S02]  /*2870*/  IMAD R16, R2, R10, R16 ;  /* 0x0000000a02107224 */ /* 0x000fe400078e0210 */
[----:B------:R-:W-:Y:S02]  /*2880*/  @!P6 IMAD.IADD R15, R15, 0x1, -R2 ;  /* 0x000000010f0fe824 */ /* 0x000fe400078e0a02 */
[----:B------:R-:W-:Y:S01]  /*2890*/  @!P4 IADD3 R20, R20, -R2, RZ ;  /* 0x800000021414c210 */ /* 0x000fe20007ffe0ff */
[----:B0-----:R-:W-:Y:S01]  /*28a0*/  IMAD.MOV.U32 R0, RZ, RZ, R3 ;  /* 0x000000ffff007224 */ /* 0x001fe200078e0003 */
[----:B------:R-:W-:Y:S01]  /*28b0*/  ISETP.GE.AND P4, PT, R7, RZ, PT ;  /* 0x000000ff0700720c */ /* 0x000fe20003f86270 */
[C---:B------:R-:W-:Y:S01]  /*28c0*/  IMAD R18, R2.reuse, R6, R18 ;  /* 0x0000000602127224 */ /* 0x040fe200078e0212 */
[C---:B------:R-:W-:Y:S01]  /*28d0*/  ISETP.GT.U32.AND P6, PT, R2.reuse, R15, PT ;  /* 0x0000000f0200720c */ /* 0x040fe20003fc4070 */
[----:B------:R-:W-:Y:S01]  /*28e0*/  @!P5 IMAD.MOV R0, RZ, RZ, -R0 ;  /* 0x000000ffff00d224 */ /* 0x000fe200078e0a00 */
[----:B------:R-:W-:Y:S01]  /*28f0*/  ISETP.GT.U32.AND P5, PT, R2, R20, PT ;  /* 0x000000140200720c */ /* 0x000fe20003fa4070 */
[----:B------:R-:W-:-:S03]  /*2900*/  IMAD.HI.U32 R4, R9, R17, RZ ;  /* 0x0000001109047227 */ /* 0x000fc600078e00ff */
[----:B------:R0:W-:Y:S01]  /*2910*/  STL [R1+0x108], R0 ;  /* 0x0001080001007387 */ /* 0x0001e20000100800 */
[----:B------:R-:W-:Y:S02]  /*2920*/  IMAD.MOV R4, RZ, RZ, -R4 ;  /* 0x000000ffff047224 */ /* 0x000fe400078e0a04 */
[----:B------:R-:W-:Y:S02]  /*2930*/  VIADD R3, R8, 0xaa ;  /* 0x000000aa08037836 */ /* 0x000fe40000000000 */
[----:B------:R-:W-:Y:S02]  /*2940*/  IMAD R17, R2, R4, R17 ;  /* 0x0000000402117224 */ /* 0x000fe400078e0211 */
[----:B------:R-:W-:Y:S02]  /*2950*/  VIADD R4, R8, 0xae ;  /* 0x000000ae08047836 */ /* 0x000fe40000000000 */
[----:B------:R-:W-:Y:S01]  /*2960*/  @!P5 IMAD.IADD R20, R20, 0x1, -R2 ;  /* 0x000000011414d824 */ /* 0x000fe200078e0a02 */
[----:B------:R-:W-:Y:S01]  /*2970*/  ISETP.GT.U32.AND P5, PT, R2, R18, PT ;  /* 0x000000120200720c */ /* 0x000fe20003fa4070 */
[----:B0-----:R-:W-:Y:S01]  /*2980*/  IMAD.MOV.U32 R0, RZ, RZ, R12 ;  /* 0x000000ffff007224 */ /* 0x001fe200078e000c */
[----:B------:R-:W-:Y:S01]  /*2990*/  IABS R19, R4 ;  /* 0x0000000400137213 */ /* 0x000fe20000000000 */
[----:B------:R-:W-:Y:S01]  /*29a0*/  VIADD R7, R8, 0xac ;  /* 0x000000ac08077836 */ /* 0x000fe20000000000 */
[----:B------:R-:W-:Y:S01]  /*29b0*/  IABS R12, R3 ;  /* 0x00000003000c7213 */ /* 0x000fe20000000000 */
[----:B------:R-:W-:Y:S01]  /*29c0*/  @!P2 IMAD.MOV R0, RZ, RZ, -R0 ;  /* 0x000000ffff00a224 */ /* 0x000fe200078e0a00 */
[C---:B------:R-:W-:Y:S01]  /*29d0*/  ISETP.GT.U32.AND P2, PT, R2.reuse, R16, PT ;  /* 0x000000100200720c */ /* 0x040fe20003f44070 */
[--C-:B------:R-:W-:Y:S01]  /*29e0*/  @!P6 IMAD.IADD R15, R15, 0x1, -R2.reuse ;  /* 0x000000010f0fe824 */ /* 0x100fe200078e0a02 */
[----:B------:R-:W-:Y:S01]  /*29f0*/  ISETP.GT.U32.AND P6, PT, R2, R17, PT ;  /* 0x000000110200720c */ /* 0x000fe20003fc4070 */
[----:B------:R-:W-:Y:S01]  /*2a00*/  IMAD.HI.U32 R21, R9, R19, RZ ;  /* 0x0000001309157227 */ /* 0x000fe200078e00ff */
[----:B------:R-:W-:Y:S01]  /*2a10*/  IABS R10, R7 ;  /* 0x00000007000a7213 */ /* 0x000fe20000000000 */
[----:B------:R0:W-:Y:S02]  /*2a20*/  STL [R1+0x10c], R0 ;  /* 0x00010c0001007387 */ /* 0x0001e40000100800 */
[----:B------:R-:W-:-:S02]  /*2a30*/  @!P5 IMAD.IADD R18, R18, 0x1, -R2 ;  /* 0x000000011212d824 */ /* 0x000fc400078e0a02 */
[----:B------:R-:W-:Y:S02]  /*2a40*/  IMAD.MOV R21, RZ, RZ, -R21 ;  /* 0x000000ffff157224 */ /* 0x000fe400078e0a15 */
[----:B------:R-:W-:Y:S02]  /*2a50*/  IMAD.MOV.U32 R5, RZ, RZ, R20 ;  /* 0x000000ffff057224 */ /* 0x000fe400078e0014 */
[----:B------:R-:W-:Y:S01]  /*2a60*/  @!P2 IMAD.IADD R16, R16, 0x1, -R2 ;  /* 0x000000011010a824 */ /* 0x000fe200078e0a02 */
[----:B------:R-:W-:Y:S01]  /*2a70*/  ISETP.GE.AND P2, PT, R11, RZ, PT ;  /* 0x000000ff0b00720c */ /* 0x000fe20003f46270 */
[----:B------:R-:W-:Y:S02]  /*2a80*/  IMAD.MOV.U32 R11, RZ, RZ, R12 ;  /* 0x000000ffff0b7224 */ /* 0x000fe400078e000c */
[----:B------:R-:W-:Y:S01]  /*2a90*/  IMAD.HI.U32 R12, R9, R10, RZ ;  /* 0x0000000a090c7227 */ /* 0x000fe200078e00ff */
[----:B------:R-:W-:-:S03]  /*2aa0*/  ISETP.GT.U32.AND P5, PT, R2, R16, PT ;  /* 0x000000100200720c */ /* 0x000fc60003fa4070 */
[----:B------:R-:W-:Y:S02]  /*2ab0*/  IMAD.MOV R20, RZ, RZ, -R12 ;  /* 0x000000ffff147224 */ /* 0x000fe400078e0a0c */
[C---:B------:R-:W-:Y:S02]  /*2ac0*/  IMAD R12, R2.reuse, R21, R19 ;  /* 0x00000015020c7224 */ /* 0x040fe400078e0213 */
[--C-:B------:R-:W-:Y:S01]  /*2ad0*/  @!P6 IMAD.IADD R17, R17, 0x1, -R2.reuse ;  /* 0x000000011111e824 */ /* 0x100fe200078e0a02 */
[----:B------:R-:W-:Y:S01]  /*2ae0*/  ISETP.GT.U32.AND P6, PT, R2, R18, PT ;  /* 0x000000120200720c */ /* 0x000fe20003fc4070 */
[----:B------:R-:W-:Y:S02]  /*2af0*/  VIADD R14, R8, 0xa8 ;  /* 0x000000a8080e7836 */ /* 0x000fe40000000000 */
[----:B0-----:R-:W-:Y:S02]  /*2b00*/  IMAD.MOV.U32 R0, RZ, RZ, R15 ;  /* 0x000000ffff007224 */ /* 0x001fe400078e000f */
[----:B------:R-:W-:Y:S01]  /*2b10*/  @!P5 IMAD.IADD R16, R16, 0x1, -R2 ;  /* 0x000000011010d824 */ /* 0x000fe200078e0a02 */
[C---:B------:R-:W-:Y:S01]  /*2b20*/  ISETP.GT.U32.AND P5, PT, R2.reuse, R12, PT ;  /* 0x0000000c0200720c */ /* 0x040fe20003fa4070 */
[----:B------:R-:W-:Y:S01]  /*2b30*/  @!P1 IMAD.MOV R5, RZ, RZ, -R5 ;  /* 0x000000ffff059224 */ /* 0x000fe200078e0a05 */
[----:B------:R-:W-:Y:S01]  /*2b40*/  IABS R6, R14 ;  /* 0x0000000e00067213 */ /* 0x000fe20000000000 */
[----:B------:R-:W-:Y:S01]  /*2b50*/  @!P3 IMAD.MOV R0, RZ, RZ, -R0 ;  /* 0x000000ffff00b224 */ /* 0x000fe200078e0a00 */
[C---:B------:R-:W-:Y:S01]  /*2b60*/  ISETP.GT.U32.AND P1, PT, R2.reuse, R17, PT ;  /* 0x000000110200720c */ /* 0x040fe20003f24070 */
[----:B------:R-:W-:Y:S01]  /*2b70*/  IMAD R10, R2, R20, R10 ;  /* 0x00000014020a7224 */ /* 0x000fe200078e020a */
[----:B------:R0:W-:Y:S01]  /*2b80*/  STL [R1+0x110], R5 ;  /* 0x0001100501007387 */ /* 0x0001e20000100800 */
[----:B------:R-:W-:Y:S01]  /*2b90*/  IMAD.HI.U32 R19, R9, R6, RZ ;  /* 0x0000000609137227 */ /* 0x000fe200078e00ff */
[----:B------:R-:W-:-:S02]  /*2ba0*/  ISETP.GE.AND P3, PT, R4, RZ, PT ;  /* 0x000000ff0400720c */ /* 0x000fc40003f66270 */
[----:B------:R1:W-:Y:S01]  /*2bb0*/  STL [R1+0x118], R0 ;  /* 0x0001180001007387 */ /* 0x0003e20000100800 */
[--C-:B------:R-:W-:Y:S01]  /*2bc0*/  @!P6 IMAD.IADD R18, R18, 0x1, -R2.reuse ;  /* 0x000000011212e824 */ /* 0x100fe200078e0a02 */
[----:B------:R-:W-:Y:S01]  /*2bd0*/  ISETP.GT.U32.AND P6, PT, R2, R10, PT ;  /* 0x0000000a0200720c */ /* 0x000fe20003fc4070 */
[----:B------:R-:W-:Y:S02]  /*2be0*/  IMAD.MOV R19, RZ, RZ, -R19 ;  /* 0x000000ffff137224 */ /* 0x000fe400078e0a13 */
[----:B------:R-:W-:Y:S02]  /*2bf0*/  @!P5 IMAD.IADD R12, R12, 0x1, -R2 ;  /* 0x000000010c0cd824 */ /* 0x000fe400078e0a02 */
[----:B------:R-:W-:Y:S02]  /*2c00*/  IMAD R6, R2, R19, R6 ;  /* 0x0000001302067224 */ /* 0x000fe400078e0206 */
[----:B0-----:R-:W-:Y:S02]  /*2c10*/  IMAD.MOV.U32 R5, RZ, RZ, R18 ;  /* 0x000000ffff057224 */ /* 0x001fe400078e0012 */
[----:B-1----:R-:W-:-:S02]  /*2c20*/  IMAD.MOV.U32 R0, RZ, RZ, R16 ;  /* 0x000000ffff007224 */ /* 0x002fc400078e0010 */
[----:B------:R-:W-:-:S04]  /*2c30*/  IMAD.HI.U32 R20, R9, R11, RZ ;  /* 0x0000000b09147227 */ /* 0x000fc800078e00ff */
[----:B------:R-:W-:Y:S01]  /*2c40*/  @!P0 IMAD.MOV R0, RZ, RZ, -R0 ;  /* 0x000000ffff008224 */ /* 0x000fe200078e0a00 */
[----:B------:R-:W-:Y:S01]  /*2c50*/  ISETP.GT.U32.AND P0, PT, R2, R12, PT ;  /* 0x0000000c0200720c */ /* 0x000fe20003f04070 */
[----:B------:R-:W-:Y:S02]  /*2c60*/  VIADD R4, R8, 0xa6 ;  /* 0x000000a608047836 */ /* 0x000fe40000000000 */
[----:B------:R-:W-:Y:S01]  /*2c70*/  @!P1 IMAD.IADD R17, R17, 0x1, -R2 ;  /* 0x0000000111119824 */ /* 0x000fe200078e0a02 */
[----:B------:R0:W-:Y:S01]  /*2c80*/  STL [R1+0x13c], R0 ;  /* 0x00013c0001007387 */ /* 0x0001e20000100800 */
[----:B------:R-:W-:Y:S01]  /*2c90*/  @!P4 IMAD.MOV R5, RZ, RZ, -R5 ;  /* 0x000000ffff05c224 */ /* 0x000fe200078e0a05 */
[----:B------:R-:W-:Y:S01]  /*2ca0*/  ISETP.GT.U32.AND P4, PT, R2, R6, PT ;  /* 0x000000060200720c */ /* 0x000fe20003f84070 */
[----:B------:R-:W-:Y:S01]  /*2cb0*/  IMAD.MOV R20, RZ, RZ, -R20 ;  /* 0x000000ffff147224 */ /* 0x000fe200078e0a14 */
[----:B------:R-:W-:Y:S01]  /*2cc0*/  IABS R15, R4 ;  /* 0x00000004000f7213 */ /* 0x000fe20000000000 */
[----:B------:R-:W-:Y:S01]  /*2cd0*/  @!P6 IMAD.IADD R10, R10, 0x1, -R2 ;  /* 0x000000010a0ae824 */ /* 0x000fe200078e0a02 */
[----:B------:R-:W-:Y:S01]  /*2ce0*/  ISETP.GE.AND P1, PT, R7, RZ, PT ;  /* 0x000000ff0700720c */ /* 0x000fe20003f26270 */
[----:B------:R-:W-:Y:S01]  /*2cf0*/  IMAD R7, R2, R20, R11 ;  /* 0x0000001402077224 */ /* 0x000fe200078e020b */
[----:B------:R-:W-:Y:S01]  /*2d00*/  STL [R1+0x140], R5 ;  /* 0x0001400501007387 */ /* 0x000fe20000100800 */
[----:B------:R-:W-:Y:S01]  /*2d10*/  VIADD R11, R8, 0xa4 ;  /* 0x000000a4080b7836 */ /* 0x000fe20000000000 */
[C---:B------:R-:W-:Y:S01]  /*2d20*/  ISETP.GT.U32.AND P6, PT, R2.reuse, R10, PT ;  /* 0x0000000a0200720c */ /* 0x040fe20003fc4070 */
[----:B0-----:R-:W-:Y:S01]  /*2d30*/  IMAD.MOV.U32 R0, RZ, RZ, R17 ;  /* 0x000000ffff007224 */ /* 0x001fe200078e0011 */
[----:B------:R-:W-:Y:S01]  /*2d40*/  ISETP.GT.U32.AND P5, PT, R2, R7, PT ;  /* 0x000000070200720c */ /* 0x000fe20003fa4070 */
[----:B------:R-:W-:Y:S01]  /*2d50*/  IMAD.HI.U32 R19, R9, R15, RZ ;  /* 0x0000000f09137227 */ /* 0x000fe200078e00ff */
[----:B------:R-:W-:-:S03]  /*2d60*/  IABS R16, R11 ;  /* 0x0000000b00107213 */ /* 0x000fc60000000000 */
[----:B------:R-:W-:Y:S01]  /*2d70*/  @!P2 IMAD.MOV R0, RZ, RZ, -R0 ;  /* 0x000000ffff00a224 */ /* 0x000fe200078e0a00 */
[----:B------:R-:W-:Y:S01]  /*2d80*/  ISETP.GE.AND P2, PT, R3, RZ, PT ;  /* 0x000000ff0300720c */ /* 0x000fe20003f46270 */
[--C-:B------:R-:W-:Y:S01]  /*2d90*/  @!P0 IMAD.IADD R12, R12, 0x1, -R2.reuse ;  /* 0x000000010c0c8824 */ /* 0x100fe200078e0a02 */
[----:B------:R-:W-:Y:S01]  /*2da0*/  ISETP.GE.AND P0, PT, R14, RZ, PT ;  /* 0x000000ff0e00720c */ /* 0x000fe20003f06270 */
[----:B------:R-:W-:Y:S01]  /*2db0*/  IMAD.MOV R18, RZ, RZ, -R19 ;  /* 0x000000ffff127224 */ /* 0x000fe200078e0a13 */
[----:B------:R0:W-:Y:S01]  /*2dc0*/  STL [R1+0x144], R0 ;  /* 0x0001440001007387 */ /* 0x0001e20000100800 */
[----:B------:R-:W-:Y:S01]  /*2dd0*/  @!P4 IMAD.IADD R6, R6, 0x1, -R2 ;  /* 0x000000010606c824 */ /* 0x000fe200078e0a02 */
[----:B------:R-:W-:Y:S01]  /*2de0*/  ISETP.GE.AND P4, PT, R4, RZ, PT ;  /* 0x000000ff0400720c */ /* 0x000fe20003f86270 */
[----:B------:R-:W-:Y:S02]  /*2df0*/  IMAD R3, R2, R18, R15 ;  /* 0x0000001202037224 */ /* 0x000fe400078e020f */
[----:B------:R-:W-:-:S04]  /*2e00*/  IMAD.HI.U32 R14, R9, R16, RZ ;  /* 0x00000010090e7227 */ /* 0x000fc800078e00ff */
[----:B------:R-:W-:Y:S01]  /*2e10*/  @!P6 IMAD.IADD R10, R10, 0x1, -R2 ;  /* 0x000000010a0ae824 */ /* 0x000fe200078e0a02 */
[C---:B------:R-:W-:Y:S01]  /*2e20*/  ISETP.GT.U32.AND P6, PT, R2.reuse, R3, PT ;  /* 0x000000030200720c */ /* 0x040fe20003fc4070 */
[----:B0-----:R-:W-:Y:S02]  /*2e30*/  IMAD.MOV.U32 R0, RZ, RZ, R12 ;  /* 0x000000ffff007224 */ /* 0x001fe400078e000c */
[----:B------:R-:W-:Y:S02]  /*2e40*/  IMAD.MOV R14, RZ, RZ, -R14 ;  /* 0x000000ffff0e7224 */ /* 0x000fe400078e0a0e */
[----:B------:R-:W-:Y:S01]  /*2e50*/  @!P3 IMAD.MOV R0, RZ, RZ, -R0 ;  /* 0x000000ffff00b224 */ /* 0x000fe200078e0a00 */
[C---:B------:R-:W-:Y:S01]  /*2e60*/  ISETP.GT.U32.AND P3, PT, R2.reuse, R6, PT ;  /* 0x000000060200720c */ /* 0x040fe20003f64070 */
[----:B------:R-:W-:Y:S02]  /*2e70*/  @!P5 IMAD.IADD R7, R7, 0x1, -R2 ;  /* 0x000000010707d824 */ /* 0x000fe400078e0a02 */
[----:B------:R-:W-:Y:S01]  /*2e80*/  IMAD R4, R2, R14, R16 ;  /* 0x0000000e02047224 */ /* 0x000fe200078e0210 */
[----:B------:R0:W-:Y:S01]  /*2e90*/  STL [R1+0x148], R0 ;  /* 0x0001480001007387 */ /* 0x0001e20000100800 */
[----:B------:R-:W-:Y:S01]  /*2ea0*/  VIADD R15, R8, 0xa2 ;  /* 0x000000a2080f7836 */ /* 0x000fe20000000000 */
[----:B------:R-:W-:Y:S01]  /*2eb0*/  ISETP.GT.U32.AND P5, PT, R2, R7, PT ;  /* 0x000000070200720c */ /* 0x000fe20003fa4070 */
[----:B------:R-:W-:-:S02]  /*2ec0*/  @!P6 IMAD.IADD R3, R3, 0x1, -R2 ;  /* 0x000000010303e824 */ /* 0x000fc400078e0a02 */
[C---:B------:R-:W-:Y:S01]  /*2ed0*/  VIADD R14, R8.reuse, 0xa0 ;  /* 0x000000a0080e7836 */ /* 0x040fe20000000000 */
[----:B------:R-:W-:Y:S01]  /*2ee0*/  IABS R20, R15 ;  /* 0x0000000f00147213 */ /* 0x000fe20000000000 */
[----:B------:R-:W-:Y:S01]  /*2ef0*/  VIADD R12, R8, 0x9e ;  /* 0x0000009e080c7836 */ /* 0x000fe20000000000 */
[----:B------:R-:W-:Y:S01]  /*2f00*/  ISETP.GT.U32.AND P6, PT, R2, R3, PT ;  /* 0x000000030200720c */ /* 0x000fe20003fc4070 */
[----:B------:R-:W-:Y:S01]  /*2f10*/  VIADD R21, R8, 0x9a ;  /* 0x0000009a08157836 */ /* 0x000fe20000000000 */
[----:B------:R-:W-:Y:S01]  /*2f20*/  @!P3 IADD3 R6, R6, -R2, RZ ;  /* 0x800000020606b210 */ /* 0x000fe20007ffe0ff */
[----:B0-----:R-:W-:Y:S01]  /*2f30*/  IMAD.MOV.U32 R0, RZ, RZ, R10 ;  /* 0x000000ffff007224 */ /* 0x001fe200078e000a */
[----:B------:R-:W-:Y:S01]  /*2f40*/  ISETP.GT.U32.AND P3, PT, R2, R4, PT ;  /* 0x000000040200720c */ /* 0x000fe20003f64070 */
[----:B------:R-:W-:-:S04]  /*2f50*/  IMAD.HI.U32 R10, R9, R20, RZ ;  /* 0x00000014090a7227 */ /* 0x000fc800078e00ff */
[----:B------:R-:W-:Y:S01]  /*2f60*/  @!P1 IMAD.MOV R0, RZ, RZ, -R0 ;  /* 0x000000ffff009224 */ /* 0x000fe200078e0a00 */
[----:B------:R-:W-:Y:S01]  /*2f70*/  ISETP.GE.AND P1, PT, R15, RZ, PT ;  /* 0x000000ff0f00720c */ /* 0x000fe20003f26270 */
[--C-:B------:R-:W-:Y:S01]  /*2f80*/  @!P5 IMAD.IADD R7, R7, 0x1, -R2.reuse ;  /* 0x000000010707d824 */ /* 0x100fe200078e0a02 */
[----:B------:R-:W-:Y:S01]  /*2f90*/  ISETP.GE.AND P5, PT, R11, RZ, PT ;  /* 0x000000ff0b00720c */ /* 0x000fe20003fa6270 */
[--C-:B------:R-:W-:Y:S01]  /*2fa0*/  @!P6 IMAD.IADD R3, R3, 0x1, -R2.reuse ;  /* 0x000000010303e824 */ /* 0x100fe200078e0a02 */
[----:B------:R0:W-:Y:S01]  /*2fb0*/  STL [R1+0x150], R0 ;  /* 0x0001500001007387 */ /* 0x0001e20000100800 */
[----:B------:R-:W-:Y:S02]  /*2fc0*/  IMAD.MOV.U32 R5, RZ, RZ, R7 ;  /* 0x000000ffff057224 */ /* 0x000fe400078e0007 */
[----:B------:R-:W-:Y:S02]  /*2fd0*/  @!P3 IMAD.IADD R4, R4, 0x1, -R2 ;  /* 0x000000010404b824 */ /* 0x000fe400078e0a02 */
[----:B------:R-:W-:Y:S01]  /*2fe0*/  @!P2 IMAD.MOV R5, RZ, RZ, -R5 ;  /* 0x000000ffff05a224 */ /* 0x000fe200078e0a05 */
[----:B------:R-:W-:Y:S01]  /*2ff0*/  ISETP.GE.AND P2, PT, R14, RZ, PT ;  /* 0x000000ff0e00720c */ /* 0x000fe20003f46270 */
[----:B------:R-:W-:Y:S01]  /*3000*/  IMAD.MOV R10, RZ, RZ, -R10 ;  /* 0x000000ffff0a7224 */ /* 0x000fe200078e0a0a */
[----:B------:R-:W-:Y:S01]  /*3010*/  ISETP.GT.U32.AND P3, PT, R2, R4, PT ;  /* 0x000000040200720c */ /* 0x000fe20003f64070 */
[----:B------:R-:W-:Y:S01]  /*3020*/  VIADD R11, R8, 0x9c ;  /* 0x0000009c080b7836 */ /* 0x000fe20000000000 */
[----:B------:R-:W-:Y:S01]  /*3030*/  IABS R14, R14 ;  /* 0x0000000e000e7213 */ /* 0x000fe20000000000 */
[----:B0-----:R-:W-:Y:S01]  /*3040*/  IMAD.MOV.U32 R0, RZ, RZ, R6 ;  /* 0x000000ffff007224 */ /* 0x001fe200078e0006 */
[----:B------:R-:W-:Y:S01]  /*3050*/  STL [R1+0x154], R5 ;  /* 0x0001540501007387 */ /* 0x000fe20000100800 */
[----:B------:R-:W-:Y:S01]  /*3060*/  IMAD R20, R2, R10, R20 ;  /* 0x0000000a02147224 */ /* 0x000fe200078e0214 */
[----:B------:R-:W-:Y:S01]  /*3070*/  ISETP.GE.AND P6, PT, R11, RZ, PT ;  /* 0x000000ff0b00720c */ /* 0x000fe20003fc6270 */
[----:B------:R-:W-:Y:S01]  /*3080*/  @!P0 IMAD.MOV R0, RZ, RZ, -R0 ;  /* 0x000000ffff008224 */ /* 0x000fe200078e0a00 */
[----:B------:R-:W-:Y:S01]  /*3090*/  ISETP.GE.AND P0, PT, R12, RZ, PT ;  /* 0x000000ff0c00720c */ /* 0x000fe20003f06270 */
[----:B------:R-:W-:Y:S01]  /*30a0*/  IMAD.HI.U32 R7, R9, R14, RZ ;  /* 0x0000000e09077227 */ /* 0x000fe200078e00ff */
[----:B------:R-:W-:-:S02]  /*30b0*/  IABS R12, R12 ;  /* 0x0000000c000c7213 */ /* 0x000fc40000000000 */
[----:B------:R0:W-:Y:S01]  /*30c0*/  STL [R1+0x158], R0 ;  /* 0x0001580001007387 */ /* 0x0001e20000100800 */
[----:B------:R-:W-:Y:S01]  /*30d0*/  IMAD.MOV R7, RZ, RZ, -R7 ;  /* 0x000000ffff077224 */ /* 0x000fe200078e0a07 */
[----:B------:R-:W-:Y:S01]  /*30e0*/  IABS R11, R11 ;  /* 0x0000000b000b7213 */ /* 0x000fe20000000000 */
[----:B------:R-:W-:-:S04]  /*30f0*/  IMAD.HI.U32 R6, R9, R12, RZ ;  /* 0x0000000c09067227 */ /* 0x000fc800078e00ff */
[----:B------:R-:W-:Y:S02]  /*3100*/  IMAD.MOV R6, RZ, RZ, -R6 ;  /* 0x000000ffff067224 */ /* 0x000fe400078e0a06 */
[----:B------:R-:W-:Y:S02]  /*3110*/  @!P3 IMAD.IADD R4, R4, 0x1, -R2 ;  /* 0x000000010404b824 */ /* 0x000fe400078e0a02 */
[----:B0-----:R-:W-:Y:S02]  /*3120*/  IMAD.MOV.U32 R0, RZ, RZ, R3 ;  /* 0x000000ffff007224 */ /* 0x001fe400078e0003 */
[C---:B------:R-:W-:Y:S02]  /*3130*/  IMAD R14, R2.reuse, R7, R14 ;  /* 0x00000007020e7224 */ /* 0x040fe400078e020e */
[----:B------:R-:W-:Y:S01]  /*3140*/  @!P4 IMAD.MOV R0, RZ, RZ, -R0 ;  /* 0x000000ffff00c224 */ /* 0x000fe200078e0a00 */
[C---:B------:R-:W-:Y:S01]  /*3150*/  ISETP.GT.U32.AND P4, PT, R2.reuse, R20, PT ;  /* 0x000000140200720c */ /* 0x040fe20003f84070 */
[C---:B------:R-:W-:Y:S01]  /*3160*/  IMAD R12, R2.reuse, R6, R12 ;  /* 0x00000006020c7224 */ /* 0x040fe200078e020c */
[----:B------:R-:W-:Y:S01]  /*3170*/  ISETP.GT.U32.AND P3, PT, R2, R14, PT ;  /* 0x0000000e0200720c */ /* 0x000fe20003f64070 */
[----:B------:R-:W-:Y:S01]  /*3180*/  IMAD.HI.U32 R3, R9, R11, RZ ;  /* 0x0000000b09037227 */ /* 0x000fe200078e00ff */
[----:B------:R0:W-:Y:S03]  /*3190*/  STL [R1+0x15c], R0 ;  /* 0x00015c0001007387 */ /* 0x0001e60000100800 */
[----:B------:R-:W-:-:S02]  /*31a0*/  IMAD.MOV R3, RZ, RZ, -R3 ;  /* 0x000000ffff037224 */ /* 0x000fc400078e0a03 */
[----:B------:R-:W-:Y:S02]  /*31b0*/  VIADD R17, R8, 0x98 ;  /* 0x0000009808117836 */ /* 0x000fe40000000000 */
[----:B------:R-:W-:Y:S01]  /*31c0*/  IMAD R11, R2, R3, R11 ;  /* 0x00000003020b7224 */ /* 0x000fe200078e020b */
[----:B------:R-:W-:Y:S01]  /*31d0*/  IABS R3, R21 ;  /* 0x0000001500037213 */ /* 0x000fe20000000000 */
[----:B------:R-:W-:Y:S01]  /*31e0*/  @!P4 IMAD.IADD R20, R20, 0x1, -R2 ;  /* 0x000000011414c824 */ /* 0x000fe200078e0a02 */
[----:B------:R-:W-:Y:S01]  /*31f0*/  IABS R19, R17 ;  /* 0x0000001100137213 */ /* 0x000fe20000000000 */
[----:B0-----:R-:W-:Y:S02]  /*3200*/  IMAD.MOV.U32 R0, RZ, RZ, R4 ;  /* 0x000000ffff007224 */ /* 0x001fe400078e0004 */
[----:B------:R-:W-:Y:S01]  /*3210*/  @!P3 IMAD.IADD R14, R14, 0x1, -R2 ;  /* 0x000000010e0eb824 */ /* 0x000fe200078e0a02 */
[C---:B------:R-:W-:Y:S01]  /*3220*/  ISETP.GT.U32.AND P4, PT, R2.reuse, R20, PT ;  /* 0x000000140200720c */ /* 0x040fe20003f84070 */
[----:B------:R-:W-:Y:S01]  /*3230*/  @!P5 IMAD.MOV R0, RZ, RZ, -R0 ;  /* 0x000000ffff00d224 */ /* 0x000fe200078e0a00 */
[C---:B------:R-:W-:Y:S01]  /*3240*/  ISETP.GT.U32.AND P5, PT, R2.reuse, R12, PT ;  /* 0x0000000c0200720c */ /* 0x040fe20003fa4070 */
[----:B------:R-:W-:Y:S01]  /*3250*/  IMAD.HI.U32 R15, R9, R3, RZ ;  /* 0x00000003090f7227 */ /* 0x000fe200078e00ff */
[----:B------:R-:W-:-:S02]  /*3260*/  ISETP.GT.U32.AND P3, PT, R2, R14, PT ;  /* 0x0000000e0200720c */ /* 0x000fc40003f64070 */
[----:B------:R0:W-:Y:S01]  /*3270*/  STL [R1+0x164], R0 ;  /* 0x0001640001007387 */ /* 0x0001e20000100800 */
[----:B------:R-:W-:-:S04]  /*3280*/  IMAD.HI.U32 R6, R9, R19, RZ ;  /* 0x0000001309067227 */ /* 0x000fc800078e00ff */
[----:B------:R-:W-:Y:S02]  /*3290*/  IMAD.MOV R15, RZ, RZ, -R15 ;  /* 0x000000ffff0f7224 */ /* 0x000fe400078e0a0f */
[----:B------:R-:W-:Y:S02]  /*32a0*/  IMAD.MOV R6, RZ, RZ, -R6 ;  /* 0x000000ffff067224 */ /* 0x000fe400078e0a06 */
[--C-:B------:R-:W-:Y:S02]  /*32b0*/  @!P5 IMAD.IADD R12, R12, 0x1, -R2.reuse ;  /* 0x000000010c0cd824 */ /* 0x100fe400078e0a02 */
[----:B------:R-:W-:Y:S01]  /*32c0*/  @!P4 IMAD.IADD R20, R20, 0x1, -R2 ;  /* 0x000000011414c824 */ /* 0x000fe200078e0a02 */
[C---:B------:R-:W-:Y:S01]  /*32d0*/  ISETP.GT.U32.AND P4, PT, R2.reuse, R11, PT ;  /* 0x0000000b0200720c */ /* 0x040fe20003f84070 */
[C---:B------:R-:W-:Y:S01]  /*32e0*/  IMAD R3, R2.reuse, R15, R3 ;  /* 0x0000000f02037224 */ /* 0x040fe200078e0203 */
[C---:B------:R-:W-:Y:S01]  /*32f0*/  ISETP.GT.U32.AND P5, PT, R2.reuse, R12, PT ;  /* 0x0000000c0200720c */ /* 0x040fe20003fa4070 */
[----:B------:R-:W-:-:S02]  /*3300*/  IMAD R19, R2, R6, R19 ;  /* 0x0000000602137224 */ /* 0x000fc400078e0213 */
[----:B------:R-:W-:Y:S01]  /*3310*/  @!P3 IMAD.IADD R14, R14, 0x1, -R2 ;  /* 0x000000010e0eb824 */ /* 0x000fe200078e0a02 */
[----:B------:R-:W-:Y:S01]  /*3320*/  ISETP.GT.U32.AND P3, PT, R2, R3, PT ;  /* 0x000000030200720c */ /* 0x000fe20003f64070 */
[C---:B------:R-:W-:Y:S02]  /*3330*/  VIADD R4, R8.reuse, 0x96 ;  /* 0x0000009608047836 */ /* 0x040fe40000000000 */
[----:B------:R-:W-:Y:S02]  /*3340*/  VIADD R6, R8, 0x92 ;  /* 0x0000009208067836 */ /* 0x000fe40000000000 */
[----:B0-----:R-:W-:Y:S01]  /*3350*/  IMAD.MOV.U32 R0, RZ, RZ, R20 ;  /* 0x000000ffff007224 */ /* 0x001fe200078e0014 */
[----:B------:R-:W-:Y:S01]  /*3360*/  IABS R7, R4 ;  /* 0x0000000400077213 */ /* 0x000fe20000000000 */
[--C-:B------:R-:W-:Y:S01]  /*3370*/  @!P4 IMAD.IADD R11, R11, 0x1, -R2.reuse ;  /* 0x000000010b0bc824 */ /* 0x100fe200078e0a02 */
[----:B------:R-:W-:Y:S01]  /*3380*/  IABS R20, R6 ;  /* 0x0000000600147213 */ /* 0x000fe20000000000 */
[----:B------:R-:W-:Y:S01]  /*3390*/  @!P5 IMAD.IADD R12, R12, 0x1, -R2 ;  /* 0x000000010c0cd824 */ /* 0x000fe200078e0a02 */
[----:B------:R-:W-:Y:S01]  /*33a0*/  ISETP.GT.U32.AND P5, PT, R2, R19, PT ;  /* 0x000000130200720c */ /* 0x000fe20003fa4070 */
[----:B------:R-:W-:Y:S01]  /*33b0*/  VIADD R10, R8, 0x94 ;  /* 0x00000094080a7836 */ /* 0x000fe20000000000 */
[----:B------:R-:W-:Y:S01]  /*33c0*/  ISETP.GE.AND P4, PT, R21, RZ, PT ;  /* 0x000000ff1500720c */ /* 0x000fe20003f86270 */
[----:B------:R-:W-:Y:S01]  /*33d0*/  @!P1 IMAD.MOV R0, RZ, RZ, -R0 ;  /* 0x000000ffff009224 */ /* 0x000fe200078e0a00 */
[----:B------:R-:W-:Y:S01]  /*33e0*/  ISETP.GT.U32.AND P1, PT, R2, R11, PT ;  /* 0x0000000b0200720c */ /* 0x000fe20003f24070 */
[----:B------:R-:W-:Y:S01]  /*33f0*/  @!P3 IMAD.IADD R3, R3, 0x1, -R2 ;  /* 0x000000010303b824 */ /* 0x000fe200078e0a02 */
[----:B------:R-:W-:Y:S01]  /*3400*/  IABS R18, R10 ;  /* 0x0000000a00127213 */ /* 0x000fe20000000000 */
[----:B------:R-:W-:Y:S01]  /*3410*/  IMAD.HI.U32 R16, R9, R7, RZ ;  /* 0x0000000709107227 */ /* 0x000fe200078e00ff */
[----:B------:R-:W-:Y:S01]  /*3420*/  ISETP.GE.AND P3, PT, R17, RZ, PT ;  /* 0x000000ff1100720c */ /* 0x000fe20003f66270 */
[----:B------:R0:W-:Y:S02]  /*3430*/  STL [R1+0x168], R0 ;  /* 0x0001680001007387 */ /* 0x0001e40000100800 */
[----:B------:R-:W-:-:S02]  /*3440*/  IMAD.MOV.U32 R17, RZ, RZ, R20 ;  /* 0x000000ffff117224 */ /* 0x000fc400078e0014 */
[----:B------:R-:W-:Y:S02]  /*3450*/  @!P5 IMAD.IADD R19, R19, 0x1, -R2 ;  /* 0x000000011313d824 */ /* 0x000fe400078e0a02 */
[----:B------:R-:W-:Y:S02]  /*3460*/  IMAD.MOV R16, RZ, RZ, -R16 ;  /* 0x000000ffff107224 */ /* 0x000fe400078e0a10 */
[----:B------:R-:W-:Y:S01]  /*3470*/  IMAD.HI.U32 R15, R9, R18, RZ ;  /* 0x00000012090f7227 */ /* 0x000fe200078e00ff */
[----:B------:R-:W-:-:S03]  /*3480*/  ISETP.GT.U32.AND P5, PT, R2, R19, PT ;  /* 0x000000130200720c */ /* 0x000fc60003fa4070 */
[----:B0-----:R-:W-:Y:S02]  /*3490*/  IMAD.MOV.U32 R0, RZ, RZ, R14 ;  /* 0x000000ffff007224 */ /* 0x001fe400078e000e */
[----:B------:R-:W-:-:S04]  /*34a0*/  IMAD.HI.U32 R14, R9, R17, RZ ;  /* 0x00000011090e7227 */ /* 0x000fc800078e00ff */
[----:B------:R-:W-:Y:S01]  /*34b0*/  @!P2 IMAD.MOV R0, RZ, RZ, -R0 ;  /* 0x000000ffff00a224 */ /* 0x000fe200078e0a00 */
[C---:B------:R-:W-:Y:S01]  /*34c0*/  ISETP.GT.U32.AND P2, PT, R2.reuse, R3, PT ;  /* 0x000000030200720c */ /* 0x040fe20003f44070 */
[C---:B------:R-:W-:Y:S02]  /*34d0*/  IMAD R7, R2.reuse, R16, R7 ;  /* 0x0000001002077224 */ /* 0x040fe400078e0207 */
[----:B------:R-:W-:Y:S01]  /*34e0*/  IMAD.MOV R15, RZ, RZ, -R15 ;  /* 0x000000ffff0f7224 */ /* 0x000fe200078e0a0f */
[----:B------:R0:W-:Y:S01]  /*34f0*/  STL [R1+0x170], R0 ;  /* 0x0001700001007387 */ /* 0x0001e20000100800 */
[----:B------:R-:W-:Y:S01]  /*3500*/  @!P1 IMAD.IADD R11, R11, 0x1, -R2 ;  /* 0x000000010b0b9824 */ /* 0x000fe200078e0a02 */
[C---:B------:R-:W-:Y:S01]  /*3510*/  ISETP.GT.U32.AND P1, PT, R2.reuse, R7, PT ;  /* 0x000000070200720c */ /* 0x040fe20003f24070 */
[----:B------:R-:W-:Y:S02]  /*3520*/  IMAD.MOV R14, RZ, RZ, -R14 ;  /* 0x000000ffff0e7224 */ /* 0x000fe400078e0a0e */
[----:B------:R-:W-:-:S02]  /*3530*/  IMAD R18, R2, R15, R18 ;  /* 0x0000000f02127224 */ /* 0x000fc400078e0212 */
[C---:B------:R-:W-:Y:S02]  /*3540*/  IMAD R17, R2.reuse, R14, R17 ;  /* 0x0000000e02117224 */ /* 0x040fe400078e0211 */
[----:B------:R-:W-:Y:S02]  /*3550*/  IMAD.MOV.U32 R5, RZ, RZ, R12 ;  /* 0x000000ffff057224 */ /* 0x000fe400078e000c */
[----:B0-----:R-:W-:Y:S02]  /*3560*/  IMAD.MOV.U32 R0, RZ, RZ, R11 ;  /* 0x000000ffff007224 */ /* 0x001fe400078e000b */
[----:B------:R-:W-:Y:S01]  /*3570*/  @!P5 IMAD.IADD R19, R19, 0x1, -R2 ;  /* 0x000000011313d824 */ /* 0x000fe200078e0a02 */
[C---:B------:R-:W-:Y:S01]  /*3580*/  ISETP.GT.U32.AND P5, PT, R2.reuse, R17, PT ;  /* 0x000000110200720c */ /* 0x040fe20003fa4070 */
[----:B------:R-:W-:Y:S01]  /*3590*/  @!P6 IMAD.MOV R0, RZ, RZ, -R0 ;  /* 0x000000ffff00e224 */ /* 0x000fe200078e0a00 */
[----:B------:R-:W-:Y:S01]  /*35a0*/  ISETP.GT.U32.AND P6, PT, R2, R18, PT ;  /* 0x000000120200720c */ /* 0x000fe20003fc4070 */
[----:B------:R-:W-:Y:S01]  /*35b0*/  @!P0 IMAD.MOV R5, RZ, RZ, -R5 ;  /* 0x000000ffff058224 */ /* 0x000fe200078e0a05 */
[----:B------:R-:W-:Y:S01]  /*35c0*/  ISETP.GE.AND P0, PT, R4, RZ, PT ;  /* 0x000000ff0400720c */ /* 0x000fe20003f06270 */
[----:B------:R-:W-:-:S02]  /*35d0*/  VIADD R4, R8, 0x90 ;  /* 0x0000009008047836 */ /* 0x000fc40000000000 */
[----:B------:R-:W-:Y:S01]  /*35e0*/  VIADD R12, R8, 0x8e ;  /* 0x0000008e080c7836 */ /* 0x000fe20000000000 */
[----:B------:R-:W-:Y:S01]  /*35f0*/  STL [R1+0x178], R5 ;  /* 0x0001780501007387 */ /* 0x000fe20000100800 */
[--C-:B------:R-:W-:Y:S01]  /*3600*/  @!P1 IMAD.IADD R7, R7, 0x1, -R2.reuse ;  /* 0x0000000107079824 */ /* 0x100fe200078e0a02 */
[----:B------:R-:W-:Y:S01]  /*3610*/  IABS R11, R4 ;  /* 0x00000004000b7213 */ /* 0x000fe20000000000 */
[--C-:B------:R-:W-:Y:S01]  /*3620*/  @!P2 IMAD.IADD R3, R3, 0x1, -R2.reuse ;  /* 0x000000010303a824 */ /* 0x100fe200078e0a02 */
[----:B------:R-:W-:Y:S01]  /*3630*/  ISETP.GE.AND P1, PT, R6, RZ, PT ;  /* 0x000000ff0600720c */ /* 0x000fe20003f26270 */
[----:B------:R0:W-:Y:S01]  /*3640*/  STL [R1+0x180], R0 ;  /* 0x0001800001007387 */ /* 0x0001e20000100800 */
[----:B------:R-:W-:Y:S01]  /*3650*/  IABS R6, R12 ;  /* 0x0000000c00067213 */ /* 0x000fe20000000000 */
[----:B------:R-:W-:Y:S01]  /*3660*/  @!P6 IMAD.IADD R18, R18, 0x1, -R2 ;  /* 0x000000011212e824 */ /* 0x000fe200078e0a02 */
[----:B------:R-:W-:Y:S01]  /*3670*/  ISETP.GE.AND P2, PT, R10, RZ, PT ;  /* 0x000000ff0a00720c */ /* 0x000fe20003f46270 */
[----:B------:R-:W-:Y:S01]  /*3680*/  IMAD.HI.U32 R10, R9, R11, RZ ;  /* 0x0000000b090a7227 */ /* 0x000fe200078e00ff */
[----:B------:R-:W-:-:S03]  /*3690*/  ISETP.GT.U32.AND P6, PT, R2, R7, PT ;  /* 0x000000070200720c */ /* 0x000fc60003fc4070 */
[----:B------:R-:W-:Y:S01]  /*36a0*/  @!P5 IMAD.IADD R17, R17, 0x1, -R2 ;  /* 0x000000011111d824 */ /* 0x000fe200078e0a02 */
[----:B------:R-:W-:Y:S01]  /*36b0*/  IADD3 R10, -R10, RZ, RZ ;  /* 0x000000ff0a0a7210 */ /* 0x000fe20007ffe1ff */
[----:B0-----:R-:W-:Y:S01]  /*36c0*/  IMAD.MOV.U32 R0, RZ, RZ, R3 ;  /* 0x000000ffff007224 */ /* 0x001fe200078e0003 */
[C---:B------:R-:W-:Y:S01]  /*36d0*/  ISETP.GT.U32.AND P5, PT, R2.reuse, R18, PT ;  /* 0x000000120200720c */ /* 0x040fe20003fa4070 */
[----:B------:R-:W-:Y:S02]  /*36e0*/  IMAD.MOV.U32 R3, RZ, RZ, R6 ;  /* 0x000000ffff037224 */ /* 0x000fe400078e0006 */
[----:B------:R-:W-:Y:S01]  /*36f0*/  @!P4 IMAD.MOV R0, RZ, RZ, -R0 ;  /* 0x000000ffff00c224 */ /* 0x000fe200078e0a00 */
[----:B------:R-:W-:Y:S01]  /*3700*/  ISETP.GT.U32.AND P4, PT, R2, R17, PT ;  /* 0x000000110200720c */ /* 0x000fe20003f84070 */
[----:B------:R-:W-:-:S03]  /*3710*/  IMAD.HI.U32 R6, R9, R3, RZ ;  /* 0x0000000309067227 */ /* 0x000fc600078e00ff */
[----:B------:R0:W-:Y:S01]  /*3720*/  STL [R1+0x18c], R0 ;  /* 0x00018c0001007387 */ /* 0x0001e20000100800 */
[C---:B------:R-:W-:Y:S02]  /*3730*/  IMAD R11, R2.reuse, R10, R11 ;  /* 0x0000000a020b7224 */ /* 0x040fe400078e020b */
[----:B------:R-:W-:Y:S02]  /*3740*/  IMAD.MOV R6, RZ, RZ, -R6 ;  /* 0x000000ffff067224 */ /* 0x000fe400078e0a06 */
[--C-:B------:R-:W-:Y:S01]  /*3750*/  @!P6 IMAD.IADD R7, R7, 0x1, -R2.reuse ;  /* 0x000000010707e824 */ /* 0x100fe200078e0a02 */
[C---:B------:R-:W-:Y:S01]  /*3760*/  ISETP.GT.U32.AND P6, PT, R2.reuse, R11, PT ;  /* 0x0000000b0200720c */ /* 0x040fe20003fc4070 */
[----:B------:R-:W-:Y:S02]  /*3770*/  IMAD R3, R2, R6, R3 ;  /* 0x0000000602037224 */ /* 0x000fe400078e0203 */
[----:B------:R-:W-:Y:S02]  /*3780*/  VIADD R16, R8, 0x8c ;  /* 0x0000008c08107836 */ /* 0x000fe40000000000 */
[----:B------:R-:W-:Y:S01]  /*3790*/  @!P4 IMAD.IADD R17, R17, 0x1, -R2 ;  /* 0x000000011111c824 */ /* 0x000fe200078e0a02 */
[----:B------:R-:W-:Y:S01]  /*37a0*/  ISETP.GT.U32.AND P4, PT, R2, R3, PT ;  /* 0x000000030200720c */ /* 0x000fe20003f84070 */
[----:B------:R-:W-:Y:S01]  /*37b0*/  VIADD R14, R8, 0x8a ;  /* 0x0000008a080e7836 */ /* 0x000fe20000000000 */
[----:B------:R-:W-:Y:S01]  /*37c0*/  IABS R15, R16 ;  /* 0x00000010000f7213 */ /* 0x000fe20000000000 */
[----:B------:R-:W-:-:S02]  /*37d0*/  IMAD.MOV.U32 R5, RZ, RZ, R19 ;  /* 0x000000ffff057224 */ /* 0x000fc400078e0013 */
[----:B------:R-:W-:Y:S01]  /*37e0*/  @!P5 IMAD.IADD R18, R18, 0x1, -R2 ;  /* 0x000000011212d824 */ /* 0x000fe200078e0a02 */
[----:B------:R-:W-:Y:S01]  /*37f0*/  IABS R21, R14 ;  /* 0x0000000e00157213 */ /* 0x000fe20000000000 */
[----:B------:R-:W-:Y:S01]  /*3800*/  IMAD.HI.U32 R6, R9, R15, RZ ;  /* 0x0000000f09067227 */ /* 0x000fe200078e00ff */
[----:B------:R-:W-:-:S03]  /*3810*/  ISETP.GE.AND P5, PT, R4, RZ, PT ;  /* 0x000000ff0400720c */ /* 0x000fc60003fa6270 */
[----:B------:R-:W-:Y:S01]  /*3820*/  @!P6 IMAD.IADD R11, R11, 0x1, -R2 ;  /* 0x000000010b0be824 */ /* 0x000fe200078e0a02 */
[----:B------:R-:W-:Y:S01]  /*3830*/  ISETP.GE.AND P6, PT, R12, RZ, PT ;  /* 0x000000ff0c00720c */ /* 0x000fe20003fc6270 */
[----:B------:R-:W-:-:S04]  /*3840*/  IMAD.HI.U32 R10, R9, R21, RZ ;  /* 0x00000015090a7227 */ /* 0x000fc800078e00ff */
[----:B------:R-:W-:Y:S02]  /*3850*/  VIADD R4, R8, 0x88 ;  /* 0x0000008808047836 */ /* 0x000fe40000000000 */
[----:B------:R-:W-:Y:S02]  /*3860*/  IMAD.MOV R6, RZ, RZ, -R6 ;  /* 0x000000ffff067224 */ /* 0x000fe400078e0a06 */
[----:B------:R-:W-:Y:S02]  /*3870*/  @!P4 IMAD.IADD R3, R3, 0x1, -R2 ;  /* 0x000000010303c824 */ /* 0x000fe400078e0a02 */
[----:B------:R-:W-:Y:S01]  /*3880*/  @!P3 IMAD.MOV R5, RZ, RZ, -R5 ;  /* 0x000000ffff05b224 */ /* 0x000fe200078e0a05 */
[C---:B------:R-:W-:Y:S01]  /*3890*/  ISETP.GT.U32.AND P3, PT, R2.reuse, R11, PT ;  /* 0x0000000b0200720c */ /* 0x040fe20003f64070 */
[----:B0-----:R-:W-:Y:S01]  /*38a0*/  IMAD.MOV.U32 R0, RZ, RZ, R7 ;  /* 0x000000ffff007224 */ /* 0x001fe200078e0007 */
[----:B------:R-:W-:Y:S01]  /*38b0*/  ISETP.GT.U32.AND P4, PT, R2, R3, PT ;  /* 0x000000030200720c */ /* 0x000fe20003f84070 */
[----:B------:R-:W-:Y:S01]  /*38c0*/  IMAD.MOV R10, RZ, RZ, -R10 ;  /* 0x000000ffff0a7224 */ /* 0x000fe200078e0a0a */
[----:B------:R0:W-:Y:S01]  /*38d0*/  STL [R1+0x184], R5 ;  /* 0x0001840501007387 */ /* 0x0001e20000100800 */
[----:B------:R-:W-:-:S02]  /*38e0*/  VIADD R12, R8, 0x86 ;  /* 0x00000086080c7836 */ /* 0x000fc40000000000 */
[C---:B------:R-:W-:Y:S01]  /*38f0*/  IMAD R15, R2.reuse, R6, R15 ;  /* 0x00000006020f7224 */ /* 0x040fe200078e020f */
[----:B------:R-:W-:Y:S01]  /*3900*/  IABS R6, R4 ;  /* 0x0000000400067213 */ /* 0x000fe20000000000 */
[----:B------:R-:W-:Y:S02]  /*3910*/  @!P0 IMAD.MOV R0, RZ, RZ, -R0 ;  /* 0x000000ffff008224 */ /* 0x000fe400078e0a00 */
[C---:B------:R-:W-:Y:S01]  /*3920*/  IMAD R21, R2.reuse, R10, R21 ;  /* 0x0000000a02157224 */ /* 0x040fe200078e0215 */
[----:B------:R-:W-:Y:S01]  /*3930*/  IABS R10, R12 ;  /* 0x0000000c000a7213 */ /* 0x000fe20000000000 */
[----:B------:R-:W-:Y:S01]  /*3940*/  IMAD.HI.U32 R7, R9, R6, RZ ;  /* 0x0000000609077227 */ /* 0x000fe200078e00ff */
[----:B------:R-:W-:Y:S01]  /*3950*/  ISETP.GT.U32.AND P0, PT, R2, R15, PT ;  /* 0x0000000f0200720c */ /* 0x000fe20003f04070 */
[----:B------:R1:W-:Y:S02]  /*3960*/  STL [R1+0x1a0], R0 ;  /* 0x0001a00001007387 */ /* 0x0003e40000100800 */
[----:B0-----:R-:W-:-:S02]  /*3970*/  IMAD.MOV.U32 R5, RZ, RZ, R18 ;  /* 0x000000ffff057224 */ /* 0x001fc400078e0012 */
[----:B------:R-:W-:Y:S01]  /*3980*/  @!P3 IMAD.IADD R11, R11, 0x1, -R2 ;  /* 0x000000010b0bb824 */ /* 0x000fe200078e0a02 */
[----:B------:R-:W-:Y:S01]  /*3990*/  ISETP.GE.AND P3, PT, R14, RZ, PT ;  /* 0x000000ff0e00720c */ /* 0x000fe20003f66270 */
[----:B------:R-:W-:Y:S01]  /*39a0*/  @!P2 IMAD.MOV R5, RZ, RZ, -R5 ;  /* 0x000000ffff05a224 */ /* 0x000fe200078e0a05 */
[----:B------:R-:W-:Y:S01]  /*39b0*/  ISETP.GT.U32.AND P2, PT, R2, R21, PT ;  /* 0x000000150200720c */ /* 0x000fe20003f44070 */
[----:B------:R-:W-:Y:S02]  /*39c0*/  IMAD.MOV R7, RZ, RZ, -R7 ;  /* 0x000000ffff077224 */ /* 0x000fe400078e0a07 */
[----:B-1----:R-:W-:Y:S01]  /*39d0*/  IMAD.MOV.U32 R0, RZ, RZ, R17 ;  /* 0x000000ffff007224 */ /* 0x002fe200078e0011 */
[----:B------:R0:W-:Y:S01]  /*39e0*/  STL [R1+0x190], R5 ;  /* 0x0001900501007387 */ /* 0x0001e20000100800 */
[----:B------:R-:W-:-:S04]  /*39f0*/  IMAD.HI.U32 R17, R9, R10, RZ ;  /* 0x0000000a09117227 */ /* 0x000fc800078e00ff */
[----:B------:R-:W-:Y:S01]  /*3a00*/  @!P1 IMAD.MOV R0, RZ, RZ, -R0 ;  /* 0x000000ffff009224 */ /* 0x000fe200078e0a00 */
[----:B------:R-:W-:Y:S01]  /*3a10*/  ISETP.GE.AND P1, PT, R16, RZ, PT ;  /* 0x000000ff1000720c */ /* 0x000fe20003f26270 */
[----:B------:R-:W-:Y:S02]  /*3a20*/  IMAD.MOV R17, RZ, RZ, -R17 ;  /* 0x000000ffff117224 */ /* 0x000fe400078e0a11 */
[----:B------:R-:W-:Y:S01]  /*3a30*/  @!P4 IMAD.IADD R3, R3, 0x1, -R2 ;  /* 0x000000010303c824 */ /* 0x000fe200078e0a02 */
[----:B------:R1:W-:Y:S01]  /*3a40*/  STL [R1+0x1ac], R0 ;  /* 0x0001ac0001007387 */ /* 0x0003e20000100800 */
[----:B------:R-:W-:Y:S01]  /*3a50*/  IMAD R6, R2, R7, R6 ;  /* 0x0000000702067224 */ /* 0x000fe200078e0206 */
[----:B------:R-:W-:Y:S01]  /*3a60*/  ISETP.GE.AND P4, PT, R4, RZ, PT ;  /* 0x000000ff0400720c */ /* 0x000fe20003f86270 */
[----:B0-----:R-:W-:Y:S02]  /*3a70*/  IMAD.MOV.U32 R5, RZ, RZ, R11 ;  /* 0x000000ffff057224 */ /* 0x001fe400078e000b */
[----:B------:R-:W-:-:S02]  /*3a80*/  @!P0 IMAD.IADD R15, R15, 0x1, -R2 ;  /* 0x000000010f0f8824 */ /* 0x000fc400078e0a02 */
[C---:B------:R-:W-:Y:S02]  /*3a90*/  IMAD R10, R2.reuse, R17, R10 ;  /* 0x00000011020a7224 */ /* 0x040fe400078e020a */
[----:B------:R-:W-:Y:S01]  /*3aa0*/  @!P5 IMAD.MOV R5, RZ, RZ, -R5 ;  /* 0x000000ffff05d224 */ /* 0x000fe200078e0a05 */
[C---:B------:R-:W-:Y:S01]  /*3ab0*/  ISETP.GT.U32.AND P5, PT, R2.reuse, R6, PT ;  /* 0x000000060200720c */ /* 0x040fe20003fa4070 */
[----:B-1----:R-:W-:Y:S01]  /*3ac0*/  IMAD.MOV.U32 R0, RZ, RZ, R3 ;  /* 0x000000ffff007224 */ /* 0x002fe200078e0003 */
[C---:B------:R-:W-:Y:S01]  /*3ad0*/  ISETP.GT.U32.AND P0, PT, R2.reuse, R15, PT ;  /* 0x0000000f0200720c */ /* 0x040fe20003f04070 */
[----:B------:R-:W-:Y:S01]  /*3ae0*/  @!P2 IMAD.IADD R21, R21, 0x1, -R2 ;  /* 0x000000011515a824 */ /* 0x000fe200078e0a02 */
[----:B------:R-:W-:Y:S01]  /*3af0*/  STL [R1+0x194], R5 ;  /* 0x0001940501007387 */ /* 0x000fe20000100800 */
[----:B------:R-:W-:Y:S01]  /*3b00*/  @!P6 IMAD.MOV R0, RZ, RZ, -R0 ;  /* 0x000000ffff00e224 */ /* 0x000fe200078e0a00 */
[----:B------:R-:W-:Y:S01]  /*3b10*/  ISETP.GT.U32.AND P6, PT, R2, R10, PT ;  /* 0x0000000a0200720c */ /* 0x000fe20003fc4070 */
[----:B------:R-:W-:Y:S01]  /*3b20*/  VIADD R4, R8, 0x84 ;  /* 0x0000008408047836 */ /* 0x000fe20000000000 */
[----:B------:R-:W-:Y:S01]  /*3b30*/  ISETP.GT.U32.AND P2, PT, R2, R21, PT ;  /* 0x000000150200720c */ /* 0x000fe20003f44070 */
[C---:B------:R-:W-:Y:S01]  /*3b40*/  VIADD R7, R8.reuse, 0x82 ;  /* 0x0000008208077836 */ /* 0x040fe20000000000 */
[----:B------:R0:W-:Y:S01]  /*3b50*/  STL [R1+0x19c], R0 ;  /* 0x00019c0001007387 */ /* 0x0001e20000100800 */
[----:B------:R-:W-:Y:S01]  /*3b60*/  VIADD R16, R8, 0x7c ;  /* 0x0000007c08107836 */ /* 0x000fe20000000000 */
[----:B------:R-:W-:Y:S01]  /*3b70*/  IABS R11, R4 ;  /* 0x00000004000b7213 */ /* 0x000fe20000000000 */
[--C-:B------:R-:W-:Y:S01]  /*3b80*/  @!P5 IMAD.IADD R6, R6, 0x1, -R2.reuse ;  /* 0x000000010606d824 */ /* 0x100fe200078e0a02 */
[----:B------:R-:W-:Y:S01]  /*3b90*/  IABS R3, R7 ;  /* 0x0000000700037213 */ /* 0x000fe20000000000 */
[----:B------:R-:W-:Y:S01]  /*3ba0*/  @!P0 IMAD.IADD R15, R15, 0x1, -R2 ;  /* 0x000000010f0f8824 */ /* 0x000fe200078e0a02 */
[----:B------:R-:W-:Y:S01]  /*3bb0*/  ISETP.GE.AND P0, PT, R12, RZ, PT ;  /* 0x000000ff0c00720c */ /* 0x000fe20003f06270 */
[----:B------:R-:W-:Y:S01]  /*3bc0*/  IMAD.HI.U32 R12, R9, R11, RZ ;  /* 0x0000000b090c7227 */ /* 0x000fe200078e00ff */
[----:B------:R-:W-:-:S02]  /*3bd0*/  ISETP.GT.U32.AND P5, PT, R2, R6, PT ;  /* 0x000000060200720c */ /* 0x000fc40003fa4070 */
[----:B------:R-:W-:Y:S01]  /*3be0*/  IABS R17, R16 ;  /* 0x0000001000117213 */ /* 0x000fe20000000000 */
[--C-:B------:R-:W-:Y:S02]  /*3bf0*/  @!P6 IMAD.IADD R10, R10, 0x1, -R2.reuse ;  /* 0x000000010a0ae824 */ /* 0x100fe400078e0a02 */
[----:B------:R-:W-:Y:S01]  /*3c00*/  @!P2 IMAD.IADD R21, R21, 0x1, -R2 ;  /* 0x000000011515a824 */ /* 0x000fe200078e0a02 */
[----:B------:R-:W-:Y:S01]  /*3c10*/  ISETP.GE.AND P2, PT, R4, RZ, PT ;  /* 0x000000ff0400720c */ /* 0x000fe20003f46270 */
[----:B------:R-:W-:Y:S01]  /*3c20*/  IMAD.HI.U32 R4, R9, R3, RZ ;  /* 0x0000000309047227 */ /* 0x000fe200078e00ff */
[----:B------:R-:W-:-:S03]  /*3c30*/  ISETP.GT.U32.AND P6, PT, R2, R10, PT ;  /* 0x0000000a0200720c */ /* 0x000fc60003fc4070 */
[----:B------:R-:W-:Y:S02]  /*3c40*/  IMAD.MOV R12, RZ, RZ, -R12 ;  /* 0x000000ffff0c7224 */ /* 0x000fe400078e0a0c */
[----:B------:R-:W-:Y:S02]  /*3c50*/  IMAD.MOV R4, RZ, RZ, -R4 ;  /* 0x000000ffff047224 */ /* 0x000fe400078e0a04 */
[C---:B------:R-:W-:Y:S02]  /*3c60*/  IMAD R11, R2.reuse, R12, R11 ;  /* 0x0000000c020b7224 */ /* 0x040fe400078e020b */
[----:B------:R-:W-:Y:S02]  /*3c70*/  IMAD R3, R2, R4, R3 ;  /* 0x0000000402037224 */ /* 0x000fe400078e0203 */
[--C-:B------:R-:W-:Y:S01]  /*3c80*/  @!P5 IMAD.IADD R6, R6, 0x1, -R2.reuse ;  /* 0x000000010606d824 */ /* 0x100fe200078e0a02 */
[----:B------:R-:W-:Y:S01]  /*3c90*/  ISETP.GT.U32.AND P5, PT, R2, R11, PT ;  /* 0x0000000b0200720c */ /* 0x000fe20003fa4070 */
[----:B------:R-:W-:Y:S01]  /*3ca0*/  @!P6 IMAD.IADD R10, R10, 0x1, -R2 ;  /* 0x000000010a0ae824 */ /* 0x000fe200078e0a02 */
[----:B------:R-:W-:Y:S01]  /*3cb0*/  ISETP.GT.U32.AND P6, PT, R2, R3, PT ;  /* 0x000000030200720c */ /* 0x000fe20003fc4070 */
[----:B0-----:R-:W-:-:S02]  /*3cc0*/  IMAD.MOV.U32 R0, RZ, RZ, R15 ;  /* 0x000000ffff007224 */ /* 0x001fc400078e000f */
[C---:B------:R-:W-:Y:S02]  /*3cd0*/  VIADD R12, R8.reuse, 0x7e ;  /* 0x0000007e080c7836 */ /* 0x040fe40000000000 */
[----:B------:R-:W-:Y:S01]  /*3ce0*/  @!P1 IMAD.MOV R0, RZ, RZ, -R0 ;  /* 0x000000ffff009224 */ /* 0x000fe200078e0a00 */
[----:B------:R-:W-:Y:S01]  /*3cf0*/  ISETP.GE.AND P1, PT, R7, RZ, PT ;  /* 0x000000ff0700720c */ /* 0x000fe20003f26270 */
[C---:B------:R-:W-:Y:S01]  /*3d00*/  VIADD R14, R8.reuse, 0x80 ;  /* 0x00000080080e7836 */ /* 0x040fe20000000000 */
[----:B------:R-:W-:Y:S01]  /*3d10*/  IABS R19, R12 ;  /* 0x0000000c00137213 */ /* 0x000fe20000000000 */
[----:B------:R-:W-:Y:S01]  /*3d20*/  VIADD R4, R8, 0x7a ;  /* 0x0000007a08047836 */ /* 0x000fe20000000000 */
[----:B------:R0:W-:Y:S01]  /*3d30*/  STL [R1+0x198], R0 ;  /* 0x0001980001007387 */ /* 0x0001e20000100800 */
[----:B------:R-:W-:Y:S01]  /*3d40*/  @!P5 IMAD.IADD R11, R11, 0x1, -R2 ;  /* 0x000000010b0bd824 */ /* 0x000fe200078e0a02 */
[----:B------:R-:W-:Y:S01]  /*3d50*/  IABS R18, R14 ;  /* 0x0000000e00127213 */ /* 0x000fe20000000000 */
[----:B------:R-:W-:Y:S01]  /*3d60*/  IMAD.HI.U32 R22, R9, R19, RZ ;  /* 0x0000001309167227 */ /* 0x000fe200078e00ff */
[----:B------:R-:W-:-:S02]  /*3d70*/  @!P6 IADD3 R3, R3, -R2, RZ ;  /* 0x800000020303e210 */ /* 0x000fc40007ffe0ff */
[----:B------:R-:W-:Y:S01]  /*3d80*/  ISETP.GT.U32.AND P6, PT, R2, R11, PT ;  /* 0x0000000b0200720c */ /* 0x000fe20003fc4070 */
[----:B------:R-:W-:Y:S01]  /*3d90*/  IMAD.HI.U32 R20, R9, R17, RZ ;  /* 0x0000001109147227 */ /* 0x000fe200078e00ff */
[----:B------:R-:W-:-:S03]  /*3da0*/  IABS R15, R4 ;  /* 0x00000004000f7213 */ /* 0x000fc60000000000 */
[----:B0-----:R-:W-:Y:S02]  /*3db0*/  IMAD.MOV.U32 R0, RZ, RZ, R21 ;  /* 0x000000ffff007224 */ /* 0x001fe400078e0015 */
[----:B------:R-:W-:Y:S02]  /*3dc0*/  IMAD.MOV R22, RZ, RZ, -R22 ;  /* 0x000000ffff167224 */ /* 0x000fe400078e0a16 */
[----:B------:R-:W-:Y:S01]  /*3dd0*/  @!P3 IMAD.MOV R0, RZ, RZ, -R0 ;  /* 0x000000ffff00b224 */ /* 0x000fe200078e0a00 */
[----:B------:R-:W-:Y:S01]  /*3de0*/  ISETP.GE.AND P3, PT, R14, RZ, PT ;  /* 0x000000ff0e00720c */ /* 0x000fe20003f66270 */
[----:B------:R-:W-:Y:S02]  /*3df0*/  IMAD.MOV R20, RZ, RZ, -R20 ;  /* 0x000000ffff147224 */ /* 0x000fe400078e0a14 */
[----:B------:R-:W-:Y:S01]  /*3e00*/  IMAD R14, R2, R22, R19 ;  /* 0x00000016020e7224 */ /* 0x000fe200078e0213 */
[----:B------:R0:W-:Y:S01]  /*3e10*/  STL [R1+0x188], R0 ;  /* 0x0001880001007387 */ /* 0x0001e20000100800 */
[----:B------:R-:W-:-:S02]  /*3e20*/  @!P6 IMAD.IADD R11, R11, 0x1, -R2 ;  /* 0x000000010b0be824 */ /* 0x000fc400078e0a02 */
[----:B------:R-:W-:Y:S01]  /*3e30*/  IMAD.HI.U32 R7, R9, R18, RZ ;  /* 0x0000001209077227 */ /* 0x000fe200078e00ff */
[----:B------:R-:W-:-:S03]  /*3e40*/  ISETP.GT.U32.AND P6, PT, R2, R14, PT ;  /* 0x0000000e0200720c */ /* 0x000fc60003fc4070 */
[----:B------:R-:W-:Y:S02]  /*3e50*/  IMAD.MOV.U32 R21, RZ, RZ, R15 ;  /* 0x000000ffff157224 */ /* 0x000fe400078e000f */
[C---:B------:R-:W-:Y:S02]  /*3e60*/  IMAD R15, R2.reuse, R20, R17 ;  /* 0x00000014020f7224 */ /* 0x040fe400078e0211 */
[----:B0-----:R-:W-:Y:S02]  /*3e70*/  IMAD.MOV.U32 R0, RZ, RZ, R6 ;  /* 0x000000ffff007224 */ /* 0x001fe400078e0006 */
[----:B------:R-:W-:Y:S02]  /*3e80*/  IMAD.MOV R7, RZ, RZ, -R7 ;  /* 0x000000ffff077224 */ /* 0x000fe400078e0a07 */
[----:B------:R-:W-:Y:S01]  /*3e90*/  @!P4 IMAD.MOV R0, RZ, RZ, -R0 ;  /* 0x000000ffff00c224 */ /* 0x000fe200078e0a00 */
[----:B------:R-:W-:Y:S01]  /*3ea0*/  ISETP.GT.U32.AND P4, PT, R2, R3, PT ;  /* 0x000000030200720c */ /* 0x000fe20003f84070 */
[----:B------:R-:W-:-:S03]  /*3eb0*/  IMAD.HI.U32 R6, R9, R21, RZ ;  /* 0x0000001509067227 */ /* 0x000fc600078e00ff */
[----:B------:R0:W-:Y:S01]  /*3ec0*/  STL [R1+0x17c], R0 ;  /* 0x00017c0001007387 */ /* 0x0001e20000100800 */
[C---:B------:R-:W-:Y:S02]  /*3ed0*/  IMAD R18, R2.reuse, R7, R18 ;  /* 0x0000000702127224 */ /* 0x040fe400078e0212 */
[----:B------:R-:W-:Y:S02]  /*3ee0*/  IMAD.MOV.U32 R5, RZ, RZ, R10 ;  /* 0x000000ffff057224 */ /* 0x000fe400078e000a */
[----:B------:R-:W-:Y:S01]  /*3ef0*/  IMAD.MOV R6, RZ, RZ, -R6 ;  /* 0x000000ffff067224 */ /* 0x000fe200078e0a06 */
[----:B------:R-:W-:Y:S01]  /*3f00*/  ISETP.GT.U32.AND P5, PT, R2, R18, PT ;  /* 0x000000120200720c */ /* 0x000fe20003fa4070 */
[----:B------:R-:W-:Y:S02]  /*3f10*/  VIADD R7, R8, 0x78 ;  /* 0x0000007808077836 */ /* 0x000fe40000000000 */
[----:B------:R-:W-:Y:S01]  /*3f20*/  @!P0 IMAD.MOV R5, RZ, RZ, -R5 ;  /* 0x000000ffff058224 */ /* 0x000fe200078e0a05 */
[----:B------:R-:W-:Y:S01]  /*3f30*/  ISETP.GE.AND P0, PT, R12, RZ, PT ;  /* 0x000000ff0c00720c */ /* 0x000fe20003f06270 */
[----:B0-----:R-:W-:Y:S01]  /*3f40*/  IMAD.MOV.U32 R0, RZ, RZ, R11 ;  /* 0x000000ffff007224 */ /* 0x001fe200078e000b */
[----:B------:R-:W-:Y:S01]  /*3f50*/  IABS R19, R7 ;  /* 0x0000000700137213 */ /* 0x000fe20000000000 */
[C---:B------:R-:W-:Y:S01]  /*3f60*/  IMAD R12, R2.reuse, R6, R21 ;  /* 0x00000006020c7224 */ /* 0x040fe200078e0215 */
[----:B------:R-:W-:Y:S01]  /*3f70*/  STL [R1+0x174], R5 ;  /* 0x0001740501007387 */ /* 0x000fe20000100800 */
[----:B------:R-:W-:Y:S01]  /*3f80*/  @!P2 IMAD.MOV R0, RZ, RZ, -R0 ;  /* 0x000000ffff00a224 */ /* 0x000fe200078e0a00 */
[----:B------:R-:W-:Y:S01]  /*3f90*/  ISETP.GT.U32.AND P2, PT, R2, R15, PT ;  /* 0x0000000f0200720c */ /* 0x000fe20003f44070 */
[--C-:B------:R-:W-:Y:S01]  /*3fa0*/  @!P6 IMAD.IADD R14, R14, 0x1, -R2.reuse ;  /* 0x000000010e0ee824 */ /* 0x100fe200078e0a02 */
[----:B------:R-:W-:Y:S01]  /*3fb0*/  ISETP.GT.U32.AND P6, PT, R2, R12, PT ;  /* 0x0000000c0200720c */ /* 0x000fe20003fc4070 */
[----:B------:R-:W-:Y:S01]  /*3fc0*/  IMAD.HI.U32 R10, R9, R19, RZ ;  /* 0x00000013090a7227 */ /* 0x000fe200078e00ff */
[----:B------:R0:W-:Y:S03]  /*3fd0*/  STL [R1+0x16c], R0 ;  /* 0x00016c0001007387 */ /* 0x0001e60000100800 */
[----:B------:R-:W-:-:S02]  /*3fe0*/  @!P5 IMAD.IADD R18, R18, 0x1, -R2 ;  /* 0x000000011212d824 */ /* 0x000fc400078e0a02 */
[----:B------:R-:W-:Y:S02]  /*3ff0*/  IMAD.MOV R10, RZ, RZ, -R10 ;  /* 0x000000ffff0a7224 */ /* 0x000fe400078e0a0a */
[--C-:B------:R-:W-:Y:S01]  /*4000*/  @!P4 IMAD.IADD R3, R3, 0x1, -R2.reuse ;  /* 0x000000010303c824 */ /* 0x100fe200078e0a02 */
[C---:B------:R-:W-:Y:S01]  /*4010*/  ISETP.GT.U32.AND P5, PT, R2.reuse, R18, PT ;  /* 0x000000120200720c */ /* 0x040fe20003fa4070 */
[--C-:B------:R-:W-:Y:S01]  /*4020*/  @!P2 IMAD.IADD R15, R15, 0x1, -R2.reuse ;  /* 0x000000010f0fa824 */ /* 0x100fe200078e0a02 */
[----:B------:R-:W-:Y:S01]  /*4030*/  ISETP.GT.U32.AND P2, PT, R2, R14, PT ;  /* 0x0000000e0200720c */ /* 0x000fe20003f44070 */
[----:B------:R-:W-:Y:S01]  /*4040*/  VIADD R6, R8, 0x76 ;  /* 0x0000007608067836 */ /* 0x000fe20000000000 */
[----:B------:R-:W-:Y:S01]  /*4050*/  ISETP.GE.AND P4, PT, R16, RZ, PT ;  /* 0x000000ff1000720c */ /* 0x000fe20003f86270 */
[----:B------:R-:W-:Y:S02]  /*4060*/  IMAD R10, R2, R10, R19 ;  /* 0x0000000a020a7224 */ /* 0x000fe400078e0213 */
[----:B0-----:R-:W-:Y:S01]  /*4070*/  IMAD.MOV.U32 R0, RZ, RZ, R3 ;  /* 0x000000ffff007224 */ /* 0x001fe200078e0003 */
[----:B------:R-:W-:Y:S01]  /*4080*/  IABS R17, R6 ;  /* 0x0000000600117213 */ /* 0x000fe20000000000 */
[----:B------:R-:W-:-:S02]  /*4090*/  @!P6 IMAD.IADD R12, R12, 0x1, -R2 ;  /* 0x000000010c0ce824 */ /* 0x000fc400078e0a02 */
[----:B------:R-:W-:Y:S01]  /*40a0*/  @!P1 IMAD.MOV R0, RZ, RZ, -R0 ;  /* 0x000000ffff009224 */ /* 0x000fe200078e0a00 */
[C---:B------:R-:W-:Y:S01]  /*40b0*/  ISETP.GT.U32.AND P1, PT, R2.reuse, R15, PT ;  /* 0x0000000f0200720c */ /* 0x040fe20003f24070 */
[----:B------:R-:W-:Y:S01]  /*40c0*/  IMAD.HI.U32 R20, R9, R17, RZ ;  /* 0x0000001109147227 */ /* 0x000fe200078e00ff */
[----:B------:R-:W-:Y:S02]  /*40d0*/  ISETP.GT.U32.AND P6, PT, R2, R12, PT ;  /* 0x0000000c0200720c */ /* 0x000fe40003fc4070 */
[----:B------:R0:W-:Y:S01]  /*40e0*/  STL [R1+0x160], R0 ;  /* 0x0001600001007387 */ /* 0x0001e20000100800 */
[----:B------:R-:W-:Y:S01]  /*40f0*/  @!P2 IMAD.IADD R14, R14, 0x1, -R2 ;  /* 0x000000010e0ea824 */ /* 0x000fe200078e0a02 */
[----:B------:R-:W-:Y:S01]  /*4100*/  ISETP.GT.U32.AND P2, PT, R2, R10, PT ;  /* 0x0000000a0200720c */ /* 0x000fe20003f44070 */
[----:B------:R-:W-:Y:S02]  /*4110*/  VIADD R19, R8, 0x72 ;  /* 0x0000007208137836 */ /* 0x000fe40000000000 */
[----:B------:R-:W-:-:S02]  /*4120*/  IMAD.MOV R20, RZ, RZ, -R20 ;  /* 0x000000ffff147224 */ /* 0x000fc400078e0a14 */
[--C-:B------:R-:W-:Y:S01]  /*4130*/  @!P5 IMAD.IADD R18, R18, 0x1, -R2.reuse ;  /* 0x000000011212d824 */ /* 0x100fe200078e0a02 */
[----:B------:R-:W-:Y:S01]  /*4140*/  ISETP.GE.AND P5, PT, R4, RZ, PT ;  /* 0x000000ff0400720c */ /* 0x000fe20003fa6270 */
[----:B------:R-:W-:Y:S01]  /*4150*/  VIADD R11, R8, 0x70 ;  /* 0x00000070080b7836 */ /* 0x000fe20000000000 */
[----:B------:R-:W-:Y:S01]  /*4160*/  IABS R4, R19 ;  /* 0x0000001300047213 */ /* 0x000fe20000000000 */
[----:B------:R-:W-:Y:S02]  /*4170*/  IMAD R17, R2, R20, R17 ;  /* 0x0000001402117224 */ /* 0x000fe400078e0211 */
[----:B------:R-:W-:Y:S01]  /*4180*/  VIADD R16, R8, 0x74 ;  /* 0x0000007408107836 */ /* 0x000fe20000000000 */
[----:B------:R-:W-:Y:S01]  /*4190*/  IABS R3, R11 ;  /* 0x0000000b00037213 */ /* 0x000fe20000000000 */
[--C-:B------:R-:W-:Y:S01]  /*41a0*/  @!P1 IMAD.IADD R15, R15, 0x1, -R2.reuse ;  /* 0x000000010f0f9824 */ /* 0x100fe200078e0a02 */
[----:B------:R-:W-:Y:S01]  /*41b0*/  ISETP.GE.AND P1, PT, R7, RZ, PT ;  /* 0x000000ff0700720c */ /* 0x000fe20003f26270 */
[----:B------:R-:W-:Y:S01]  /*41c0*/  @!P2 IMAD.IADD R10, R10, 0x1, -R2 ;  /* 0x000000010a0aa824 */ /* 0x000fe200078e0a02 */
[----:B------:R-:W-:Y:S01]  /*41d0*/  IABS R21, R16 ;  /* 0x0000001000157213 */ /* 0x000fe20000000000 */
[----:B------:R-:W-:Y:S01]  /*41e0*/  IMAD.MOV.U32 R5, RZ, RZ, R18 ;  /* 0x000000ffff057224 */ /* 0x000fe200078e0012 */
[----:B------:R-:W-:Y:S01]  /*41f0*/  ISETP.GE.AND P2, PT, R6, RZ, PT ;  /* 0x000000ff0600720c */ /* 0x000fe20003f46270 */
[----:B------:R-:W-:-:S04]  /*4200*/  IMAD.HI.U32 R7, R9, R4, RZ ;  /* 0x0000000409077227 */ /* 0x000fc800078e00ff */
[----:B------:R-:W-:Y:S01]  /*4210*/  @!P6 IMAD.IADD R12, R12, 0x1, -R2 ;  /* 0x000000010c0ce824 */ /* 0x000fe200078e0a02 */
[C---:B------:R-:W-:Y:S01]  /*4220*/  ISETP.GT.U32.AND P6, PT, R2.reuse, R17, PT ;  /* 0x000000110200720c */ /* 0x040fe20003fc4070 */
[----:B------:R-:W-:Y:S01]  /*4230*/  @!P3 IMAD.MOV R5, RZ, RZ, -R5 ;  /* 0x000000ffff05b224 */ /* 0x000fe200078e0a05 */
[----:B------:R-:W-:Y:S01]  /*4240*/  ISETP.GT.U32.AND P3, PT, R2, R10, PT ;  /* 0x0000000a0200720c */ /* 0x000fe20003f64070 */
[----:B------:R-:W-:-:S03]  /*4250*/  IMAD.HI.U32 R20, R9, R3, RZ ;  /* 0x0000000309147227 */ /* 0x000fc600078e00ff */
[----:B------:R1:W-:Y:S01]  /*4260*/  STL [R1+0x14c], R5 ;  /* 0x00014c0501007387 */ /* 0x0003e20000100800 */
[----:B------:R-:W-:Y:S02]  /*4270*/  IMAD.MOV R7, RZ, RZ, -R7 ;  /* 0x000000ffff077224 */ /* 0x000fe400078e0a07 */
[----:B0-----:R-:W-:Y:S02]  /*4280*/  IMAD.MOV.U32 R0, RZ, RZ, R14 ;  /* 0x000000ffff007224 */ /* 0x001fe400078e000e */
[----:B------:R-:W-:-:S04]  /*4290*/  IMAD.HI.U32 R22, R9, R21, RZ ;  /* 0x0000001509167227 */ /* 0x000fc800078e00ff */
[----:B------:R-:W-:Y:S02]  /*42a0*/  IMAD.MOV R20, RZ, RZ, -R20 ;  /* 0x000000ffff147224 */ /* 0x000fe400078e0a14 */
[C---:B------:R-:W-:Y:S02]  /*42b0*/  IMAD R4, R2.reuse, R7, R4 ;  /* 0x0000000702047224 */ /* 0x040fe400078e0204 */
[----:B-1----:R-:W-:Y:S02]  /*42c0*/  IMAD.MOV.U32 R5, RZ, RZ, R15 ;  /* 0x000000ffff057224 */ /* 0x002fe400078e000f */
[----:B------:R-:W-:Y:S02]  /*42d0*/  @!P0 IMAD.MOV R0, RZ, RZ, -R0 ;  /* 0x000000ffff008224 */ /* 0x000fe400078e0a00 */
[----:B------:R-:W-:Y:S02]  /*42e0*/  IMAD.MOV R22, RZ, RZ, -R22 ;  /* 0x000000ffff167224 */ /* 0x000fe400078e0a16 */
[C---:B------:R-:W-:Y:S01]  /*42f0*/  IMAD R3, R2.reuse, R20, R3 ;  /* 0x0000001402037224 */ /* 0x040fe200078e0203 */
[----:B------:R0:W-:Y:S01]  /*4300*/  STL [R1+0x138], R0 ;  /* 0x0001380001007387 */ /* 0x0001e20000100800 */
[----:B------:R-:W-:Y:S01]  /*4310*/  @!P4 IMAD.MOV R5, RZ, RZ, -R5 ;  /* 0x000000ffff05c224 */ /* 0x000fe200078e0a05 */
[----:B------:R-:W-:Y:S01]  /*4320*/  ISETP.GT.U32.AND P4, PT, R2, R4, PT ;  /* 0x000000040200720c */ /* 0x000fe20003f84070 */
[----:B------:R-:W-:-:S02]  /*4330*/  VIADD R7, R8, 0x6e ;  /* 0x0000006e08077836 */ /* 0x000fc40000000000 */
[--C-:B------:R-:W-:Y:S01]  /*4340*/  @!P6 IMAD.IADD R17, R17, 0x1, -R2.reuse ;  /* 0x000000011111e824 */ /* 0x100fe200078e0a02 */
[----:B------:R-:W-:Y:S01]  /*4350*/  STL [R1+0x134], R5 ;  /* 0x0001340501007387 */ /* 0x000fe20000100800 */
[----:B------:R-:W-:Y:S01]  /*4360*/  IMAD R6, R2, R22, R21 ;  /* 0x0000001602067224 */ /* 0x000fe200078e0215 */
[----:B------:R-:W-:Y:S01]  /*4370*/  IABS R21, R7 ;  /* 0x0000000700157213 */ /* 0x000fe20000000000 */
[----:B------:R-:W-:Y:S01]  /*4380*/  @!P3 IMAD.IADD R10, R10, 0x1, -R2 ;  /* 0x000000010a0ab824 */ /* 0x000fe200078e0a02 */
[C---:B------:R-:W-:Y:S01]  /*4390*/  ISETP.GT.U32.AND P3, PT, R2.reuse, R3, PT ;  /* 0x000000030200720c */ /* 0x040fe20003f64070 */
[----:B0-----:R-:W-:Y:S01]  /*43a0*/  IMAD.MOV.U32 R0, RZ, RZ, R12 ;  /* 0x000000ffff007224 */ /* 0x001fe200078e000c */
[----:B------:R-:W-:Y:S01]  /*43b0*/  ISETP.GT.U32.AND P0, PT, R2, R17, PT ;  /* 0x000000110200720c */ /* 0x000fe20003f04070 */
[----:B------:R-:W-:Y:S01]  /*43c0*/  VIADD R20, R8, 0x6c ;  /* 0x0000006c08147836 */ /* 0x000fe20000000000 */
[----:B------:R-:W-:Y:S01]  /*43d0*/  ISETP.GT.U32.AND P6, PT, R2, R6, PT ;  /* 0x000000060200720c */ /* 0x000fe20003fc4070 */
[----:B------:R-:W-:Y:S01]  /*43e0*/  @!P5 IMAD.MOV R0, RZ, RZ, -R0 ;  /* 0x000000ffff00d224 */ /* 0x000fe200078e0a00 */
[----:B------:R-:W-:Y:S01]  /*43f0*/  ISETP.GE.AND P5, PT, R16, RZ, PT ;  /* 0x000000ff1000720c */ /* 0x000fe20003fa6270 */
[----:B------:R-:W-:Y:S01]  /*4400*/  IMAD.MOV.U32 R14, RZ, RZ, R21 ;  /* 0x000000ffff0e7224 */ /* 0x000fe200078e0015 */
[----:B------:R-:W-:Y:S01]  /*4410*/  IABS R18, R20 ;  /* 0x0000001400127213 */ /* 0x000fe20000000000 */
[----:B------:R-:W-:Y:S01]  /*4420*/  @!P4 IMAD.IADD R4, R4, 0x1, -R2 ;  /* 0x000000010404c824 */ /* 0x000fe200078e0a02 */
[----:B------:R0:W-:Y:S01]  /*4430*/  STL [R1+0x130], R0 ;  /* 0x0001300001007387 */ /* 0x0001e20000100800 */
[----:B------:R-:W-:-:S04]  /*4440*/  IMAD.HI.U32 R15, R9, R14, RZ ;  /* 0x0000000e090f7227 */ /* 0x000fc800078e00ff */
[----:B------:R-:W-:Y:S02]  /*4450*/  IMAD.MOV.U32 R12, RZ, RZ, R18 ;  /* 0x000000ffff0c7224 */ /* 0x000fe400078e0012 */
[----:B------:R-:W-:Y:S01]  /*4460*/  @!P3 IMAD.IADD R3, R3, 0x1, -R2 ;  /* 0x000000010303b824 */ /* 0x000fe200078e0a02 */
[C---:B------:R-:W-:Y:S01]  /*4470*/  ISETP.GT.U32.AND P3, PT, R2.reuse, R4, PT ;  /* 0x000000040200720c */ /* 0x040fe20003f64070 */
[----:B------:R-:W-:Y:S02]  /*4480*/  IMAD.MOV R15, RZ, RZ, -R15 ;  /* 0x000000ffff0f7224 */ /* 0x000fe400078e0a0f */
[----:B0-----:R-:W-:Y:S02]  /*4490*/  IMAD.MOV.U32 R0, RZ, RZ, R10 ;  /* 0x000000ffff007224 */ /* 0x001fe400078e000a */
[----:B------:R-:W-:Y:S01]  /*44a0*/  @!P0 IMAD.IADD R17, R17, 0x1, -R2 ;  /* 0x0000000111118824 */ /* 0x000fe200078e0a02 */
[----:B------:R-:W-:Y:S01]  /*44b0*/  ISETP.GE.AND P0, PT, R19, RZ, PT ;  /* 0x000000ff1300720c */ /* 0x000fe20003f06270 */
[----:B------:R-:W-:Y:S01]  /*44c0*/  @!P1 IMAD.MOV R0, RZ, RZ, -R0 ;  /* 0x000000ffff009224 */ /* 0x000fe200078e0a00 */
[----:B------:R-:W-:Y:S01]  /*44d0*/  ISETP.GT.U32.AND P1, PT, R2, R3, PT ;  /* 0x000000030200720c */ /* 0x000fe20003f24070 */
[----:B------:R-:W-:-:S03]  /*44e0*/  IMAD.HI.U32 R16, R9, R12, RZ ;  /* 0x0000000c09107227 */ /* 0x000fc600078e00ff */
[----:B------:R0:W-:Y:S01]  /*44f0*/  STL [R1+0x12c], R0 ;  /* 0x00012c0001007387 */ /* 0x0001e20000100800 */
[----:B------:R-:W-:Y:S01]  /*4500*/  @!P6 IMAD.IADD R6, R6, 0x1, -R2 ;  /* 0x000000010606e824 */ /* 0x000fe200078e0a02 */
[----:B------:R-:W-:Y:S01]  /*4510*/  ISETP.GE.AND P6, PT, R11, RZ, PT ;  /* 0x000000ff0b00720c */ /* 0x000fe20003fc6270 */
[C---:B------:R-:W-:Y:S02]  /*4520*/  IMAD R11, R2.reuse, R15, R14 ;  /* 0x0000000f020b7224 */ /* 0x040fe400078e020e */
[----:B------:R-:W-:Y:S01]  /*4530*/  IMAD.MOV R10, RZ, RZ, -R16 ;  /* 0x000000ffff0a7224 */ /* 0x000fe200078e0a10 */
[----:B------:R-:W-:Y:S01]  /*4540*/  ISETP.GT.U32.AND P4, PT, R2, R6, PT ;  /* 0x000000060200720c */ /* 0x000fe20003f84070 */
[----:B------:R-:W-:Y:S01]  /*4550*/  @!P3 IMAD.IADD R4, R4, 0x1, -R2 ;  /* 0x000000010404b824 */ /* 0x000fe200078e0a02 */
[----:B------:R-:W-:Y:S01]  /*4560*/  IADD3 R16, R8, 0x6a, RZ ;  /* 0x0000006a08107810 */ /* 0x000fe20007ffe0ff */
[----:B------:R-:W-:Y:S02]  /*4570*/  IMAD R10, R2, R10, R12 ;  /* 0x0000000a020a7224 */ /* 0x000fe400078e020c */
[----:B0-----:R-:W-:Y:S01]  /*4580*/  IMAD.MOV.U32 R0, RZ, RZ, R17 ;  /* 0x000000ffff007224 */ /* 0x001fe200078e0011 */
[----:B------:R-:W-:Y:S01]  /*4590*/  IABS R15, R16 ;  /* 0x00000010000f7213 */ /* 0x000fe20000000000 */
[----:B------:R-:W-:Y:S01]  /*45a0*/  VIADD R12, R8, 0x68 ;  /* 0x00000068080c7836 */ /* 0x000fe20000000000 */
[C---:B------:R-:W-:Y:S01]  /*45b0*/  ISETP.GT.U32.AND P3, PT, R2.reuse, R10, PT ;  /* 0x0000000a0200720c */ /* 0x040fe20003f64070 */
[----:B------:R-:W-:Y:S01]  /*45c0*/  @!P2 IMAD.MOV R0, RZ, RZ, -R0 ;  /* 0x000000ffff00a224 */ /* 0x000fe200078e0a00 */
[----:B------:R-:W-:Y:S01]  /*45d0*/  ISETP.GT.U32.AND P2, PT, R2, R11, PT ;  /* 0x0000000b0200720c */ /* 0x000fe20003f44070 */
[----:B------:R-:W-:Y:S01]  /*45e0*/  IMAD.HI.U32 R19, R9, R15, RZ ;  /* 0x0000000f09137227 */ /* 0x000fe200078e00ff */
[----:B------:R-:W-:-:S02]  /*45f0*/  IABS R14, R12 ;  /* 0x0000000c000e7213 */ /* 0x000fc40000000000 */
[----:B------:R0:W-:Y:S01]  /*4600*/  STL [R1+0xfc], R0 ;  /* 0x0000fc0001007387 */ /* 0x0001e20000100800 */
[----:B------:R-:W-:Y:S01]  /*4610*/  @!P4 IMAD.IADD R6, R6, 0x1, -R2 ;  /* 0x000000010606c824 */ /* 0x000fe200078e0a02 */
[----:B------:R-:W-:Y:S01]  /*4620*/  ISETP.GE.AND P4, PT, R7, RZ, PT ;  /* 0x000000ff0700720c */ /* 0x000fe20003f86270 */
[----:B------:R-:W-:-:S04]  /*4630*/  IMAD.HI.U32 R18, R9, R14, RZ ;  /* 0x0000000e09127227 */ /* 0x000fc800078e00ff */
[--C-:B------:R-:W-:Y:S02]  /*4640*/  @!P3 IMAD.IADD R10, R10, 0x1, -R2.reuse ;  /* 0x000000010a0ab824 */ /* 0x100fe400078e0a02 */
[----:B------:R-:W-:Y:S01]  /*4650*/  @!P2 IMAD.IADD R11, R11, 0x1, -R2 ;  /* 0x000000010b0ba824 */ /* 0x000fe200078e0a02 */
[----:B------:R-:W-:Y:S01]  /*4660*/  ISETP.GE.AND P2, PT, R16, RZ, PT ;  /* 0x000000ff1000720c */ /* 0x000fe20003f46270 */
[----:B0-----:R-:W-:Y:S02]  /*4670*/  IMAD.MOV.U32 R0, RZ, RZ, R6 ;  /* 0x000000ffff007224 */ /* 0x001fe400078e0006 */
[----:B------:R-:W-:Y:S01]  /*4680*/  @!P1 IMAD.IADD R3, R3, 0x1, -R2 ;  /* 0x0000000103039824 */ /* 0x000fe200078e0a02 */
[C---:B------:R-:W-:Y:S01]  /*4690*/  ISETP.GT.U32.AND P3, PT, R2.reuse, R11, PT ;  /* 0x0000000b0200720c */ /* 0x040fe20003f64070 */
[----:B------:R-:W-:Y:S01]  /*46a0*/  @!P5 IMAD.MOV R0, RZ, RZ, -R0 ;  /* 0x000000ffff00d224 */ /* 0x000fe200078e0a00 */
[----:B------:R-:W-:Y:S01]  /*46b0*/  ISETP.GT.U32.AND P5, PT, R2, R10, PT ;  /* 0x0000000a0200720c */ /* 0x000fe20003fa4070 */
[----:B------:R-:W-:Y:S01]  /*46c0*/  IMAD.MOV R19, RZ, RZ, -R19 ;  /* 0x000000ffff137224 */ /* 0x000fe200078e0a13 */
[----:B------:R-:W-:Y:S01]  /*46d0*/  ISETP.GE.AND P1, PT, R20, RZ, PT ;  /* 0x000000ff1400720c */ /* 0x000fe20003f26270 */
[----:B------:R-:W-:Y:S01]  /*46e0*/  IMAD.MOV R16, RZ, RZ, -R18 ;  /* 0x000000ffff107224 */ /* 0x000fe200078e0a12 */
[----:B------:R0:W-:Y:S01]  /*46f0*/  STL [R1+0xf8], R0 ;  /* 0x0000f80001007387 */ /* 0x0001e20000100800 */
[----:B------:R-:W-:-:S02]  /*4700*/  IMAD.MOV.U32 R5, RZ, RZ, R4 ;  /* 0x000000ffff057224 */ /* 0x000fc400078e0004 */
[----:B------:R-:W-:Y:S02]  /*4710*/  IMAD R6, R2, R19, R15 ;  /* 0x0000001302067224 */ /* 0x000fe400078e020f */
[----:B------:R-:W-:Y:S02]  /*4720*/  VIADD R7, R8, 0x66 ;  /* 0x0000006608077836 */ /* 0x000fe40000000000 */
[C---:B------:R-:W-:Y:S02]  /*4730*/  IMAD R4, R2.reuse, R16, R14 ;  /* 0x0000001002047224 */ /* 0x040fe400078e020e */
[----:B------:R-:W-:Y:S01]  /*4740*/  @!P0 IMAD.MOV R5, RZ, RZ, -R5 ;  /* 0x000000ffff058224 */ /* 0x000fe200078e0a05 */
[C---:B------:R-:W-:Y:S01]  /*4750*/  ISETP.GT.U32.AND P0, PT, R2.reuse, R6, PT ;  /* 0x000000060200720c */ /* 0x040fe20003f04070 */
[----:B0-----:R-:W-:Y:S01]  /*4760*/  IMAD.MOV.U32 R0, RZ, RZ, R3 ;  /* 0x000000ffff007224 */ /* 0x001fe200078e0003 */
[----:B------:R-:W-:Y:S01]  /*4770*/  IABS R17, R7 ;  /* 0x0000000700117213 */ /* 0x000fe20000000000 */
[----:B------:R-:W-:Y:S01]  /*4780*/  @!P3 IMAD.IADD R11, R11, 0x1, -R2 ;  /* 0x000000010b0bb824 */ /* 0x000fe200078e0a02 */
[----:B------:R-:W-:Y:S01]  /*4790*/  ISETP.GT.U32.AND P3, PT, R2, R4, PT ;  /* 0x000000040200720c */ /* 0x000fe20003f64070 */
[----:B------:R-:W-:Y:S01]  /*47a0*/  @!P6 IMAD.MOV R0, RZ, RZ, -R0 ;  /* 0x000000ffff00e224 */ /* 0x000fe200078e0a00 */
[----:B------:R-:W-:Y:S01]  /*47b0*/  STL [R1+0xf4], R5 ;  /* 0x0000f40501007387 */ /* 0x000fe20000100800 */
[----:B------:R-:W-:Y:S01]  /*47c0*/  IMAD.HI.U32 R3, R9, R17, RZ ;  /* 0x0000001109037227 */ /* 0x000fe200078e00ff */
[----:B------:R-:W-:-:S02]  /*47d0*/  ISETP.GE.AND P6, PT, R12, RZ, PT ;  /* 0x000000ff0c00720c */ /* 0x000fc40003fc6270 */
[----:B------:R0:W-:Y:S01]  /*47e0*/  STL [R1+0x114], R0 ;  /* 0x0001140001007387 */ /* 0x0001e20000100800 */
[----:B------:R-:W-:Y:S02]  /*47f0*/  IMAD.MOV R3, RZ, RZ, -R3 ;  /* 0x000000ffff037224 */ /* 0x000fe400078e0a03 */
[--C-:B------:R-:W-:Y:S01]  /*4800*/  @!P5 IMAD.IADD R10, R10, 0x1, -R2.reuse ;  /* 0x000000010a0ad824 */ /* 0x100fe200078e0a02 */
[----:B------:R-:W-:Y:S01]  /*4810*/  ISETP.GE.AND P5, PT, R7, RZ, PT ;  /* 0x000000ff0700720c */ /* 0x000fe20003fa6270 */
[--C-:B------:R-:W-:Y:S02]  /*4820*/  @!P0 IMAD.IADD R6, R6, 0x1, -R2.reuse ;  /* 0x0000000106068824 */ /* 0x100fe400078e0a02 */
[----:B------:R-:W-:Y:S02]  /*4830*/  IMAD R17, R2, R3, R17 ;  /* 0x0000000302117224 */ /* 0x000fe400078e0211 */
[----:B------:R-:W-:Y:S01]  /*4840*/  @!P3 IMAD.IADD R4, R4, 0x1, -R2 ;  /* 0x000000010404b824 */ /* 0x000fe200078e0a02 */
[----:B------:R-:W-:Y:S01]  /*4850*/  ISETP.GT.U32.AND P0, PT, R2, R6, PT ;  /* 0x000000060200720c */ /* 0x000fe20003f04070 */
[----:B0-----:R-:W-:-:S02]  /*4860*/  IMAD.MOV.U32 R0, RZ, RZ, R11 ;  /* 0x000000ffff007224 */ /* 0x001fc400078e000b */
[----:B------:R-:W-:Y:S01]  /*4870*/  VIADD R7, R8, 0x64 ;  /* 0x0000006408077836 */ /* 0x000fe20000000000 */
[----:B------:R-:W-:Y:S01]  /*4880*/  ISETP.GT.U32.AND P3, PT, R2, R4, PT ;  /* 0x000000040200720c */ /* 0x000fe20003f64070 */
[----:B------:R-:W-:Y:S02]  /*4890*/  @!P4 IMAD.MOV R0, RZ, RZ, -R0 ;  /* 0x000000ffff00c224 */ /* 0x000fe400078e0a00 */
[C---:B------:R-:W-:Y:S01]  /*48a0*/  VIADD R12, R8.reuse, 0x62 ;  /* 0x00000062080c7836 */ /* 0x040fe20000000000 */
[----:B------:R-:W-:Y:S01]  /*48b0*/  IABS R11, R7 ;  /* 0x00000007000b7213 */ /* 0x000fe20000000000 */
[C---:B------:R-:W-:Y:S01]  /*48c0*/  VIADD R3, R8.reuse, 0x60 ;  /* 0x0000006008037836 */ /* 0x040fe20000000000 */
[----:B------:R0:W-:Y:S01]  /*48d0*/  STL [R1+0x11c], R0 ;  /* 0x00011c0001007387 */ /* 0x0001e20000100800 */
[----:B------:R-:W-:Y:S01]  /*48e0*/  ISETP.GE.AND P4, PT, R7, RZ, PT ;  /* 0x000000ff0700720c */ /* 0x000fe20003f86270 */
[----:B------:R-:W-:Y:S01]  /*48f0*/  VIADD R23, R8, 0x5c ;  /* 0x0000005c08177836 */ /* 0x000fe20000000000 */
[----:B------:R-:W-:Y:S01]  /*4900*/  IABS R16, R12 ;  /* 0x0000000c00107213 */ /* 0x000fe20000000000 */
[----:B------:R-:W-:Y:S01]  /*4910*/  IMAD.HI.U32 R14, R9, R11, RZ ;  /* 0x0000000b090e7227 */ /* 0x000fe200078e00ff */
[----:B------:R-:W-:-:S03]  /*4920*/  IABS R18, R3 ;  /* 0x0000000300127213 */ /* 0x000fc60000000000 */
[----:B------:R-:W-:Y:S01]  /*4930*/  @!P0 IMAD.IADD R6, R6, 0x1, -R2 ;  /* 0x0000000106068824 */ /* 0x000fe200078e0a02 */
[----:B------:R-:W-:Y:S01]  /*4940*/  ISETP.GE.AND P0, PT, R12, RZ, PT ;  /* 0x000000ff0c00720c */ /* 0x000fe20003f06270 */
[----:B0-----:R-:W-:Y:S02]  /*4950*/  IMAD.MOV.U32 R0, RZ, RZ, R10 ;  /* 0x000000ffff007224 */ /* 0x001fe400078e000a */
[----:B------:R-:W-:Y:S02]  /*4960*/  IMAD.MOV R12, RZ, RZ, -R14 ;  /* 0x000000ffff0c7224 */ /* 0x000fe400078e0a0e */
[----:B------:R-:W-:Y:S01]  /*4970*/  @!P1 IMAD.MOV R0, RZ, RZ, -R0 ;  /* 0x000000ffff009224 */ /* 0x000fe200078e0a00 */
[----:B------:R-:W-:Y:S01]  /*4980*/  ISETP.GT.U32.AND P1, PT, R2, R17, PT ;  /* 0x000000110200720c */ /* 0x000fe20003f24070 */
[----:B------:R-:W-:Y:S01]  /*4990*/  @!P3 IMAD.IADD R4, R4, 0x1, -R2 ;  /* 0x000000010404b824 */ /* 0x000fe200078e0a02 */
[----:B------:R-:W-:Y:S01]  /*49a0*/  ISETP.GE.AND P3, PT, R3, RZ, PT ;  /* 0x000000ff0300720c */ /* 0x000fe20003f66270 */
[----:B------:R-:W-:Y:S01]  /*49b0*/  IMAD R3, R2, R12, R11 ;  /* 0x0000000c02037224 */ /* 0x000fe200078e020b */
[----:B------:R0:W-:Y:S01]  /*49c0*/  STL [R1+0x128], R0 ;  /* 0x0001280001007387 */ /* 0x0001e20000100800 */
[----:B------:R-:W-:Y:S01]  /*49d0*/  IMAD.HI.U32 R10, R9, R16, RZ ;  /* 0x00000010090a7227 */ /* 0x000fe200078e00ff */
[----:B------:R-:W-:-:S03]  /*49e0*/  IABS R12, R23 ;  /* 0x00000017000c7213 */ /* 0x000fc60000000000 */
[----:B------:R-:W-:Y:S02]  /*49f0*/  IMAD.MOV R10, RZ, RZ, -R10 ;  /* 0x000000ffff0a7224 */ /* 0x000fe400078e0a0a */
[----:B------:R-:W-:Y:S02]  /*4a00*/  VIADD R14, R8, 0x5e ;  /* 0x0000005e080e7836 */ /* 0x000fe40000000000 */
[----:B------:R-:W-:Y:S02]  /*4a10*/  @!P1 IMAD.IADD R17, R17, 0x1, -R2 ;  /* 0x0000000111119824 */ /* 0x000fe400078e0a02 */
[----:B0-----:R-:W-:Y:S02]  /*4a20*/  IMAD.MOV.U32 R0, RZ, RZ, R4 ;  /* 0x000000ffff007224 */ /* 0x001fe400078e0004 */
[C---:B------:R-:W-:Y:S01]  /*4a30*/  IMAD R16, R2.reuse, R10, R16 ;  /* 0x0000000a02107224 */ /* 0x040fe200078e0210 */
[C---:B------:R-:W-:Y:S01]  /*4a40*/  ISETP.GT.U32.AND P1, PT, R2.reuse, R17, PT ;  /* 0x000000110200720c */ /* 0x040fe20003f24070 */
[----:B------:R-:W-:Y:S01]  /*4a50*/  @!P6 IMAD.MOV R0, RZ, RZ, -R0 ;  /* 0x000000ffff00e224 */ /* 0x000fe200078e0a00 */
[----:B------:R-:W-:Y:S01]  /*4a60*/  ISETP.GT.U32.AND P6, PT, R2, R3, PT ;  /* 0x000000030200720c */ /* 0x000fe20003fc4070 */
[----:B------:R-:W-:-:S02]  /*4a70*/  IMAD.MOV.U32 R5, RZ, RZ, R6 ;  /* 0x000000ffff057224 */ /* 0x000fc400078e0006 */
[----:B------:R-:W-:-:S04]  /*4a80*/  IMAD.HI.U32 R7, R9, R18, RZ ;  /* 0x0000001209077227 */ /* 0x000fc800078e00ff */
[----:B------:R-:W-:Y:S01]  /*4a90*/  @!P2 IMAD.MOV R5, RZ, RZ, -R5 ;  /* 0x000000ffff05a224 */ /* 0x000fe200078e0a05 */
[----:B------:R-:W-:Y:S01]  /*4aa0*/  ISETP.GE.AND P2, PT, R14, RZ, PT ;  /* 0x000000ff0e00720c */ /* 0x000fe20003f46270 */
[----:B------:R-:W-:Y:S01]  /*4ab0*/  IMAD.MOV R7, RZ, RZ, -R7 ;  /* 0x000000ffff077224 */ /* 0x000fe200078e0a07 */
[----:B------:R-:W-:Y:S01]  /*4ac0*/  IABS R14, R14 ;  /* 0x0000000e000e7213 */ /* 0x000fe20000000000 */
[--C-:B------:R-:W-:Y:S01]  /*4ad0*/  @!P1 IMAD.IADD R17, R17, 0x1, -R2.reuse ;  /* 0x0000000111119824 */ /* 0x100fe200078e0a02 */
[----:B------:R-:W-:Y:S01]  /*4ae0*/  ISETP.GT.U32.AND P1, PT, R2, R16, PT ;  /* 0x000000100200720c */ /* 0x000fe20003f24070 */
[----:B------:R-:W-:Y:S01]  /*4af0*/  @!P6 IMAD.IADD R3, R3, 0x1, -R2 ;  /* 0x000000010303e824 */ /* 0x000fe200078e0a02 */
[----:B------:R-:W-:Y:S01]  /*4b00*/  STL [R1+0x120], R5 ;  /* 0x0001200501007387 */ /* 0x000fe20000100800 */
[----:B------:R-:W-:-:S03]  /*4b10*/  IMAD.HI.U32 R19, R9, R14, RZ ;  /* 0x0000000e09137227 */ /* 0x000fc600078e00ff */
[C---:B------:R-:W-:Y:S01]  /*4b20*/  ISETP.GT.U32.AND P6, PT, R2.reuse, R3, PT ;  /* 0x000000030200720c */ /* 0x040fe20003fc4070 */
[----:B------:R0:W-:Y:S01]  /*4b30*/  STL [R1+0x124], R0 ;  /* 0x0001240001007387 */ /* 0x0001e20000100800 */
[----:B------:R-:W-:Y:S02]  /*4b40*/  IMAD R18, R2, R7, R18 ;  /* 0x0000000702127224 */ /* 0x000fe400078e0212 */
[----:B------:R-:W-:Y:S02]  /*4b50*/  IMAD.MOV R19, RZ, RZ, -R19 ;  /* 0x000000ffff137224 */ /* 0x000fe400078e0a13 */
[----:B------:R-:W-:Y:S02]  /*4b60*/  VIADD R21, R8, 0x5a ;  /* 0x0000005a08157836 */ /* 0x000fe40000000000 */
[----:B------:R-:W-:Y:S02]  /*4b70*/  @!P1 IMAD.IADD R16, R16, 0x1, -R2 ;  /* 0x0000000110109824 */ /* 0x000fe400078e0a02 */
[C---:B------:R-:W-:Y:S01]  /*4b80*/  IMAD R14, R2.reuse, R19, R14 ;  /* 0x00000013020e7224 */ /* 0x040fe200078e020e */
[----:B------:R-:W-:Y:S01]  /*4b90*/  IABS R11, R21 ;  /* 0x00000015000b7213 */ /* 0x000fe20000000000 */
[----:B0-----:R-:W-:Y:S01]  /*4ba0*/  IMAD.MOV.U32 R0, RZ, RZ, R17 ;  /* 0x000000ffff007224 */ /* 0x001fe200078e0011 */
[----:B------:R-:W-:Y:S01]  /*4bb0*/  ISETP.GT.U32.AND P1, PT, R2, R16, PT ;  /* 0x000000100200720c */ /* 0x000fe20003f24070 */
[----:B------:R-:W-:-:S04]  /*4bc0*/  IMAD.HI.U32 R7, R9, R12, RZ ;  /* 0x0000000c09077227 */ /* 0x000fc800078e00ff */
[----:B------:R-:W-:Y:S01]  /*4bd0*/  @!P5 IMAD.MOV R0, RZ, RZ, -R0 ;  /* 0x000000ffff00d224 */ /* 0x000fe200078e0a00 */
[C---:B------:R-:W-:Y:S01]  /*4be0*/  ISETP.GT.U32.AND P5, PT, R2.reuse, R18, PT ;  /* 0x000000120200720c */ /* 0x040fe20003fa4070 */
[----:B------:R-:W-:Y:S01]  /*4bf0*/  @!P6 IMAD.IADD R3, R3, 0x1, -R2 ;  /* 0x000000010303e824 */ /* 0x000fe200078e0a02 */
[----:B------:R-:W-:Y:S01]  /*4c00*/  ISETP.GT.U32.AND P6, PT, R2, R14, PT ;  /* 0x0000000e0200720c */ /* 0x000fe20003fc4070 */
[----:B------:R-:W-:Y:S01]  /*4c10*/  IMAD.MOV R7, RZ, RZ, -R7 ;  /* 0x000000ffff077224 */ /* 0x000fe200078e0a07 */
[----:B------:R0:W-:Y:S01]  /*4c20*/  STL [R1+0x104], R0 ;  /* 0x0001040001007387 */ /* 0x0001e20000100800 */
[----:B------:R-:W-:Y:S02]  /*4c30*/  VIADD R22, R8, 0x58 ;  /* 0x0000005808167836 */ /* 0x000fe40000000000 */
[----:B------:R-:W-:-:S03]  /*4c40*/  IMAD.HI.U32 R4, R9, R11, RZ ;  /* 0x0000000b09047227 */ /* 0x000fc600078e00ff */
[----:B------:R-:W-:Y:S01]  /*4c50*/  IABS R10, R22 ;  /* 0x00000016000a7213 */ /* 0x000fe20000000000 */
[----:B------:R-:W-:Y:S02]  /*4c60*/  IMAD R12, R2, R7, R12 ;  /* 0x00000007020c7224 */ /* 0x000fe400078e020c */
[----:B------:R-:W-:Y:S02]  /*4c70*/  IMAD.MOV R17, RZ, RZ, -R4 ;  /* 0x000000ffff117224 */ /* 0x000fe400078e0a04 */
[--C-:B------:R-:W-:Y:S01]  /*4c80*/  @!P1 IMAD.IADD R16, R16, 0x1, -R2.reuse ;  /* 0x0000000110109824 */ /* 0x100fe200078e0a02 */
[----:B------:R-:W-:Y:S01]  /*4c90*/  ISETP.GT.U32.AND P1, PT, R2, R12, PT ;  /* 0x0000000c0200720c */ /* 0x000fe20003f24070 */
[----:B------:R-:W-:Y:S02]  /*4ca0*/  @!P5 IMAD.IADD R18, R18, 0x1, -R2 ;  /* 0x000000011212d824 */ /* 0x000fe400078e0a02 */
[----:B------:R-:W-:Y:S02]  /*4cb0*/  IMAD R11, R2, R17, R11 ;  /* 0x00000011020b7224 */ /* 0x000fe400078e020b */
[----:B------:R-:W-:-:S03]  /*4cc0*/  IMAD.HI.U32 R7, R9, R10, RZ ;  /* 0x0000000a09077227 */ /* 0x000fc600078e00ff */
[----:B------:R-:W-:Y:S01]  /*4cd0*/  ISETP.GT.U32.AND P5, PT, R2, R11, PT ;  /* 0x0000000b0200720c */ /* 0x000fe20003fa4070 */
[--C-:B------:R-:W-:Y:S01]  /*4ce0*/  @!P6 IMAD.IADD R14, R14, 0x1, -R2.reuse ;  /* 0x000000010e0ee824 */ /* 0x100fe200078e0a02 */
[----:B------:R-:W-:Y:S01]  /*4cf0*/  ISETP.GT.U32.AND P6, PT, R2, R18, PT ;  /* 0x000000120200720c */ /* 0x000fe20003fc4070 */
[----:B0-----:R-:W-:Y:S01]  /*4d00*/  IMAD.MOV.U32 R0, RZ, RZ, R3 ;  /* 0x000000ffff007224 */ /* 0x001fe200078e0003 */
[----:B------:R-:W-:Y:S01]  /*4d10*/  IADD3 R7, -R7, RZ, RZ ;  /* 0x000000ff07077210 */ /* 0x000fe20007ffe1ff */
[----:B------:R-:W-:Y:S02]  /*4d20*/  VIADD R15, R8, 0x56 ;  /* 0x00000056080f7836 */ /* 0x000fe40000000000 */
[----:B------:R-:W-:Y:S01]  /*4d30*/  @!P1 IMAD.IADD R12, R12, 0x1, -R2 ;  /* 0x000000010c0c9824 */ /* 0x000fe200078e0a02 */
[C---:B------:R-:W-:Y:S01]  /*4d40*/  ISETP.GT.U32.AND P1, PT, R2.reuse, R14, PT ;  /* 0x0000000e0200720c */ /* 0x040fe20003f24070 */
[C---:B------:R-:W-:Y:S01]  /*4d50*/  IMAD R10, R2.reuse, R7, R10 ;  /* 0x00000007020a7224 */ /* 0x040fe200078e020a */
[----:B------:R-:W-:Y:S01]  /*4d60*/  IABS R6, R15 ;  /* 0x0000000f00067213 */ /* 0x000fe20000000000 */
[----:B------:R-:W-:Y:S01]  /*4d70*/  @!P4 IMAD.MOV R0, RZ, RZ, -R0 ;  /* 0x000000ffff00c224 */ /* 0x000fe200078e0a00 */
[----:B------:R-:W-:Y:S01]  /*4d80*/  ISETP.GT.U32.AND P4, PT, R2, R12, PT ;  /* 0x0000000c0200720c */ /* 0x000fe20003f84070 */
[----:B------:R-:W-:-:S02]  /*4d90*/  VIADD R19, R8, 0x54 ;  /* 0x0000005408137836 */ /* 0x000fc40000000000 */
[--C-:B------:R-:W-:Y:S01]  /*4da0*/  @!P6 IMAD.IADD R18, R18, 0x1, -R2.reuse ;  /* 0x000000011212e824 */ /* 0x100fe200078e0a02 */
[C---:B------:R-:W-:Y:S01]  /*4db0*/  ISETP.GT.U32.AND P6, PT, R2.reuse, R10, PT ;  /* 0x0000000a0200720c */ /* 0x040fe20003fc4070 */
[----:B------:R-:W-:Y:S01]  /*4dc0*/  @!P5 IMAD.IADD R11, R11, 0x1, -R2 ;  /* 0x000000010b0bd824 */ /* 0x000fe200078e0a02 */
[----:B------:R0:W-:Y:S01]  /*4dd0*/  STL [R1+0xe4], R0 ;  /* 0x0000e40001007387 */ /* 0x0001e20000100800 */
[----:B------:R-:W-:Y:S01]  /*4de0*/  IABS R7, R19 ;  /* 0x0000001300077213 */ /* 0x000fe20000000000 */
[----:B------:R-:W-:Y:S02]  /*4df0*/  IMAD.HI.U32 R4, R9, R6, RZ ;  /* 0x0000000609047227 */ /* 0x000fe400078e00ff */
[----:B------:R-:W-:Y:S02]  /*4e00*/  ISETP.GT.U32.AND P5, PT, R2, R11, PT ;  /* 0x0000000b0200720c */ /* 0x000fe40003fa4070 */
[----:B------:R-:W-:Y:S02]  /*4e10*/  VIADD R17, R8, 0x50 ;  /* 0x0000005008117836 */ /* 0x000fe40000000000 */
[----:B------:R-:W-:-:S02]  /*4e20*/  IMAD.MOV R4, RZ, RZ, -R4 ;  /* 0x000000ffff047224 */ /* 0x000fc400078e0a04 */
[----:B0-----:R-:W-:Y:S01]  /*4e30*/  IMAD.MOV.U32 R0, RZ, RZ, R16 ;  /* 0x000000ffff007224 */ /* 0x001fe200078e0010 */
[----:B------:R-:W-:Y:S01]  /*4e40*/  IABS R3, R17 ;  /* 0x0000001100037213 */ /* 0x000fe20000000000 */
[----:B------:R-:W-:-:S04]  /*4e50*/  IMAD.HI.U32 R24, R9, R7, RZ ;  /* 0x0000000709187227 */ /* 0x000fc800078e00ff */
[----:B------:R-:W-:Y:S02]  /*4e60*/  @!P0 IMAD.MOV R0, RZ, RZ, -R0 ;  /* 0x000000ffff008224 */ /* 0x000fe400078e0a00 */
[----:B------:R-:W-:Y:S02]  /*4e70*/  @!P1 IMAD.IADD R14, R14, 0x1, -R2 ;  /* 0x000000010e0e9824 */ /* 0x000fe400078e0a02 */
[----:B------:R-:W-:Y:S01]  /*4e80*/  IMAD.MOV.U32 R5, RZ, RZ, R18 ;  /* 0x000000ffff057224 */ /* 0x000fe200078e0012 */
[----:B------:R0:W-:Y:S01]  /*4e90*/  STL [R1+0xdc], R0 ;  /* 0x0000dc0001007387 */ /* 0x0001e20000100800 */
[----:B------:R-:W-:Y:S02]  /*4ea0*/  IMAD R6, R2, R4, R6 ;  /* 0x0000000402067224 */ /* 0x000fe400078e0206 */
[----:B------:R-:W-:Y:S02]  /*4eb0*/  IMAD.MOV R24, RZ, RZ, -R24 ;  /* 0x000000ffff187224 */ /* 0x000fe400078e0a18 */
[--C-:B------:R-:W-:Y:S01]  /*4ec0*/  @!P4 IMAD.IADD R12, R12, 0x1, -R2.reuse ;  /* 0x000000010c0cc824 */ /* 0x100fe200078e0a02 */
[----:B------:R-:W-:Y:S01]  /*4ed0*/  ISETP.GE.AND P4, PT, R23, RZ, PT ;  /* 0x000000ff1700720c */ /* 0x000fe20003f86270 */
[----:B------:R-:W-:Y:S01]  /*4ee0*/  @!P6 IMAD.IADD R10, R10, 0x1, -R2 ;  /* 0x000000010a0ae824 */ /* 0x000fe200078e0a02 */
[----:B------:R-:W-:Y:S01]  /*4ef0*/  ISETP.GE.AND P6, PT, R21, RZ, PT ;  /* 0x000000ff1500720c */ /* 0x000fe20003fc6270 */
[----:B------:R-:W-:Y:S01]  /*4f00*/  IMAD.HI.U32 R23, R9, R3, RZ ;  /* 0x0000000309177227 */ /* 0x000fe200078e00ff */
[----:B------:R-:W-:-:S02]  /*4f10*/  ISETP.GT.U32.AND P1, PT, R2, R6, PT ;  /* 0x000000060200720c */ /* 0x000fc40003f24070 */
[C---:B------:R-:W-:Y:S01]  /*4f20*/  ISETP.GT.U32.AND P0, PT, R2.reuse, R10, PT ;  /* 0x0000000a0200720c */ /* 0x040fe20003f04070 */
[----:B0-----:R-:W-:Y:S02]  /*4f30*/  IMAD.MOV.U32 R0, RZ, RZ, R14 ;  /* 0x000000ffff007224 */ /* 0x001fe400078e000e */
[----:B------:R-:W-:Y:S02]  /*4f40*/  @!P3 IMAD.MOV R5, RZ, RZ, -R5 ;  /* 0x000000ffff05b224 */ /* 0x000fe400078e0a05 */
[C---:B------:R-:W-:Y:S02]  /*4f50*/  IMAD R7, R2.reuse, R24, R7 ;  /* 0x0000001802077224 */ /* 0x040fe400078e0207 */
[----:B------:R-:W-:Y:S01]  /*4f60*/  @!P2 IMAD.MOV R0, RZ, RZ, -R0 ;  /* 0x000000ffff00a224 */ /* 0x000fe200078e0a00 */
[----:B------:R0:W-:Y:S01]  /*4f70*/  STL [R1+0xd0], R5 ;  /* 0x0000d00501007387 */ /* 0x0001e20000100800 */
[----:B------:R-:W-:Y:S01]  /*4f80*/  @!P5 IMAD.IADD R11, R11, 0x1, -R2 ;  /* 0x000000010b0bd824 */ /* 0x000fe200078e0a02 */
[----:B------:R-:W-:Y:S01]  /*4f90*/  ISETP.GT.U32.AND P5, PT, R2, R7, PT ;  /* 0x000000070200720c */ /* 0x000fe20003fa4070 */
[----:B------:R-:W-:Y:S01]  /*4fa0*/  IMAD.MOV R23, RZ, RZ, -R23 ;  /* 0x000000ffff177224 */ /* 0x000fe200078e0a17 */
[----:B------:R1:W-:Y:S01]  /*4fb0*/  STL [R1+0xc0], R0 ;  /* 0x0000c00001007387 */ /* 0x0003e20000100800 */
[----:B------:R-:W-:-:S02]  /*4fc0*/  VIADD R20, R8, 0x52 ;  /* 0x0000005208147836 */ /* 0x000fc40000000000 */
[----:B------:R-:W-:Y:S02]  /*4fd0*/  IMAD R3, R2, R23, R3 ;  /* 0x0000001702037224 */ /* 0x000fe400078e0203 */
[----:B------:R-:W-:Y:S01]  /*4fe0*/  @!P1 IMAD.IADD R6, R6, 0x1, -R2 ;  /* 0x0000000106069824 */ /* 0x000fe200078e0a02 */
[----:B------:R-:W-:Y:S01]  /*4ff0*/  IABS R4, R20 ;  /* 0x0000001400047213 */ /* 0x000fe20000000000 */
[----:B0-----:R-:W-:Y:S01]  /*5000*/  IMAD.MOV.U32 R5, RZ, RZ, R12 ;  /* 0x000000ffff057224 */ /* 0x001fe200078e000c */
[----:B------:R-:W-:Y:S01]  /*5010*/  ISETP.GE.AND P1, PT, R22, RZ, PT ;  /* 0x000000ff1600720c */ /* 0x000fe20003f26270 */
[----:B------:R-:W-:Y:S01]  /*5020*/  VIADD R21, R8, 0x4e ;  /* 0x0000004e08157836 */ /* 0x000fe20000000000 */
[----:B------:R-:W-:Y:S01]  /*5030*/  ISETP.GT.U32.AND P3, PT, R2, R6, PT ;  /* 0x000000060200720c */ /* 0x000fe20003f64070 */
[----:B-1----:R-:W-:Y:S02]  /*5040*/  IMAD.MOV.U32 R0, RZ, RZ, R11 ;  /* 0x000000ffff007224 */ /* 0x002fe400078e000b */
[----:B------:R-:W-:Y:S01]  /*5050*/  IMAD.HI.U32 R24, R9, R4, RZ ;  /* 0x0000000409187227 */ /* 0x000fe200078e00ff */
[----:B------:R-:W-:-:S03]  /*5060*/  IABS R22, R21 ;  /* 0x0000001500167213 */ /* 0x000fc60000000000 */
[----:B------:R-:W-:Y:S01]  /*5070*/  @!P6 IMAD.MOV R0, RZ, RZ, -R0 ;  /* 0x000000ffff00e224 */ /* 0x000fe200078e0a00 */
[----:B------:R-:W-:Y:S01]  /*5080*/  ISETP.GT.U32.AND P6, PT, R2, R3, PT ;  /* 0x000000030200720c */ /* 0x000fe20003fc4070 */
[----:B------:R-:W-:Y:S01]  /*5090*/  @!P4 IMAD.MOV R5, RZ, RZ, -R5 ;  /* 0x000000ffff05c224 */ /* 0x000fe200078e0a05 */
[----:B------:R-:W-:Y:S01]  /*50a0*/  ISETP.GE.AND P4, PT, R15, RZ, PT ;  /* 0x000000ff0f00720c */ /* 0x000fe20003f86270 */
[----:B------:R-:W-:Y:S02]  /*50b0*/  @!P5 IMAD.IADD R7, R7, 0x1, -R2 ;  /* 0x000000010707d824 */ /* 0x000fe400078e0a02 */
[----:B------:R-:W-:Y:S01]  /*50c0*/  IMAD.MOV R24, RZ, RZ, -R24 ;  /* 0x000000ffff187224 */ /* 0x000fe200078e0a18 */
[----:B------:R-:W-:Y:S01]  /*50d0*/  STL [R1+0xbc], R5 ;  /* 0x0000bc0501007387 */ /* 0x000fe20000100800 */
[----:B------:R-:W-:Y:S01]  /*50e0*/  @!P0 IMAD.IADD R10, R10, 0x1, -R2 ;  /* 0x000000010a0a8824 */ /* 0x000fe200078e0a02 */
[C---:B------:R-:W-:Y:S01]  /*50f0*/  ISETP.GT.U32.AND P2, PT, R2.reuse, R7, PT ;  /* 0x000000070200720c */ /* 0x040fe20003f44070 */
[----:B------:R-:W-:Y:S01]  /*5100*/  IMAD R4, R2, R24, R4 ;  /* 0x0000001802047224 */ /* 0x000fe200078e0204 */
[----:B------:R0:W-:Y:S01]  /*5110*/  STL [R1+0xb8], R0 ;  /* 0x0000b80001007387 */ /* 0x0001e20000100800 */
[----:B------:R-:W-:Y:S01]  /*5120*/  IMAD.HI.U32 R11, R9, R22, RZ ;  /* 0x00000016090b7227 */ /* 0x000fe200078e00ff */
[----:B------:R-:W-:-:S02]  /*5130*/  ISETP.GE.AND P0, PT, R19, RZ, PT ;  /* 0x000000ff1300720c */ /* 0x000fc40003f06270 */
[----:B------:R-:W-:Y:S01]  /*5140*/  ISETP.GT.U32.AND P5, PT, R2, R4, PT ;  /* 0x000000040200720c */ /* 0x000fe20003fa4070 */
[----:B------:R-:W-:Y:S02]  /*5150*/  @!P6 IMAD.IADD R3, R3, 0x1, -R2 ;  /* 0x000000010303e824 */ /* 0x000fe400078e0a02 */
[----:B------:R-:W-:Y:S02]  /*5160*/  IMAD.MOV R11, RZ, RZ, -R11 ;  /* 0x000000ffff0b7224 */ /* 0x000fe400078e0a0b */
[----:B------:R-:W-:Y:S02]  /*5170*/  VIADD R12, R8, 0x4a ;  /* 0x0000004a080c7836 */ /* 0x000fe40000000000 */
[----:B0-----:R-:W-:Y:S02]  /*5180*/  IMAD.MOV.U32 R0, RZ, RZ, R10 ;  /* 0x000000ffff007224 */ /* 0x001fe400078e000a */
[----:B------:R-:W-:Y:S01]  /*5190*/  @!P2 IMAD.IADD R7, R7, 0x1, -R2 ;  /* 0x000000010707a824 */ /* 0x000fe200078e0a02 */
[----:B------:R-:W-:Y:S01]  /*51a0*/  ISETP.GE.AND P2, PT, R17, RZ, PT ;  /* 0x000000ff1100720c */ /* 0x000fe20003f46270 */
[----:B------:R-:W-:Y:S01]  /*51b0*/  @!P1 IMAD.MOV R0, RZ, RZ, -R0 ;  /* 0x000000ffff009224 */ /* 0x000fe200078e0a00 */
[C---:B------:R-:W-:Y:S01]  /*51c0*/  ISETP.GT.U32.AND P1, PT, R2.reuse, R3, PT ;  /* 0x000000030200720c */ /* 0x040fe20003f24070 */
[----:B------:R-:W-:-:S02]  /*51d0*/  IMAD R17, R2, R11, R22 ;  /* 0x0000000b02117224 */ /* 0x000fc400078e0216 */
[--C-:B------:R-:W-:Y:S01]  /*51e0*/  @!P5 IMAD.IADD R4, R4, 0x1, -R2.reuse ;  /* 0x000000010404d824 */ /* 0x100fe200078e0a02 */
[----:B------:R0:W-:Y:S01]  /*51f0*/  STL [R1+0x94], R0 ;  /* 0x0000940001007387 */ /* 0x0001e20000100800 */
[----:B------:R-:W-:Y:S01]  /*5200*/  @!P3 IMAD.IADD R6, R6, 0x1, -R2 ;  /* 0x000000010606b824 */ /* 0x000fe200078e0a02 */
[----:B------:R-:W-:Y:S01]  /*5210*/  ISETP.GE.AND P3, PT, R20, RZ, PT ;  /* 0x000000ff1400720c */ /* 0x000fe20003f66270 */
[----:B------:R-:W-:Y:S01]  /*5220*/  VIADD R11, R8, 0x4c ;  /* 0x0000004c080b7836 */ /* 0x000fe20000000000 */
[----:B------:R-:W-:Y:S01]  /*5230*/  ISETP.GT.U32.AND P6, PT, R2, R4, PT ;  /* 0x000000040200720c */ /* 0x000fe20003fc4070 */
[----:B------:R-:W-:Y:S01]  /*5240*/  IMAD.MOV.U32 R5, RZ, RZ, R6 ;  /* 0x000000ffff057224 */ /* 0x000fe200078e0006 */
[----:B------:R-:W-:Y:S01]  /*5250*/  IABS R20, R12 ;  /* 0x0000000c00147213 */ /* 0x000fe20000000000 */
[----:B------:R-:W-:Y:S01]  /*5260*/  VIADD R10, R8, 0x48 ;  /* 0x00000048080a7836 */ /* 0x000fe20000000000 */
[----:B------:R-:W-:Y:S01]  /*5270*/  IABS R18, R11 ;  /* 0x0000000b00127213 */ /* 0x000fe20000000000 */
[----:B------:R-:W-:Y:S01]  /*5280*/  @!P1 IMAD.IADD R3, R3, 0x1, -R2 ;  /* 0x0000000103039824 */ /* 0x000fe200078e0a02 */
[----:B------:R-:W-:Y:S01]  /*5290*/  ISETP.GT.U32.AND P1, PT, R2, R17, PT ;  /* 0x000000110200720c */ /* 0x000fe20003f24070 */
[----:B0-----:R-:W-:Y:S01]  /*52a0*/  IMAD.MOV.U32 R0, RZ, RZ, R7 ;  /* 0x000000ffff007224 */ /* 0x001fe200078e0007 */
[----:B------:R-:W-:Y:S01]  /*52b0*/  IABS R19, R10 ;  /* 0x0000000a00137213 */ /* 0x000fe20000000000 */
[----:B------:R-:W-:Y:S01]  /*52c0*/  IMAD.HI.U32 R7, R9, R20, RZ ;  /* 0x0000001409077227 */ /* 0x000fe200078e00ff */
[----:B------:R-:W-:-:S03]  /*52d0*/  ISETP.GE.AND P5, PT, R21, RZ, PT ;  /* 0x000000ff1500720c */ /* 0x000fc60003fa6270 */
[----:B------:R-:W-:Y:S01]  /*52e0*/  @!P4 IMAD.MOV R5, RZ, RZ, -R5 ;  /* 0x000000ffff05c224 */ /* 0x000fe200078e0a05 */
[----:B------:R-:W-:Y:S01]  /*52f0*/  ISETP.GE.AND P4, PT, R11, RZ, PT ;  /* 0x000000ff0b00720c */ /* 0x000fe20003f86270 */
[----:B------:R-:W-:Y:S01]  /*5300*/  @!P0 IMAD.MOV R0, RZ, RZ, -R0 ;  /* 0x000000ffff008224 */ /* 0x000fe200078e0a00 */
[----:B------:R-:W-:Y:S01]  /*5310*/  ISETP.GE.AND P0, PT, R12, RZ, PT ;  /* 0x000000ff0c00720c */ /* 0x000fe20003f06270 */
[----:B------:R-:W-:Y:S01]  /*5320*/  IMAD.HI.U32 R11, R9, R18, RZ ;  /* 0x00000012090b7227 */ /* 0x000fe200078e00ff */
[----:B------:R-:W-:Y:S03]  /*5330*/  STL [R1+0x78], R5 ;  /* 0x0000780501007387 */ /* 0x000fe60000100800 */
[----:B------:R-:W-:Y:S01]  /*5340*/  IMAD.MOV R7, RZ, RZ, -R7 ;  /* 0x000000ffff077224 */ /* 0x000fe200078e0a07 */
[----:B------:R0:W-:Y:S01]  /*5350*/  STL [R1+0x64], R0 ;  /* 0x0000640001007387 */ /* 0x0001e20000100800 */
[----:B------:R-:W-:-:S02]  /*5360*/  @!P1 IMAD.IADD R17, R17, 0x1, -R2 ;  /* 0x0000000111119824 */ /* 0x000fc400078e0a02 */
[----:B------:R-:W-:Y:S02]  /*5370*/  VIADD R6, R8, 0x46 ;  /* 0x0000004608067836 */ /* 0x000fe40000000000 */
[----:B------:R-:W-:Y:S01]  /*5380*/  @!P6 IMAD.IADD R4, R4, 0x1, -R2 ;  /* 0x000000010404e824 */ /* 0x000fe200078e0a02 */
[----:B------:R-:W-:Y:S01]  /*5390*/  ISETP.GE.AND P6, PT, R10, RZ, PT ;  /* 0x000000ff0a00720c */ /* 0x000fe20003fc6270 */
[----:B------:R-:W-:Y:S01]  /*53a0*/  IMAD.MOV R11, RZ, RZ, -R11 ;  /* 0x000000ffff0b7224 */ /* 0x000fe200078e0a0b */
[C---:B------:R-:W-:Y:S01]  /*53b0*/  ISETP.GT.U32.AND P1, PT, R2.reuse, R17, PT ;  /* 0x000000110200720c */ /* 0x040fe20003f24070 */
[----:B------:R-:W-:Y:S01]  /*53c0*/  IMAD R20, R2, R7, R20 ;  /* 0x0000000702147224 */ /* 0x000fe200078e0214 */
[----:B------:R-:W-:Y:S01]  /*53d0*/  IABS R16, R6 ;  /* 0x0000000600107213 */ /* 0x000fe20000000000 */
[----:B0-----:R-:W-:Y:S02]  /*53e0*/  IMAD.MOV.U32 R0, RZ, RZ, R3 ;  /* 0x000000ffff007224 */ /* 0x001fe400078e0003 */
[----:B------:R-:W-:-:S04]  /*53f0*/  IMAD.HI.U32 R10, R9, R19, RZ ;  /* 0x00000013090a7227 */ /* 0x000fc800078e00ff */
[----:B------:R-:W-:Y:S01]  /*5400*/  IMAD R18, R2, R11, R18 ;  /* 0x0000000b02127224 */ /* 0x000fe200078e0212 */
[----:B------:R-:W-:Y:S01]  /*5410*/  IADD3 R10, -R10, RZ, RZ ;  /* 0x000000ff0a0a7210 */ /* 0x000fe20007ffe1ff */
[----:B------:R-:W-:Y:S02]  /*5420*/  IMAD.MOV.U32 R5, RZ, RZ, R4 ;  /* 0x000000ffff057224 */ /* 0x000fe400078e0004 */
[----:B------:R-:W-:Y:S01]  /*5430*/  @!P2 IMAD.MOV R0, RZ, RZ, -R0 ;  /* 0x000000ffff00a224 */ /* 0x000fe200078e0a00 */
[----:B------:R-:W-:Y:S01]  /*5440*/  ISETP.GT.U32.AND P2, PT, R2, R20, PT ;  /* 0x000000140200720c */ /* 0x000fe20003f44070 */
[----:B------:R-:W-:Y:S02]  /*5450*/  VIADD R12, R8, 0x44 ;  /* 0x00000044080c7836 */ /* 0x000fe40000000000 */
[----:B------:R-:W-:Y:S01]  /*5460*/  @!P3 IMAD.MOV R5, RZ, RZ, -R5 ;  /* 0x000000ffff05b224 */ /* 0x000fe200078e0a05 */
[----:B------:R-:W-:Y:S01]  /*5470*/  ISETP.GT.U32.AND P3, PT, R2, R18, PT ;  /* 0x000000120200720c */ /* 0x000fe20003f64070 */
[----:B------:R-:W-:Y:S01]  /*5480*/  IMAD.HI.U32 R7, R9, R16, RZ ;  /* 0x0000001009077227 */ /* 0x000fe200078e00ff */
[----:B------:R-:W-:-:S02]  /*5490*/  IABS R15, R12 ;  /* 0x0000000c000f7213 */ /* 0x000fc40000000000 */
[----:B------:R-:W-:Y:S01]  /*54a0*/  STL [R1+0x5c], R5 ;  /* 0x00005c0501007387 */ /* 0x000fe20000100800 */
[----:B------:R-:W-:Y:S02]  /*54b0*/  IMAD R19, R2, R10, R19 ;  /* 0x0000000a02137224 */ /* 0x000fe400078e0213 */
[----:B------:R-:W-:Y:S01]  /*54c0*/  IMAD.MOV R7, RZ, RZ, -R7 ;  /* 0x000000ffff077224 */ /* 0x000fe200078e0a07 */
[----:B------:R0:W-:Y:S01]  /*54d0*/  STL [R1+0xac], R0 ;  /* 0x0000ac0001007387 */ /* 0x0001e20000100800 */
[----:B------:R-:W-:Y:S02]  /*54e0*/  VIADD R4, R8, 0x42 ;  /* 0x0000004208047836 */ /* 0x000fe40000000000 */
[----:B------:R-:W-:Y:S01]  /*54f0*/  @!P1 IMAD.IADD R17, R17, 0x1, -R2 ;  /* 0x0000000111119824 */ /* 0x000fe200078e0a02 */
[----:B------:R-:W-:Y:S01]  /*5500*/  ISETP.GT.U32.AND P1, PT, R2, R19, PT ;  /* 0x000000130200720c */ /* 0x000fe20003f24070 */
[----:B------:R-:W-:-:S04]  /*5510*/  IMAD.HI.U32 R10, R9, R15, RZ ;  /* 0x0000000f090a7227 */ /* 0x000fc800078e00ff */
[----:B------:R-:W-:Y:S01]  /*5520*/  IMAD R16, R2, R7, R16 ;  /* 0x0000000702107224 */ /* 0x000fe200078e0210 */
[----:B------:R-:W-:Y:S01]  /*5530*/  IABS R7, R4 ;  /* 0x0000000400077213 */ /* 0x000fe20000000000 */
[----:B------:R-:W-:Y:S02]  /*5540*/  @!P2 IMAD.IADD R20, R20, 0x1, -R2 ;  /* 0x000000011414a824 */ /* 0x000fe400078e0a02 */
[----:B0-----:R-:W-:Y:S02]  /*5550*/  IMAD.MOV.U32 R0, RZ, RZ, R17 ;  /* 0x000000ffff007224 */ /* 0x001fe400078e0011 */
[----:B------:R-:W-:Y:S02]  /*5560*/  IMAD.MOV R3, RZ, RZ, -R10 ;  /* 0x000000ffff037224 */ /* 0x000fe400078e0a0a */
[----:B------:R-:W-:Y:S01]  /*5570*/  @!P3 IMAD.IADD R18, R18, 0x1, -R2 ;  /* 0x000000011212b824 */ /* 0x000fe200078e0a02 */
[C---:B------:R-:W-:Y:S01]  /*5580*/  ISETP.GT.U32.AND P3, PT, R2.reuse, R16, PT ;  /* 0x000000100200720c */ /* 0x040fe20003f64070 */
[----:B------:R-:W-:Y:S01]  /*5590*/  @!P5 IMAD.MOV R0, RZ, RZ, -R0 ;  /* 0x000000ffff00d224 */ /* 0x000fe200078e0a00 */
[C---:B------:R-:W-:Y:S01]  /*55a0*/  ISETP.GT.U32.AND P5, PT, R2.reuse, R20, PT ;  /* 0x000000140200720c */ /* 0x040fe20003fa4070 */
[C---:B------:R-:W-:Y:S01]  /*55b0*/  IMAD R15, R2.reuse, R3, R15 ;  /* 0x00000003020f7224 */ /* 0x040fe200078e020f */
[----:B------:R-:W-:Y:S01]  /*55c0*/  ISETP.GT.U32.AND P2, PT, R2, R18, PT ;  /* 0x000000120200720c */ /* 0x000fe20003f44070 */
[----:B------:R-:W-:Y:S01]  /*55d0*/  IMAD.HI.U32 R3, R9, R7, RZ ;  /* 0x0000000709037227 */ /* 0x000fe200078e00ff */
[----:B------:R0:W-:Y:S03]  /*55e0*/  STL [R1+0xa0], R0 ;  /* 0x0000a00001007387 */ /* 0x0001e60000100800 */
[----:B------:R-:W-:-:S02]  /*55f0*/  IMAD.MOV R3, RZ, RZ, -R3 ;  /* 0x000000ffff037224 */ /* 0x000fc400078e0a03 */
[--C-:B------:R-:W-:Y:S02]  /*5600*/  @!P1 IMAD.IADD R19, R19, 0x1, -R2.reuse ;  /* 0x0000000113139824 */ /* 0x100fe400078e0a02 */
[----:B------:R-:W-:Y:S02]  /*5610*/  VIADD R11, R8, 0x40 ;  /* 0x00000040080b7836 */ /* 0x000fe40000000000 */
[C---:B------:R-:W-:Y:S01]  /*5620*/  IMAD R7, R2.reuse, R3, R7 ;  /* 0x0000000302077224 */ /* 0x040fe200078e0207 */
[----:B------:R-:W-:Y:S01]  /*5630*/  ISETP.GT.U32.AND P1, PT, R2, R19, PT ;  /* 0x000000130200720c */ /* 0x000fe20003f24070 */
[--C-:B------:R-:W-:Y:S01]  /*5640*/  @!P3 IMAD.IADD R16, R16, 0x1, -R2.reuse ;  /* 0x000000011010b824 */ /* 0x100fe200078e0a02 */
[----:B------:R-:W-:Y:S01]  /*5650*/  IABS R10, R11 ;  /* 0x0000000b000a7213 */ /* 0x000fe20000000000 */
[--C-:B------:R-:W-:Y:S01]  /*5660*/  @!P5 IMAD.IADD R20, R20, 0x1, -R2.reuse ;  /* 0x000000011414d824 */ /* 0x100fe200078e0a02 */
[----:B------:R-:W-:Y:S01]  /*5670*/  ISETP.GT.U32.AND P5, PT, R2, R7, PT ;  /* 0x000000070200720c */ /* 0x000fe20003fa4070 */
[----:B------:R-:W-:Y:S01]  /*5680*/  @!P2 IMAD.IADD R18, R18, 0x1, -R2 ;  /* 0x000000011212a824 */ /* 0x000fe200078e0a02 */
[C---:B------:R-:W-:Y:S01]  /*5690*/  ISETP.GT.U32.AND P3, PT, R2.reuse, R16, PT ;  /* 0x000000100200720c */ /* 0x040fe20003f64070 */
[----:B------:R-:W-:Y:S01]  /*56a0*/  IMAD.HI.U32 R17, R9, R10, RZ ;  /* 0x0000000a09117227 */ /* 0x000fe200078e00ff */
[----:B------:R-:W-:-:S03]  /*56b0*/  ISETP.GT.U32.AND P2, PT, R2, R15, PT ;  /* 0x0000000f0200720c */ /* 0x000fc60003f44070 */
[----:B------:R-:W-:Y:S02]  /*56c0*/  VIADD R3, R8, 0x3c ;  /* 0x0000003c08037836 */ /* 0x000fe40000000000 */
[----:B------:R-:W-:Y:S02]  /*56d0*/  IMAD.MOV R17, RZ, RZ, -R17 ;  /* 0x000000ffff117224 */ /* 0x000fe400078e0a11 */
[----:B------:R-:W-:Y:S02]  /*56e0*/  IMAD.MOV.U32 R5, RZ, RZ, R18 ;  /* 0x000000ffff057224 */ /* 0x000fe400078e0012 */
[----:B------:R-:W-:Y:S01]  /*56f0*/  @!P1 IMAD.IADD R19, R19, 0x1, -R2 ;  /* 0x0000000113139824 */ /* 0x000fe200078e0a02 */
[----:B------:R-:W-:Y:S01]  /*5700*/  ISETP.GE.AND P1, PT, R6, RZ, PT ;  /* 0x000000ff0600720c */ /* 0x000fe20003f26270 */
[----:B0-----:R-:W-:Y:S02]  /*5710*/  IMAD.MOV.U32 R0, RZ, RZ, R20 ;  /* 0x000000ffff007224 */ /* 0x001fe400078e0014 */
[----:B------:R-:W-:Y:S01]  /*5720*/  IMAD R6, R2, R17, R10 ;  /* 0x0000001102067224 */ /* 0x000fe200078e020a */
[----:B------:R-:W-:Y:S01]  /*5730*/  IABS R17, R3 ;  /* 0x0000000300117213 */ /* 0x000fe20000000000 */
[----:B------:R-:W-:Y:S01]  /*5740*/  @!P5 IMAD.IADD R7, R7, 0x1, -R2 ;  /* 0x000000010707d824 */ /* 0x000fe200078e0a02 */
[----:B------:R-:W-:Y:S01]  /*5750*/  ISETP.GE.AND P5, PT, R4, RZ, PT ;  /* 0x000000ff0400720c */ /* 0x000fe20003fa6270 */
[----:B------:R-:W-:-:S02]  /*5760*/  @!P4 IMAD.MOV R5, RZ, RZ, -R5 ;  /* 0x000000ffff05c224 */ /* 0x000fc400078e0a05 */
[----:B------:R-:W-:Y:S01]  /*5770*/  @!P0 IMAD.MOV R0, RZ, RZ, -R0 ;  /* 0x000000ffff008224 */ /* 0x000fe200078e0a00 */
[----:B------:R-:W-:Y:S01]  /*5780*/  ISETP.GT.U32.AND P0, PT, R2, R7, PT ;  /* 0x000000070200720c */ /* 0x000fe20003f04070 */
[----:B------:R-:W-:Y:S01]  /*5790*/  @!P3 IMAD.IADD R16, R16, 0x1, -R2 ;  /* 0x000000011010b824 */ /* 0x000fe200078e0a02 */
[----:B------:R0:W-:Y:S01]  /*57a0*/  STL [R1+0x50], R5 ;  /* 0x0000500501007387 */ /* 0x0001e20000100800 */
[----:B------:R-:W-:Y:S01]  /*57b0*/  IMAD.HI.U32 R18, R9, R17, RZ ;  /* 0x0000001109127227 */ /* 0x000fe200078e00ff */
[----:B------:R-:W-:Y:S02]  /*57c0*/  ISETP.GT.U32.AND P3, PT, R2, R6, PT ;  /* 0x000000060200720c */ /* 0x000fe40003f64070 */
[----:B------:R1:W-:Y:S01]  /*57d0*/  STL [R1+0x38], R0 ;  /* 0x0000380001007387 */ /* 0x0003e20000100800 */
[----:B------:R-:W-:Y:S02]  /*57e0*/  VIADD R14, R8, 0x3e ;  /* 0x0000003e080e7836 */ /* 0x000fe40000000000 */
[----:B------:R-:W-:-:S02]  /*57f0*/  IMAD.MOV R18, RZ, RZ, -R18 ;  /* 0x000000ffff127224 */ /* 0x000fc400078e0a12 */
[--C-:B------:R-:W-:Y:S01]  /*5800*/  @!P2 IMAD.IADD R15, R15, 0x1, -R2.reuse ;  /* 0x000000010f0fa824 */ /* 0x100fe200078e0a02 */
[----:B------:R-:W-:Y:S01]  /*5810*/  IABS R21, R14 ;  /* 0x0000000e00157213 */ /* 0x000fe20000000000 */
[----:B------:R-:W-:Y:S01]  /*5820*/  @!P0 IMAD.IADD R7, R7, 0x1, -R2 ;  /* 0x0000000107078824 */ /* 0x000fe200078e0a02 */
[----:B------:R-:W-:Y:S01]  /*5830*/  ISETP.GE.AND P2, PT, R12, RZ, PT ;  /* 0x000000ff0c00720c */ /* 0x000fe20003f46270 */
[----:B0-----:R-:W-:Y:S02]  /*5840*/  IMAD.MOV.U32 R5, RZ, RZ, R19 ;  /* 0x000000ffff057224 */ /* 0x001fe400078e0013 */
[----:B-1----:R-:W-:Y:S02]  /*5850*/  IMAD.MOV.U32 R0, RZ, RZ, R16 ;  /* 0x000000ffff007224 */ /* 0x002fe400078e0010 */
[----:B------:R-:W-:-:S04]  /*5860*/  IMAD.HI.U32 R22, R9, R21, RZ ;  /* 0x0000001509167227 */ /* 0x000fc800078e00ff */
[----:B------:R-:W-:Y:S01]  /*5870*/  @!P1 IMAD.MOV R0, RZ, RZ, -R0 ;  /* 0x000000ffff009224 */ /* 0x000fe200078e0a00 */
[----:B------:R-:W-:Y:S01]  /*5880*/  ISETP.GE.AND P1, PT, R11, RZ, PT ;  /* 0x000000ff0b00720c */ /* 0x000fe20003f26270 */
[----:B------:R-:W-:Y:S02]  /*5890*/  IMAD R11, R2, R18, R17 ;  /* 0x00000012020b7224 */ /* 0x000fe400078e0211 */
[----:B------:R-:W-:Y:S02]  /*58a0*/  IMAD.MOV R22, RZ, RZ, -R22 ;  /* 0x000000ffff167224 */ /* 0x000fe400078e0a16 */
[----:B------:R-:W-:Y:S01]  /*58b0*/  @!P3 IMAD.IADD R6, R6, 0x1, -R2 ;  /* 0x000000010606b824 */ /* 0x000fe200078e0a02 */
[C---:B------:R-:W-:Y:S01]  /*58c0*/  ISETP.GT.U32.AND P0, PT, R2.reuse, R11, PT ;  /* 0x0000000b0200720c */ /* 0x040fe20003f04070 */
[C---:B------:R-:W-:Y:S01]  /*58d0*/  IMAD R4, R2.reuse, R22, R21 ;  /* 0x0000001602047224 */ /* 0x040fe200078e0215 */
[C---:B------:R-:W-:Y:S01]  /*58e0*/  ISETP.GT.U32.AND P3, PT, R2.reuse, R15, PT ;  /* 0x0000000f0200720c */ /* 0x040fe20003f64070 */
[----:B------:R-:W-:Y:S01]  /*58f0*/  @!P6 IMAD.MOV R5, RZ, RZ, -R5 ;  /* 0x000000ffff05e224 */ /* 0x000fe200078e0a05 */
[----:B------:R-:W-:Y:S01]  /*5900*/  ISETP.GT.U32.AND P4, PT, R2, R6, PT ;  /* 0x000000060200720c */ /* 0x000fe20003f84070 */
[----:B------:R-:W-:Y:S01]  /*5910*/  VIADD R10, R8, 0x3a ;  /* 0x0000003a080a7836 */ /* 0x000fe20000000000 */
[----:B------:R-:W-:Y:S01]  /*5920*/  ISETP.GT.U32.AND P6, PT, R2, R4, PT ;  /* 0x000000040200720c */ /* 0x000fe20003fc4070 */
[----:B------:R-:W-:Y:S01]  /*5930*/  VIADD R13, R8, 0x14 ;  /* 0x00000014080d7836 */ /* 0x000fe20000000000 */
[----:B------:R0:W-:Y:S02]  /*5940*/  STL [R1+0x8], R5 ;  /* 0x0000080501007387 */ /* 0x0001e40000100800 */
[----:B------:R-:W-:-:S02]  /*5950*/  IABS R12, R10 ;  /* 0x0000000a000c7213 */ /* 0x000fc40000000000 */
[----:B------:R1:W-:Y:S01]  /*5960*/  STL [R1+0x4], R0 ;  /* 0x0000040001007387 */ /* 0x0003e20000100800 */
[----:B------:R-:W-:Y:S01]  /*5970*/  @!P0 IMAD.IADD R11, R11, 0x1, -R2 ;  /* 0x000000010b0b8824 */ /* 0x000fe200078e0a02 */
[----:B------:R-:W-:Y:S01]  /*5980*/  IABS R29, R13 ;  /* 0x0000000d001d7213 */ /* 0x000fe20000000000 */
[----:B------:R-:W-:-:S04]  /*5990*/  IMAD.HI.U32 R16, R9, R12, RZ ;  /* 0x0000000c09107227 */ /* 0x000fc800078e00ff */
[----:B0-----:R-:W-:Y:S02]  /*59a0*/  IMAD.MOV.U32 R5, RZ, RZ, R7 ;  /* 0x000000ffff057224 */ /* 0x001fe400078e0007 */
[----:B------:R-:W-:Y:S01]  /*59b0*/  @!P3 IMAD.IADD R15, R15, 0x1, -R2 ;  /* 0x000000010f0fb824 */ /* 0x000fe200078e0a02 */
[----:B------:R-:W-:Y:S01]  /*59c0*/  ISETP.GE.AND P3, PT, R14, RZ, PT ;  /* 0x000000ff0e00720c */ /* 0x000fe20003f66270 */
[----:B------:R-:W-:Y:S01]  /*59d0*/  @!P5 IMAD.MOV R5, RZ, RZ, -R5 ;  /* 0x000000ffff05d224 */ /* 0x000fe200078e0a05 */
[----:B------:R-:W-:Y:S01]  /*59e0*/  ISETP.GT.U32.AND P5, PT, R2, R11, PT ;  /* 0x0000000b0200720c */ /* 0x000fe20003fa4070 */
[----:B------:R-:W-:Y:S02]  /*59f0*/  IMAD.MOV R16, RZ, RZ, -R16 ;  /* 0x000000ffff107224 */ /* 0x000fe400078e0a10 */
[----:B-1----:R-:W-:Y:S02]  /*5a00*/  IMAD.MOV.U32 R0, RZ, RZ, R15 ;  /* 0x000000ffff007224 */ /* 0x002fe400078e000f */
[--C-:B------:R-:W-:Y:S01]  /*5a10*/  @!P6 IMAD.IADD R4, R4, 0x1, -R2.reuse ;  /* 0x000000010404e824 */ /* 0x100fe200078e0a02 */
[----:B------:R-:W-:Y:S01]  /*5a20*/  ISETP.GE.AND P6, PT, R10, RZ, PT ;  /* 0x000000ff0a00720c */ /* 0x000fe20003fc6270 */
[----:B------:R-:W-:Y:S01]  /*5a30*/  @!P4 IMAD.IADD R6, R6, 0x1, -R2 ;  /* 0x000000010606c824 */ /* 0x000fe200078e0a02 */
[----:B------:R-:W-:Y:S01]  /*5a40*/  ISETP.GE.AND P4, PT, R3, RZ, PT ;  /* 0x000000ff0300720c */ /* 0x000fe20003f86270 */
[----:B------:R-:W-:-:S02]  /*5a50*/  IMAD R3, R2, R16, R12 ;  /* 0x0000001002037224 */ /* 0x000fc400078e020c */
[----:B------:R-:W-:Y:S01]  /*5a60*/  @!P2 IMAD.MOV R0, RZ, RZ, -R0 ;  /* 0x000000ffff00a224 */ /* 0x000fe200078e0a00 */
[----:B------:R-:W-:Y:S01]  /*5a70*/  ISETP.GT.U32.AND P2, PT, R2, R4, PT ;  /* 0x000000040200720c */ /* 0x000fe20003f44070 */
[----:B------:R-:W-:Y:S02]  /*5a80*/  VIADD R12, R8, 0x38 ;  /* 0x00000038080c7836 */ /* 0x000fe40000000000 */
[----:B------:R-:W-:Y:S01]  /*5a90*/  @!P5 IMAD.IADD R11, R11, 0x1, -R2 ;  /* 0x000000010b0bd824 */ /* 0x000fe200078e0a02 */
[----:B------:R-:W-:Y:S01]  /*5aa0*/  ISETP.GT.U32.AND P5, PT, R2, R3, PT ;  /* 0x000000030200720c */ /* 0x000fe20003fa4070 */
[----:B------:R0:W-:Y:S01]  /*5ab0*/  STL [R1+0x68], R0 ;  /* 0x0000680001007387 */ /* 0x0001e20000100800 */
[----:B------:R-:W-:Y:S01]  /*5ac0*/  IABS R14, R12 ;  /* 0x0000000c000e7213 */ /* 0x000fe20000000000 */
[----:B------:R-:W-:Y:S01]  /*5ad0*/  VIADD R10, R8, 0x36 ;  /* 0x00000036080a7836 */ /* 0x000fe20000000000 */
[----:B------:R-:W-:Y:S01]  /*5ae0*/  ISETP.GE.AND P0, PT, R12, RZ, PT ;  /* 0x000000ff0c00720c */ /* 0x000fe20003f06270 */
[----:B------:R-:W-:Y:S01]  /*5af0*/  VIADD R16, R8, 0x34 ;  /* 0x0000003408107836 */ /* 0x000fe20000000000 */
[----:B------:R-:W-:Y:S01]  /*5b00*/  STL [R1+0x70], R5 ;  /* 0x0000700501007387 */ /* 0x000fe20000100800 */
[----:B------:R-:W-:Y:S01]  /*5b10*/  IMAD.HI.U32 R19, R9, R14, RZ ;  /* 0x0000000e09137227 */ /* 0x000fe200078e00ff */
[----:B------:R-:W-:-:S02]  /*5b20*/  IABS R15, R10 ;  /* 0x0000000a000f7213 */ /* 0x000fc40000000000 */
[----:B------:R-:W-:Y:S01]  /*5b30*/  @!P2 IADD3 R4, R4, -R2, RZ ;  /* 0x800000020404a210 */ /* 0x000fe20007ffe0ff */
[----:B0-----:R-:W-:Y:S01]  /*5b40*/  IMAD.MOV.U32 R0, RZ, RZ, R6 ;  /* 0x000000ffff007224 */ /* 0x001fe200078e0006 */
[----:B------:R-:W-:Y:S01]  /*5b50*/  ISETP.GE.AND P2, PT, R16, RZ, PT ;  /* 0x000000ff1000720c */ /* 0x000fe20003f46270 */
[----:B------:R-:W-:Y:S01]  /*5b60*/  IMAD.MOV R19, RZ, RZ, -R19 ;  /* 0x000000ffff137224 */ /* 0x000fe200078e0a13 */
[----:B------:R-:W-:Y:S01]  /*5b70*/  IABS R16, R16 ;  /* 0x0000001000107213 */ /* 0x000fe20000000000 */
[----:B------:R-:W-:Y:S01]  /*5b80*/  @!P1 IMAD.MOV R0, RZ, RZ, -R0 ;  /* 0x000000ffff009224 */ /* 0x000fe200078e0a00 */
[----:B------:R-:W-:Y:S01]  /*5b90*/  ISETP.GE.AND P1, PT, R10, RZ, PT ;  /* 0x000000ff0a00720c */ /* 0x000fe20003f26270 */
[----:B------:R-:W-:Y:S02]  /*5ba0*/  @!P5 IMAD.IADD R3, R3, 0x1, -R2 ;  /* 0x000000010303d824 */ /* 0x000fe400078e0a02 */
[----:B------:R-:W-:Y:S01]  /*5bb0*/  VIADD R7, R8, 0x32 ;  /* 0x0000003208077836 */ /* 0x000fe20000000000 */
[----:B------:R0:W-:Y:S01]  /*5bc0*/  STL [R1+0x8c], R0 ;  /* 0x00008c0001007387 */ /* 0x0001e20000100800 */
[----:B------:R-:W-:Y:S01]  /*5bd0*/  IMAD.HI.U32 R12, R9, R15, RZ ;  /* 0x0000000f090c7227 */ /* 0x000fe200078e00ff */
[----:B------:R-:W-:-:S02]  /*5be0*/  ISETP.GT.U32.AND P5, PT, R2, R3, PT ;  /* 0x000000030200720c */ /* 0x000fc40003fa4070 */
[----:B------:R-:W-:Y:S01]  /*5bf0*/  IABS R17, R7 ;  /* 0x0000000700117213 */ /* 0x000fe20000000000 */
[----:B------:R-:W-:Y:S02]  /*5c00*/  IMAD R14, R2, R19, R14 ;  /* 0x00000013020e7224 */ /* 0x000fe400078e020e */
[----:B------:R-:W-:-:S04]  /*5c10*/  IMAD.HI.U32 R6, R9, R16, RZ ;  /* 0x0000001009067227 */ /* 0x000fc800078e00ff */
[----:B0-----:R-:W-:Y:S02]  /*5c20*/  IMAD.MOV.U32 R0, RZ, RZ, R4 ;  /* 0x000000ffff007224 */ /* 0x001fe400078e0004 */
[----:B------:R-:W-:Y:S02]  /*5c30*/  IMAD.MOV R12, RZ, RZ, -R12 ;  /* 0x000000ffff0c7224 */ /* 0x000fe400078e0a0c */
[----:B------:R-:W-:Y:S01]  /*5c40*/  @!P3 IMAD.MOV R0, RZ, RZ, -R0 ;  /* 0x000000ffff00b224 */ /* 0x000fe200078e0a00 */
[C---:B------:R-:W-:Y:S01]  /*5c50*/  ISETP.GT.U32.AND P3, PT, R2.reuse, R14, PT ;  /* 0x0000000e0200720c */ /* 0x040fe20003f64070 */
[----:B------:R-:W-:Y:S02]  /*5c60*/  IMAD.MOV R6, RZ, RZ, -R6 ;  /* 0x000000ffff067224 */ /* 0x000fe400078e0a06 */
[C---:B------:R-:W-:Y:S01]  /*5c70*/  IMAD R15, R2.reuse, R12, R15 ;  /* 0x0000000c020f7224 */ /* 0x040fe200078e020f */
[----:B------:R0:W-:Y:S01]  /*5c80*/  STL [R1], R0 ;  /* 0x0000000001007387 */ /* 0x0001e20000100800 */
[----:B------:R-:W-:-:S02]  /*5c90*/  IMAD R16, R2, R6, R16 ;  /* 0x0000000602107224 */ /* 0x000fc400078e0210 */
[----:B------:R-:W-:-:S04]  /*5ca0*/  IMAD.HI.U32 R6, R9, R17, RZ ;  /* 0x0000001109067227 */ /* 0x000fc800078e00ff */
[----:B------:R-:W-:Y:S02]  /*5cb0*/  IMAD.MOV R6, RZ, RZ, -R6 ;  /* 0x000000ffff067224 */ /* 0x000fe400078e0a06 */
[----:B------:R-:W-:Y:S01]  /*5cc0*/  @!P5 IMAD.IADD R3, R3, 0x1, -R2 ;  /* 0x000000010303d824 */ /* 0x000fe200078e0a02 */
[----:B------:R-:W-:Y:S01]  /*5cd0*/  ISETP.GT.U32.AND P5, PT, R2, R16, PT ;  /* 0x000000100200720c */ /* 0x000fe20003fa4070 */
[----:B0-----:R-:W-:Y:S02]  /*5ce0*/  IMAD.MOV.U32 R0, RZ, RZ, R11 ;  /* 0x000000ffff007224 */ /* 0x001fe400078e000b */
[----:B------:R-:W-:Y:S02]  /*5cf0*/  VIADD R10, R8, 0x30 ;  /* 0x00000030080a7836 */ /* 0x000fe40000000000 */
[----:B------:R-:W-:Y:S01]  /*5d00*/  @!P4 IMAD.MOV R0, RZ, RZ, -R0 ;  /* 0x000000ffff00c224 */ /* 0x000fe200078e0a00 */
[C---:B------:R-:W-:Y:S01]  /*5d10*/  ISETP.GT.U32.AND P4, PT, R2.reuse, R15, PT ;  /* 0x0000000f0200720c */ /* 0x040fe20003f84070 */
[----:B------:R-:W-:Y:S01]  /*5d20*/  IMAD R17, R2, R6, R17 ;  /* 0x0000000602117224 */ /* 0x000fe200078e0211 */
[----:B------:R-:W-:Y:S01]  /*5d30*/  IABS R18, R10 ;  /* 0x0000000a00127213 */ /* 0x000fe20000000000 */
[----:B------:R-:W-:Y:S01]  /*5d40*/  @!P3 IMAD.IADD R14, R14, 0x1, -R2 ;  /* 0x000000010e0eb824 */ /* 0x000fe200078e0a02 */
[----:B------:R0:W-:Y:S01]  /*5d50*/  STL [R1+0x60], R0 ;  /* 0x0000600001007387 */ /* 0x0001e20000100800 */
[----:B------:R-:W-:-:S02]  /*5d60*/  VIADD R11, R8, 0x2e ;  /* 0x0000002e080b7836 */ /* 0x000fc40000000000 */
[----:B------:R-:W-:Y:S01]  /*5d70*/  IMAD.HI.U32 R4, R9, R18, RZ ;  /* 0x0000001209047227 */ /* 0x000fe200078e00ff */
[C---:B------:R-:W-:Y:S02]  /*5d80*/  ISETP.GT.U32.AND P3, PT, R2.reuse, R14, PT ;  /* 0x0000000e0200720c */ /* 0x040fe40003f64070 */
[----:B------:R-:W-:Y:S01]  /*5d90*/  IABS R19, R11 ;  /* 0x0000000b00137213 */ /* 0x000fe20000000000 */
[----:B------:R-:W-:Y:S02]  /*5da0*/  IMAD.MOV R4, RZ, RZ, -R4 ;  /* 0x000000ffff047224 */ /* 0x000fe400078e0a04 */
[----:B------:R-:W-:Y:S02]  /*5db0*/  @!P4 IMAD.IADD R15, R15, 0x1, -R2 ;  /* 0x000000010f0fc824 */ /* 0x000fe400078e0a02 */
[----:B0-----:R-:W-:Y:S02]  /*5dc0*/  IMAD.MOV.U32 R0, RZ, RZ, R3 ;  /* 0x000000ffff007224 */ /* 0x001fe400078e0003 */
[----:B------:R-:W-:Y:S01]  /*5dd0*/  IMAD.HI.U32 R20, R9, R19, RZ ;  /* 0x0000001309147227 */ /* 0x000fe200078e00ff */
[----:B------:R-:W-:-:S03]  /*5de0*/  ISETP.GT.U32.AND P4, PT, R2, R15, PT ;  /* 0x0000000f0200720c */ /* 0x000fc60003f84070 */
[----:B------:R-:W-:Y:S01]  /*5df0*/  @!P6 IMAD.MOV R0, RZ, RZ, -R0 ;  /* 0x000000ffff00e224 */ /* 0x000fe200078e0a00 */
[C---:B------:R-:W-:Y:S01]  /*5e00*/  ISETP.GT.U32.AND P6, PT, R2.reuse, R17, PT ;  /* 0x000000110200720c */ /* 0x040fe20003fc4070 */
[----:B------:R-:W-:Y:S02]  /*5e10*/  IMAD R18, R2, R4, R18 ;  /* 0x0000000402127224 */ /* 0x000fe400078e0212 */
[----:B------:R-:W-:Y:S01]  /*5e20*/  VIADD R6, R8, 0x2a ;  /* 0x0000002a08067836 */ /* 0x000fe20000000000 */
[----:B------:R0:W-:Y:S01]  /*5e30*/  STL [R1+0x6c], R0 ;  /* 0x00006c0001007387 */ /* 0x0001e20000100800 */
[----:B------:R-:W-:Y:S02]  /*5e40*/  IMAD.MOV R20, RZ, RZ, -R20 ;  /* 0x000000ffff147224 */ /* 0x000fe400078e0a14 */
[----:B------:R-:W-:Y:S01]  /*5e50*/  @!P3 IMAD.IADD R14, R14, 0x1, -R2 ;  /* 0x000000010e0eb824 */ /* 0x000fe200078e0a02 */
[----:B------:R-:W-:Y:S01]  /*5e60*/  IABS R3, R6 ;  /* 0x0000000600037213 */ /* 0x000fe20000000000 */
[----:B------:R-:W-:Y:S01]  /*5e70*/  VIADD R4, R8, 0x2c ;  /* 0x0000002c08047836 */ /* 0x000fe20000000000 */
[C---:B------:R-:W-:Y:S01]  /*5e80*/  ISETP.GT.U32.AND P3, PT, R2.reuse, R18, PT ;  /* 0x000000120200720c */ /* 0x040fe20003f64070 */
[----:B------:R-:W-:-:S02]  /*5e90*/  IMAD R19, R2, R20, R19 ;  /* 0x0000001402137224 */ /* 0x000fc400078e0213 */
[----:B------:R-:W-:Y:S01]  /*5ea0*/  @!P6 IMAD.IADD R17, R17, 0x1, -R2 ;  /* 0x000000011111e824 */ /* 0x000fe200078e0a02 */
[----:B------:R-:W-:Y:S01]  /*5eb0*/  IABS R12, R4 ;  /* 0x00000004000c7213 */ /* 0x000fe20000000000 */
[----:B------:R-:W-:Y:S01]  /*5ec0*/  @!P0 IMAD.MOV R14, RZ, RZ, -R14 ;  /* 0x000000ffff0e8224 */ /* 0x000fe200078e0a0e */
[----:B------:R-:W-:Y:S01]  /*5ed0*/  ISETP.GE.AND P6, PT, R7, RZ, PT ;  /* 0x000000ff0700720c */ /* 0x000fe20003fc6270 */
[--C-:B------:R-:W-:Y:S01]  /*5ee0*/  @!P5 IMAD.IADD R16, R16, 0x1, -R2.reuse ;  /* 0x000000011010d824 */ /* 0x100fe200078e0a02 */
[C---:B------:R-:W-:Y:S01]  /*5ef0*/  ISETP.GT.U32.AND P0, PT, R2.reuse, R17, PT ;  /* 0x000000110200720c */ /* 0x040fe20003f04070 */
[----:B------:R-:W-:Y:S01]  /*5f00*/  @!P4 IMAD.IADD R15, R15, 0x1, -R2 ;  /* 0x000000010f0fc824 */ /* 0x000fe200078e0a02 */
[C---:B------:R-:W-:Y:S01]  /*5f10*/  ISETP.GT.U32.AND P4, PT, R2.reuse, R19, PT ;  /* 0x000000130200720c */ /* 0x040fe20003f84070 */
[C---:B------:R-:W-:Y:S01]  /*5f20*/  IMAD.HI.U32 R21, R9.reuse, R3, RZ ;  /* 0x0000000309157227 */ /* 0x040fe200078e00ff */
[----:B------:R-:W-:Y:S01]  /*5f30*/  ISETP.GT.U32.AND P5, PT, R2, R16, PT ;  /* 0x000000100200720c */ /* 0x000fe20003fa4070 */
[----:B------:R-:W-:Y:S02]  /*5f40*/  STL [R1+0x7b8], R14 ;  /* 0x0007b80e01007387 */ /* 0x000fe40000100800 */
[----:B------:R-:W-:-:S04]  /*5f50*/  IMAD.HI.U32 R20, R9, R12, RZ ;  /* 0x0000000c09147227 */ /* 0x000fc800078e00ff */
[----:B------:R-:W-:Y:S02]  /*5f60*/  IMAD.MOV R21, RZ, RZ, -R21 ;  /* 0x000000ffff157224 */ /* 0x000fe400078e0a15 */
[----:B------:R-:W-:Y:S02]  /*5f70*/  IMAD.MOV R20, RZ, RZ, -R20 ;  /* 0x000000ffff147224 */ /* 0x000fe400078e0a14 */
[--C-:B------:R-:W-:Y:S01]  /*5f80*/  @!P3 IMAD.IADD R18, R18, 0x1, -R2.reuse ;  /* 0x000000011212b824 */ /* 0x100fe200078e0a02 */
[----:B------:R-:W-:Y:S01]  /*5f90*/  ISETP.GE.AND P3, PT, R11, RZ, PT ;  /* 0x000000ff0b00720c */ /* 0x000fe20003f66270 */
[C---:B------:R-:W-:Y:S02]  /*5fa0*/  IMAD R3, R2.reuse, R21, R3 ;  /* 0x0000001502037224 */ /* 0x040fe400078e0203 */
[----:B------:R-:W-:Y:S02]  /*5fb0*/  @!P0 IMAD.IADD R17, R17, 0x1, -R2 ;  /* 0x0000000111118824 */ /* 0x000fe400078e0a02 */
[----:B------:R-:W-:-:S02]  /*5fc0*/  IMAD R7, R2, R20, R12 ;  /* 0x0000001402077224 */ /* 0x000fc400078e020c */
[--C-:B------:R-:W-:Y:S01]  /*5fd0*/  @!P4 IMAD.IADD R19, R19, 0x1, -R2.reuse ;  /* 0x000000011313c824 */ /* 0x100fe200078e0a02 */
[C---:B------:R-:W-:Y:S01]  /*5fe0*/  ISETP.GT.U32.AND P4, PT, R2.reuse, R18, PT ;  /* 0x000000120200720c */ /* 0x040fe20003f84070 */
[----:B------:R-:W-:Y:S01]  /*5ff0*/  @!P6 IMAD.MOV R17, RZ, RZ, -R17 ;  /* 0x000000ffff11e224 */ /* 0x000fe200078e0a11 */
[----:B------:R-:W-:Y:S01]  /*6000*/  ISETP.GT.U32.AND P6, PT, R2, R3, PT ;  /* 0x000000030200720c */ /* 0x000fe20003fc4070 */
[----:B------:R-:W-:Y:S01]  /*6010*/  @!P5 IMAD.IADD R16, R16, 0x1, -R2 ;  /* 0x000000011010d824 */ /* 0x000fe200078e0a02 */
[----:B------:R-:W-:Y:S01]  /*6020*/  ISETP.GT.U32.AND P0, PT, R2, R7, PT ;  /* 0x000000070200720c */ /* 0x000fe20003f04070 */
[----:B------:R-:W-:Y:S01]  /*6030*/  VIADD R11, R8, 0x28 ;  /* 0x00000028080b7836 */ /* 0x000fe20000000000 */
[----:B------:R-:W-:Y:S01]  /*6040*/  ISETP.GE.AND P5, PT, R10, RZ, PT ;  /* 0x000000ff0a00720c */ /* 0x000fe20003fa6270 */
[----:B------:R-:W-:Y:S02]  /*6050*/  VIADD R10, R8, 0x26 ;  /* 0x00000026080a7836 */ /* 0x000fe40000000000 */
[----:B------:R-:W-:Y:S01]  /*6060*/  @!P2 IMAD.MOV R16, RZ, RZ, -R16 ;  /* 0x000000ffff10a224 */ /* 0x000fe200078e0a10 */
[----:B------:R-:W-:Y:S01]  /*6070*/  IABS R12, R11 ;  /* 0x0000000b000c7213 */ /* 0x000fe20000000000 */
[----:B------:R-:W-:Y:S01]  /*6080*/  @!P1 IMAD.MOV R15, RZ, RZ, -R15 ;  /* 0x000000ffff0f9224 */ /* 0x000fe200078e0a0f */
[----:B------:R-:W-:Y:S01]  /*6090*/  IABS R20, R10 ;  /* 0x0000000a00147213 */ /* 0x000fe20000000000 */
[--C-:B------:R-:W-:Y:S01]  /*60a0*/  @!P4 IMAD.IADD R18, R18, 0x1, -R2.reuse ;  /* 0x000000011212c824 */ /* 0x100fe200078e0a02 */
[----:B------:R-:W-:Y:S01]  /*60b0*/  ISETP.GE.AND P2, PT, R4, RZ, PT ;  /* 0x000000ff0400720c */ /* 0x000fe20003f46270 */
[--C-:B------:R-:W-:Y:S01]  /*60c0*/  @!P6 IMAD.IADD R3, R3, 0x1, -R2.reuse ;  /* 0x000000010303e824 */ /* 0x100fe200078e0a02 */
[----:B------:R-:W-:Y:S01]  /*60d0*/  ISETP.GE.AND P4, PT, R6, RZ, PT ;  /* 0x000000ff0600720c */ /* 0x000fe20003f86270 */
[----:B------:R-:W-:Y:S01]  /*60e0*/  @!P0 IMAD.IADD R7, R7, 0x1, -R2 ;  /* 0x0000000107078824 */ /* 0x000fe200078e0a02 */
[----:B------:R-:W-:Y:S01]  /*60f0*/  ISETP.GE.AND P0, PT, R10, RZ, PT ;  /* 0x000000ff0a00720c */ /* 0x000fe20003f06270 */
[----:B------:R-:W-:Y:S01]  /*6100*/  @!P5 IMAD.MOV R18, RZ, RZ, -R18 ;  /* 0x000000ffff12d224 */ /* 0x000fe200078e0a12 */
[C---:B------:R-:W-:Y:S01]  /*6110*/  ISETP.GT.U32.AND P5, PT, R2.reuse, R3, PT ;  /* 0x000000030200720c */ /* 0x040fe20003fa4070 */
[C---:B------:R-:W-:Y:S01]  /*6120*/  IMAD.HI.U32 R4, R9.reuse, R12, RZ ;  /* 0x0000000c09047227 */ /* 0x040fe200078e00ff */
[C---:B------:R-:W-:Y:S01]  /*6130*/  ISETP.GT.U32.AND P6, PT, R2.reuse, R7, PT ;  /* 0x000000070200720c */ /* 0x040fe20003fc4070 */
[----:B------:R-:W-:Y:S01]  /*6140*/  STL [R1+0x7bc], R15 ;  /* 0x0007bc0f01007387 */ /* 0x000fe20000100800 */
[----:B------:R-:W-:Y:S01]  /*6150*/  ISETP.GT.U32.AND P1, PT, R2, R19, PT ;  /* 0x000000130200720c */ /* 0x000fe20003f24070 */
[----:B------:R-:W-:-:S02]  /*6160*/  IMAD.HI.U32 R6, R9, R20, RZ ;  /* 0x0000001409067227 */ /* 0x000fc400078e00ff */
[----:B------:R-:W-:Y:S02]  /*6170*/  STL [R1+0x7c0], R16 ;  /* 0x0007c01001007387 */ /* 0x000fe40000100800 */
[----:B------:R-:W-:Y:S02]  /*6180*/  IMAD.MOV R4, RZ, RZ, -R4 ;  /* 0x000000ffff047224 */ /* 0x000fe400078e0a04 */
[----:B------:R-:W-:Y:S01]  /*6190*/  IMAD.MOV R10, RZ, RZ, -R6 ;  /* 0x000000ffff0a7224 */ /* 0x000fe200078e0a06 */
[----:B------:R-:W-:Y:S01]  /*61a0*/  STL [R1+0x7c4], R17 ;  /* 0x0007c41101007387 */ /* 0x000fe20000100800 */
[C---:B------:R-:W-:Y:S01]  /*61b0*/  IMAD R6, R2.reuse, R4, R12 ;  /* 0x0000000402067224 */ /* 0x040fe200078e020c */
[----:B------:R-:W-:Y:S01]  /*61c0*/  @!P5 IADD3 R3, R3, -R2, RZ ;  /* 0x800000020303d210 */ /* 0x000fe20007ffe0ff */
[----:B------:R-:W-:Y:S01]  /*61d0*/  @!P6 IMAD.IADD R7, R7, 0x1, -R2 ;  /* 0x000000010707e824 */ /* 0x000fe200078e0a02 */
[----:B------:R-:W-:Y:S01]  /*61e0*/  STL [R1+0x7c8], R18 ;  /* 0x0007c81201007387 */ /* 0x000fe20000100800 */
[C---:B------:R-:W-:Y:S01]  /*61f0*/  IMAD R20, R2.reuse, R10, R20 ;  /* 0x0000000a02147224 */ /* 0x040fe200078e0214 */
[----:B------:R-:W-:Y:S01]  /*6200*/  ISETP.GT.U32.AND P6, PT, R2, R6, PT ;  /* 0x000000060200720c */ /* 0x000fe20003fc4070 */
[----:B0-----:R-:W-:-:S02]  /*6210*/  IMAD.MOV.U32 R0, RZ, RZ, R3 ;  /* 0x000000ffff007224 */ /* 0x001fc400078e0003 */
[----:B------:R-:W-:Y:S01]  /*6220*/  @!P1 IMAD.IADD R19, R19, 0x1, -R2 ;  /* 0x0000000113139824 */ /* 0x000fe200078e0a02 */
[----:B------:R-:W-:Y:S01]  /*6230*/  ISETP.GE.AND P1, PT, R11, RZ, PT ;  /* 0x000000ff0b00720c */ /* 0x000fe20003f26270 */
[----:B------:R-:W-:Y:S01]  /*6240*/  @!P4 IMAD.MOV R0, RZ, RZ, -R0 ;  /* 0x000000ffff00c224 */ /* 0x000fe200078e0a00 */
[----:B------:R-:W-:Y:S01]  /*6250*/  ISETP.GT.U32.AND P4, PT, R2, R20, PT ;  /* 0x000000140200720c */ /* 0x000fe20003f84070 */
[C---:B------:R-:W-:Y:S02]  /*6260*/  VIADD R21, R8.reuse, 0x24 ;  /* 0x0000002408157836 */ /* 0x040fe40000000000 */
[----:B------:R-:W-:Y:S02]  /*6270*/  VIADD R4, R8, 0x20 ;  /* 0x0000002008047836 */ /* 0x000fe40000000000 */
[----:B------:R-:W-:Y:S02]  /*6280*/  IMAD.MOV.U32 R5, RZ, RZ, R7 ;  /* 0x000000ffff057224 */ /* 0x000fe400078e0007 */
[----:B------:R-:W-:-:S02]  /*6290*/  @!P6 IMAD.IADD R6, R6, 0x1, -R2 ;  /* 0x000000010606e824 */ /* 0x000fc400078e0a02 */
[----:B------:R-:W-:Y:S01]  /*62a0*/  @!P3 IMAD.MOV R19, RZ, RZ, -R19 ;  /* 0x000000ffff13b224 */ /* 0x000fe200078e0a13 */
[----:B------:R-:W-:Y:S01]  /*62b0*/  ISETP.GE.AND P3, PT, R21, RZ, PT ;  /* 0x000000ff1500720c */ /* 0x000fe20003f66270 */
[----:B------:R-:W-:Y:S01]  /*62c0*/  VIADD R10, R8, 0x22 ;  /* 0x00000022080a7836 */ /* 0x000fe20000000000 */
[----:B------:R-:W-:Y:S01]  /*62d0*/  IABS R21, R21 ;  /* 0x0000001500157213 */ /* 0x000fe20000000000 */
[----:B------:R-:W-:Y:S01]  /*62e0*/  @!P2 IMAD.MOV R5, RZ, RZ, -R5 ;  /* 0x000000ffff05a224 */ /* 0x000fe200078e0a05 */
[----:B------:R-:W-:Y:S01]  /*62f0*/  ISETP.GT.U32.AND P6, PT, R2, R6, PT ;  /* 0x000000060200720c */ /* 0x000fe20003fc4070 */
[----:B------:R-:W-:Y:S01]  /*6300*/  @!P4 IMAD.IADD R20, R20, 0x1, -R2 ;  /* 0x000000011414c824 */ /* 0x000fe200078e0a02 */
[----:B------:R-:W-:Y:S01]  /*6310*/  ISETP.GE.AND P2, PT, R4, RZ, PT ;  /* 0x000000ff0400720c */ /* 0x000fe20003f46270 */
[C---:B------:R-:W-:Y:S01]  /*6320*/  IMAD.HI.U32 R7, R9.reuse, R21, RZ ;  /* 0x0000001509077227 */ /* 0x040fe200078e00ff */
[----:B------:R-:W-:Y:S01]  /*6330*/  IABS R4, R4 ;  /* 0x0000000400047213 */ /* 0x000fe20000000000 */
[----:B------:R-:W-:Y:S01]  /*6340*/  STL [R1+0x7cc], R19 ;  /* 0x0007cc1301007387 */ /* 0x000fe20000100800 */
[----:B------:R-:W-:Y:S01]  /*6350*/  IABS R22, R10 ;  /* 0x0000000a00167213 */ /* 0x000fe20000000000 */
[----:B------:R-:W-:Y:S01]  /*6360*/  IMAD.MOV R7, RZ, RZ, -R7 ;  /* 0x000000ffff077224 */ /* 0x000fe200078e0a07 */
[----:B------:R-:W-:Y:S01]  /*6370*/  ISETP.GT.U32.AND P4, PT, R2, R20, PT ;  /* 0x000000140200720c */ /* 0x000fe20003f84070 */
[----:B------:R-:W-:Y:S01]  /*6380*/  IMAD.HI.U32 R23, R9, R4, RZ ;  /* 0x0000000409177227 */ /* 0x000fe200078e00ff */
[----:B------:R-:W-:Y:S01]  /*6390*/  STL [R1+0x2c], R5 ;  /* 0x00002c0501007387 */ /* 0x000fe20000100800 */
[----:B------:R-:W-:-:S02]  /*63a0*/  ISETP.GE.AND P5, PT, R10, RZ, PT ;  /* 0x000000ff0a00720c */ /* 0x000fc40003fa6270 */
[----:B------:R-:W-:Y:S01]  /*63b0*/  IMAD.HI.U32 R3, R9, R22, RZ ;  /* 0x0000001609037227 */ /* 0x000fe200078e00ff */
[----:B------:R0:W-:Y:S03]  /*63c0*/  STL [R1+0x34], R0 ;  /* 0x0000340001007387 */ /* 0x0001e60000100800 */
[----:B------:R-:W-:Y:S02]  /*63d0*/  IMAD.MOV R23, RZ, RZ, -R23 ;  /* 0x000000ffff177224 */ /* 0x000fe400078e0a17 */
[----:B------:R-:W-:Y:S02]  /*63e0*/  IMAD.MOV R3, RZ, RZ, -R3 ;  /* 0x000000ffff037224 */ /* 0x000fe400078e0a03 */
[----:B------:R-:W-:Y:S02]  /*63f0*/  IMAD R21, R2, R7, R21 ;  /* 0x0000000702157224 */ /* 0x000fe400078e0215 */
[----:B------:R-:W-:-:S02]  /*6400*/  @!P6 IMAD.IADD R6, R6, 0x1, -R2 ;  /* 0x000000010606e824 */ /* 0x000fc400078e0a02 */
[C---:B------:R-:W-:Y:S01]  /*6410*/  IMAD R23, R2.reuse, R23, R4 ;  /* 0x0000001702177224 */ /* 0x040fe200078e0204 */
[C---:B------:R-:W-:Y:S01]  /*6420*/  ISETP.GT.U32.AND P6, PT, R2.reuse, R21, PT ;  /* 0x000000150200720c */ /* 0x040fe20003fc4070 */
[----:B------:R-:W-:Y:S02]  /*6430*/  IMAD R22, R2, R3, R22 ;  /* 0x0000000302167224 */ /* 0x000fe400078e0216 */
[----:B0-----:R-:W-:Y:S02]  /*6440*/  IMAD.MOV.U32 R0, RZ, RZ, R6 ;  /* 0x000000ffff007224 */ /* 0x001fe400078e0006 */
[----:B------:R-:W-:Y:S01]  /*6450*/  @!P4 IMAD.IADD R20, R20, 0x1, -R2 ;  /* 0x000000011414c824 */ /* 0x000fe200078e0a02 */
[----:B------:R-:W-:Y:S01]  /*6460*/  ISETP.GT.U32.AND P4, PT, R2, R23, PT ;  /* 0x000000170200720c */ /* 0x000fe20003f84070 */
[----:B------:R-:W-:Y:S02]  /*6470*/  VIADD R15, R8, 0x1c ;  /* 0x0000001c080f7836 */ /* 0x000fe40000000000 */
[----:B------:R-:W-:Y:S01]  /*6480*/  @!P1 IMAD.MOV R0, RZ, RZ, -R0 ;  /* 0x000000ffff009224 */ /* 0x000fe200078e0a00 */
[----:B------:R-:W-:Y:S01]  /*6490*/  ISETP.GT.U32.AND P1, PT, R2, R22, PT ;  /* 0x000000160200720c */ /* 0x000fe20003f24070 */
[C---:B------:R-:W-:Y:S01]  /*64a0*/  VIADD R11, R8.reuse, 0x1e ;  /* 0x0000001e080b7836 */ /* 0x040fe20000000000 */
[----:B------:R-:W-:Y:S01]  /*64b0*/  IABS R25, R15 ;  /* 0x0000000f00197213 */ /* 0x000fe20000000000 */
[----:B------:R-:W-:Y:S01]  /*64c0*/  VIADD R14, R8, 0x1a ;  /* 0x0000001a080e7836 */ /* 0x000fe20000000000 */
[----:B------:R-:W-:Y:S01]  /*64d0*/  STL [R1+0x7d0], R0 ;  /* 0x0007d00001007387 */ /* 0x000fe20000100800 */
[----:B------:R-:W-:Y:S01]  /*64e0*/  @!P6 IMAD.IADD R21, R21, 0x1, -R2 ;  /* 0x000000011515e824 */ /* 0x000fe200078e0a02 */
[----:B------:R-:W-:Y:S01]  /*64f0*/  IABS R24, R11 ;  /* 0x0000000b00187213 */ /* 0x000fe20000000000 */
[----:B------:R-:W-:Y:S01]  /*6500*/  IMAD.HI.U32 R3, R9, R25, RZ ;  /* 0x0000001909037227 */ /* 0x000fe200078e00ff */
[----:B------:R-:W-:-:S02]  /*6510*/  IABS R26, R14 ;  /* 0x0000000e001a7213 */ /* 0x000fc40000000000 */
[----:B------:R-:W-:Y:S01]  /*6520*/  ISETP.GT.U32.AND P6, PT, R2, R21, PT ;  /* 0x000000150200720c */ /* 0x000fe20003fc4070 */
[--C-:B------:R-:W-:Y:S02]  /*6530*/  @!P4 IMAD.IADD R23, R23, 0x1, -R2.reuse ;  /* 0x000000011717c824 */ /* 0x100fe400078e0a02 */
[----:B------:R-:W-:Y:S02]  /*6540*/  IMAD.MOV R3, RZ, RZ, -R3 ;  /* 0x000000ffff037224 */ /* 0x000fe400078e0a03 */
[----:B------:R-:W-:Y:S01]  /*6550*/  @!P1 IMAD.IADD R22, R22, 0x1, -R2 ;  /* 0x0000000116169824 */ /* 0x000fe200078e0a02 */
[----:B------:R-:W-:Y:S01]  /*6560*/  ISETP.GT.U32.AND P4, PT, R2, R23, PT ;  /* 0x000000170200720c */ /* 0x000fe20003f84070 */
[----:B------:R-:W-:-:S03]  /*6570*/  IMAD.HI.U32 R7, R9, R24, RZ ;  /* 0x0000001809077227 */ /* 0x000fc600078e00ff */
[C---:B------:R-:W-:Y:S01]  /*6580*/  ISETP.GT.U32.AND P1, PT, R2.reuse, R22, PT ;  /* 0x000000160200720c */ /* 0x040fe20003f24070 */
[----:B------:R-:W-:Y:S02]  /*6590*/  IMAD R25, R2, R3, R25 ;  /* 0x0000000302197224 */ /* 0x000fe400078e0219 */
[----:B------:R-:W-:-:S04]  /*65a0*/  IMAD.HI.U32 R3, R9, R26, RZ ;  /* 0x0000001a09037227 */ /* 0x000fc800078e00ff */
[----:B------:R-:W-:Y:S02]  /*65b0*/  IMAD.MOV R7, RZ, RZ, -R7 ;  /* 0x000000ffff077224 */ /* 0x000fe400078e0a07 */
[----:B------:R-:W-:Y:S02]  /*65c0*/  IMAD.MOV R3, RZ, RZ, -R3 ;  /* 0x000000ffff037224 */ /* 0x000fe400078e0a03 */
[C---:B------:R-:W-:Y:S02]  /*65d0*/  IMAD R24, R2.reuse, R7, R24 ;  /* 0x0000000702187224 */ /* 0x040fe400078e0218 */
[C---:B------:R-:W-:Y:S02]  /*65e0*/  IMAD R26, R2.reuse, R3, R26 ;  /* 0x00000003021a7224 */ /* 0x040fe400078e021a */
[--C-:B------:R-:W-:Y:S01]  /*65f0*/  @!P6 IMAD.IADD R21, R21, 0x1, -R2.reuse ;  /* 0x000000011515e824 */ /* 0x100fe200078e0a02 */
[C---:B------:R-:W-:Y:S01]  /*6600*/  ISETP.GT.U32.AND P6, PT, R2.reuse, R24, PT ;  /* 0x000000180200720c */ /* 0x040fe20003fc4070 */
[--C-:B------:R-:W-:Y:S01]  /*6610*/  @!P4 IMAD.IADD R23, R23, 0x1, -R2.reuse ;  /* 0x000000011717c824 */ /* 0x100fe200078e0a02 */
[----:B------:R-:W-:Y:S01]  /*6620*/  ISETP.GT.U32.AND P4, PT, R2, R26, PT ;  /* 0x0000001a0200720c */ /* 0x000fe20003f84070 */
[----:B------:R-:W-:Y:S01]  /*6630*/  @!P1 IMAD.IADD R22, R22, 0x1, -R2 ;  /* 0x0000000116169824 */ /* 0x000fe200078e0a02 */
[----:B------:R-:W-:Y:S01]  /*6640*/  ISETP.GT.U32.AND P1, PT, R2, R25, PT ;  /* 0x000000190200720c */ /* 0x000fe20003f24070 */
[----:B------:R-:W-:-:S02]  /*6650*/  VIADD R10, R8, 0x18 ;  /* 0x00000018080a7836 */ /* 0x000fc40000000000 */
[----:B------:R-:W-:Y:S02]  /*6660*/  VIADD R5, R8, 0x16 ;  /* 0x0000001608057836 */ /* 0x000fe40000000000 */
[----:B------:R-:W-:Y:S01]  /*6670*/  @!P0 IMAD.MOV R20, RZ, RZ, -R20 ;  /* 0x000000ffff148224 */ /* 0x000fe200078e0a14 */
[----:B------:R-:W-:Y:S01]  /*6680*/  IABS R4, R10 ;  /* 0x0000000a00047213 */ /* 0x000fe20000000000 */
[----:B------:R-:W-:Y:S01]  /*6690*/  IMAD.HI.U32 R6, R9, R29, RZ ;  /* 0x0000001d09067227 */ /* 0x000fe200078e00ff */
[----:B------:R-:W-:Y:S01]  /*66a0*/  IABS R28, R5 ;  /* 0x00000005001c7213 */ /* 0x000fe20000000000 */
[----:B------:R-:W-:Y:S02]  /*66b0*/  STL [R1+0x98], R10 ;  /* 0x0000980a01007387 */ /* 0x000fe40000100800 */
[--C-:B------:R-:W-:Y:S01]  /*66c0*/  @!P6 IMAD.IADD R24, R24, 0x1, -R2.reuse ;  /* 0x000000011818e824 */ /* 0x100fe200078e0a02 */
[----:B------:R-:W-:Y:S01]  /*66d0*/  ISETP.GE.AND P6, PT, R11, RZ, PT ;  /* 0x000000ff0b00720c */ /* 0x000fe20003fc6270 */
[--C-:B------:R-:W-:Y:S01]  /*66e0*/  @!P4 IMAD.IADD R26, R26, 0x1, -R2.reuse ;  /* 0x000000011a1ac824 */ /* 0x100fe200078e0a02 */
[----:B------:R0:W-:Y:S01]  /*66f0*/  STL [R1+0x90], R5 ;  /* 0x0000900501007387 */ /* 0x0001e20000100800 */
[----:B------:R-:W-:Y:S01]  /*6700*/  @!P1 IMAD.IADD R25, R25, 0x1, -R2 ;  /* 0x0000000119199824 */ /* 0x000fe200078e0a02 */
        /* <DEDUP_REMOVED lines=9> */
[----:B------:R1:W-:Y:S01]  /*67a0*/  STL [R1+0x7d4], R20 ;  /* 0x0007d41401007387 */ /* 0x0003e20000100800 */
[----:B------:R-:W-:Y:S02]  /*67b0*/  IMAD.MOV R3, RZ, RZ, -R3 ;  /* 0x000000ffff037224 */ /* 0x000fe400078e0a03 */
[----:B0-----:R-:W-:Y:S02]  /*67c0*/  VIADD R5, R8, 0x12 ;  /* 0x0000001208057836 */ /* 0x001fe40000000000 */
[----:B------:R-:W-:-:S02]  /*67d0*/  IMAD R27, R2, R27, R4 ;  /* 0x0000001b021b7224 */ /* 0x000fc400078e0204 */
[C---:B------:R-:W-:Y:S01]  /*67e0*/  IMAD R29, R2.reuse, R6, R29 ;  /* 0x00000006021d7224 */ /* 0x040fe200078e021d */
[----:B------:R0:W-:Y:S01]  /*67f0*/  STL [R1+0x848], R5 ;  /* 0x0008480501007387 */ /* 0x0001e20000100800 */
[----:B------:R-:W-:Y:S01]  /*6800*/  IMAD R28, R2, R3, R28 ;  /* 0x00000003021c7224 */ /* 0x000fe200078e021c */
[----:B------:R-:W-:Y:S01]  /*6810*/  IABS R3, R5 ;  /* 0x0000000500037213 */ /* 0x000fe20000000000 */
[----:B-1----:R-:W-:Y:S02]  /*6820*/  VIADD R20, R8, 0x10 ;  /* 0x0000001008147836 */ /* 0x002fe40000000000 */
[--C-:B------:R-:W-:Y:S01]  /*6830*/  @!P1 IMAD.IADD R24, R24, 0x1, -R2.reuse ;  /* 0x0000000118189824 */ /* 0x100fe200078e0a02 */
[----:B------:R-:W-:Y:S01]  /*6840*/  ISETP.GT.U32.AND P1, PT, R2, R27, PT ;  /* 0x0000001b0200720c */ /* 0x000fe20003f24070 */
[C---:B------:R-:W-:Y:S01]  /*6850*/  VIADD R18, R8.reuse, 0xc ;  /* 0x0000000c08127836 */ /* 0x040fe20000000000 */
[----:B------:R-:W-:Y:S01]  /*6860*/  IABS R4, R20 ;  /* 0x0000001400047213 */ /* 0x000fe20000000000 */
[----:B------:R-:W-:Y:S01]  /*6870*/  VIADD R19, R8, 0xe ;  /* 0x0000000e08137836 */ /* 0x000fe20000000000 */
[----:B------:R-:W-:Y:S01]  /*6880*/  STL [R1+0x84c], R20 ;  /* 0x00084c1401007387 */ /* 0x000fe20000100800 */
[----:B------:R-:W-:Y:S01]  /*6890*/  @!P0 IMAD.IADD R26, R26, 0x1, -R2 ;  /* 0x000000011a1a8824 */ /* 0x000fe200078e0a02 */
[----:B------:R-:W-:Y:S01]  /*68a0*/  ISETP.GT.U32.AND P0, PT, R2, R29, PT ;  /* 0x0000001d0200720c */ /* 0x000fe20003f04070 */
[----:B------:R-:W-:Y:S01]  /*68b0*/  IMAD.HI.U32 R7, R9, R3, RZ ;  /* 0x0000000309077227 */ /* 0x000fe200078e00ff */
[----:B------:R-:W-:Y:S01]  /*68c0*/  IABS R12, R18 ;  /* 0x00000012000c7213 */ /* 0x000fe20000000000 */
[----:B------:R1:W-:Y:S01]  /*68d0*/  STL [R1+0x854], R24 ;  /* 0x0008541801007387 */ /* 0x0003e20000100800 */
[----:B------:R-:W-:Y:S01]  /*68e0*/  IABS R6, R19 ;  /* 0x0000001300067213 */ /* 0x000fe20000000000 */
[----:B------:R-:W-:-:S02]  /*68f0*/  IMAD.MOV R7, RZ, RZ, -R7 ;  /* 0x000000ffff077224 */ /* 0x000fc400078e0a07 */
[----:B------:R-:W-:-:S04]  /*6900*/  IMAD.HI.U32 R11, R9, R4, RZ ;  /* 0x00000004090b7227 */ /* 0x000fc800078e00ff */
[----:B------:R-:W-:-:S04]  /*6910*/  IMAD.HI.U32 R10, R9, R12, RZ ;  /* 0x0000000c090a7227 */ /* 0x000fc800078e00ff */
[----:B------:R-:W-:-:S04]  /*6920*/  IMAD.HI.U32 R0, R9, R6, RZ ;  /* 0x0000000609007227 */ /* 0x000fc800078e00ff */
[----:B------:R-:W-:Y:S02]  /*6930*/  IMAD R3, R2, R7, R3 ;  /* 0x0000000702037224 */ /* 0x000fe400078e0203 */
[----:B------:R-:W-:Y:S01]  /*6940*/  @!P1 IMAD.IADD R27, R27, 0x1, -R2 ;  /* 0x000000011b1b9824 */ /* 0x000fe200078e0a02 */
[----:B------:R-:W-:Y:S01]  /*6950*/  ISETP.GE.AND P1, PT, R15, RZ, PT ;  /* 0x000000ff0f00720c */ /* 0x000fe20003f26270 */
[----:B------:R-:W-:Y:S02]  /*6960*/  IMAD.MOV R7, RZ, RZ, -R11 ;  /* 0x000000ffff077224 */ /* 0x000fe400078e0a0b */
[C---:B------:R-:W-:Y:S02]  /*6970*/  VIADD R17, R8.reuse, 0xa ;  /* 0x0000000a08117836 */ /* 0x040fe40000000000 */
[----:B------:R-:W-:Y:S02]  /*6980*/  IMAD.MOV R10, RZ, RZ, -R10 ;  /* 0x000000ffff0a7224 */ /* 0x000fe400078e0a0a */
[----:B------:R-:W-:-:S02]  /*6990*/  VIADD R16, R8, 0x8 ;  /* 0x0000000808107836 */ /* 0x000fc40000000000 */
[----:B------:R-:W-:Y:S02]  /*69a0*/  IMAD.MOV R11, RZ, RZ, -R0 ;  /* 0x000000ffff0b7224 */ /* 0x000fe400078e0a00 */
[----:B------:R-:W-:Y:S01]  /*69b0*/  @!P0 IMAD.IADD R29, R29, 0x1, -R2 ;  /* 0x000000011d1d8824 */ /* 0x000fe200078e0a02 */
[----:B------:R-:W-:Y:S01]  /*69c0*/  ISETP.GE.AND P0, PT, R14, RZ, PT ;  /* 0x000000ff0e00720c */ /* 0x000fe20003f06270 */
[----:B------:R-:W-:Y:S02]  /*69d0*/  VIADD R15, R8, 0x6 ;  /* 0x00000006080f7836 */ /* 0x000fe40000000000 */
[----:B------:R-:W-:Y:S02]  /*69e0*/  IMAD R4, R2, R7, R4 ;  /* 0x0000000702047224 */ /* 0x000fe400078e0204 */
[C---:B------:R-:W-:Y:S02]  /*69f0*/  VIADD R0, R8.reuse, 0x4 ;  /* 0x0000000408007836 */ /* 0x040fe40000000000 */
[----:B------:R-:W-:Y:S01]  /*6a00*/  VIADD R14, R8, 0x2 ;  /* 0x00000002080e7836 */ /* 0x000fe20000000000 */
[----:B------:R-:W-:Y:S01]  /*6a10*/  IABS R8, R17 ;  /* 0x0000001100087213 */ /* 0x000fe20000000000 */
[C---:B------:R-:W-:Y:S01]  /*6a20*/  IMAD R7, R2.reuse, R10, R12 ;  /* 0x0000000a02077224 */ /* 0x040fe200078e020c */
[----:B------:R-:W-:Y:S01]  /*6a30*/  IABS R10, R16 ;  /* 0x00000010000a7213 */ /* 0x000fe20000000000 */
[----:B------:R-:W-:Y:S01]  /*6a40*/  IMAD R6, R2, R11, R6 ;  /* 0x0000000b02067224 */ /* 0x000fe200078e0206 */
[----:B------:R-:W-:Y:S01]  /*6a50*/  IABS R11, R15 ;  /* 0x0000000f000b7213 */ /* 0x000fe20000000000 */
[----:B0-----:R-:W-:Y:S01]  /*6a60*/  IMAD.HI.U32 R5, R9, R8, RZ ;  /* 0x0000000809057227 */ /* 0x001fe200078e00ff */
[----:B------:R-:W-:-:S02]  /*6a70*/  IABS R12, R0 ;  /* 0x00000000000c7213 */ /* 0x000fc40000000000 */
[----:B------:R-:W-:Y:S01]  /*6a80*/  IABS R13, R14 ;  /* 0x0000000e000d7213 */ /* 0x000fe20000000000 */
[----:B-1----:R-:W-:-:S04]  /*6a90*/  IMAD.HI.U32 R24, R9, R10, RZ ;  /* 0x0000000a09187227 */ /* 0x002fc800078e00ff */
[----:B------:R-:W-:-:S04]  /*6aa0*/  IMAD.HI.U32 R23, R9, R11, RZ ;  /* 0x0000000b09177227 */ /* 0x000fc800078e00ff */
[----:B------:R-:W-:Y:S02]  /*6ab0*/  IMAD.MOV R5, RZ, RZ, -R5 ;  /* 0x000000ffff057224 */ /* 0x000fe400078e0a05 */
[----:B------:R-:W-:Y:S02]  /*6ac0*/  IMAD.MOV R24, RZ, RZ, -R24 ;  /* 0x000000ffff187224 */ /* 0x000fe400078e0a18 */
[----:B------:R-:W-:Y:S02]  /*6ad0*/  IMAD.MOV R23, RZ, RZ, -R23 ;  /* 0x000000ffff177224 */ /* 0x000fe400078e0a17 */
[----:B------:R-:W-:Y:S02]  /*6ae0*/  IMAD R8, R2, R5, R8 ;  /* 0x0000000502087224 */ /* 0x000fe400078e0208 */
[----:B------:R-:W-:-:S04]  /*6af0*/  IMAD.HI.U32 R20, R9, R12, RZ ;  /* 0x0000000c09147227 */ /* 0x000fc800078e00ff */
[----:B------:R-:W-:-:S04]  /*6b00*/  IMAD.HI.U32 R5, R9, R13, RZ ;  /* 0x0000000d09057227 */ /* 0x000fc800078e00ff */
[C---:B------:R-:W-:Y:S02]  /*6b10*/  IMAD R9, R2.reuse, R24, R10 ;  /* 0x0000001802097224 */ /* 0x040fe400078e020a */
[----:B------:R-:W2:Y:S01]  /*6b20*/  LDL.LU R24, [R1+0x854] ;  /* 0x0008540001187983 */ /* 0x000ea20000300800 */
[C---:B------:R-:W-:Y:S02]  /*6b30*/  IMAD R10, R2.reuse, R23, R11 ;  /* 0x00000017020a7224 */ /* 0x040fe400078e020b */
[----:B------:R-:W-:Y:S01]  /*6b40*/  IMAD.MOV R20, RZ, RZ, -R20 ;  /* 0x000000ffff147224 */ /* 0x000fe200078e0a14 */
[----:B------:R-:W3:Y:S01]  /*6b50*/  LDL.LU R23, [R1+0x850] ;  /* 0x0008500001177983 */ /* 0x000ee20000300800 */
[----:B------:R-:W-:Y:S02]  /*6b60*/  @!P3 IMAD.MOV R21, RZ, RZ, -R21 ;  /* 0x000000ffff15b224 */ /* 0x000fe400078e0a15 */
[C---:B------:R-:W-:Y:S02]  /*6b70*/  IMAD R11, R2.reuse, R20, R12 ;  /* 0x00000014020b7224 */ /* 0x040fe400078e020c */
[----:B------:R-:W-:Y:S01]  /*6b80*/  @!P4 IMAD.IADD R25, R25, 0x1, -R2 ;  /* 0x000000011919c824 */ /* 0x000fe200078e0a02 */
[----:B------:R-:W4:Y:S01]  /*6b90*/  LDL.LU R20, [R1+0x84c] ;  /* 0x00084c0001147983 */ /* 0x000f220000300800 */
[----:B------:R-:W-:Y:S01]  /*6ba0*/  @!P5 IMAD.MOV R22, RZ, RZ, -R22 ;  /* 0x000000ffff16d224 */ /* 0x000fe200078e0a16 */
[----:B------:R-:W-:Y:S01]  /*6bb0*/  ISETP.GT.U32.AND P4, PT, R2, R28, PT ;  /* 0x0000001c0200720c */ /* 0x000fe20003f84070 */
[----:B------:R-:W-:-:S02]  /*6bc0*/  IMAD.MOV R12, RZ, RZ, -R5 ;  /* 0x000000ffff0c7224 */ /* 0x000fc400078e0a05 */
[----:B------:R-:W5:Y:S01]  /*6bd0*/  LDL.LU R5, [R1+0x848] ;  /* 0x0008480001057983 */ /* 0x000f620000300800 */
[----:B------:R-:W-:-:S03]  /*6be0*/  @!P1 IMAD.MOV R25, RZ, RZ, -R25 ;  /* 0x000000ffff199224 */ /* 0x000fc600078e0a19 */
[----:B------:R0:W-:Y:S01]  /*6bf0*/  STL [R1+0x7d8], R21 ;  /* 0x0007d81501007387 */ /* 0x0001e20000100800 */
[----:B------:R-:W-:-:S05]  /*6c00*/  IMAD R12, R2, R12, R13 ;  /* 0x0000000c020c7224 */ /* 0x000fca00078e020d */
[----:B------:R-:W-:Y:S01]  /*6c10*/  @!P4 IMAD.IADD R28, R28, 0x1, -R2 ;  /* 0x000000011c1cc824 */ /* 0x000fe200078e0a02 */
[----:B------:R-:W-:Y:S01]  /*6c20*/  ISETP.GT.U32.AND P4, PT, R2, R3, PT ;  /* 0x000000030200720c */ /* 0x000fe20003f84070 */
[----:B0-----:R-:W5:Y:S04]  /*6c30*/  LDL.LU R21, [R1+0x90] ;  /* 0x0000900001157983 */ /* 0x001f680000300800 */
[----:B------:R0:W-:Y:S08]  /*6c40*/  STL [R1+0x7dc], R22 ;  /* 0x0007dc1601007387 */ /* 0x0001f00000100800 */
[----:B------:R-:W-:-:S02]  /*6c50*/  @!P4 IADD3 R3, R3, -R2, RZ ;  /* 0x800000020303c210 */ /* 0x000fc40007ffe0ff */
[----:B------:R-:W-:Y:S01]  /*6c60*/  ISETP.GT.U32.AND P4, PT, R2, R4, PT ;  /* 0x000000040200720c */ /* 0x000fe20003f84070 */
[----:B0-----:R-:W5:-:S12]  /*6c70*/  LDL.LU R22, [R1+0x98] ;  /* 0x0000980001167983 */ /* 0x001f580000300800 */
[----:B------:R-:W-:Y:S01]  /*6c80*/  @!P4 IMAD.IADD R4, R4, 0x1, -R2 ;  /* 0x000000010404c824 */ /* 0x000fe200078e0a02 */
[----:B------:R-:W-:Y:S01]  /*6c90*/  ISETP.GT.U32.AND P4, PT, R2, R6, PT ;  /* 0x000000060200720c */ /* 0x000fe20003f84070 */
[----:B--2---:R-:W-:Y:S02]  /*6ca0*/  @!P6 IMAD.MOV R24, RZ, RZ, -R24 ;  /* 0x000000ffff18e224 */ /* 0x004fe400078e0a18 */
[----:B---3--:R-:W-:-:S05]  /*6cb0*/  @!P2 IMAD.MOV R23, RZ, RZ, -R23 ;  /* 0x000000ffff17a224 */ /* 0x008fca00078e0a17 */
[----:B------:R-:W-:Y:S04]  /*6cc0*/  STL [R1+0x7e0], R23 ;  /* 0x0007e01701007387 */ /* 0x000fe80000100800 */
[----:B------:R-:W-:Y:S04]  /*6cd0*/  STL [R1+0x7e4], R24 ;  /* 0x0007e41801007387 */ /* 0x000fe80000100800 */
[----:B------:R-:W-:Y:S04]  /*6ce0*/  STL [R1+0x7e8], R25 ;  /* 0x0007e81901007387 */ /* 0x000fe80000100800 */
[----:B------:R-:W2:Y:S01]  /*6cf0*/  LDL.LU R13, [R1+0x844] ;  /* 0x00084400010d7983 */ /* 0x000ea20000300800 */
[----:B------:R-:W-:Y:S01]  /*6d00*/  ISETP.GT.U32.AND P2, PT, R2, R29, PT ;  /* 0x0000001d0200720c */ /* 0x000fe20003f44070 */
[----:B------:R-:W-:Y:S01]  /*6d10*/  @!P4 IMAD.IADD R6, R6, 0x1, -R2 ;  /* 0x000000010606c824 */ /* 0x000fe200078e0a02 */
[----:B------:R-:W-:-:S02]  /*6d20*/  ISETP.GT.U32.AND P4, PT, R2, R28, PT ;  /* 0x0000001c0200720c */ /* 0x000fc40003f84070 */
[C---:B------:R-:W-:Y:S02]  /*6d30*/  ISETP.GT.U32.AND P3, PT, R2.reuse, R27, PT ;  /* 0x0000001b0200720c */ /* 0x040fe40003f64070 */
[----:B------:R-:W-:-:S07]  /*6d40*/  ISETP.GT.U32.AND P5, PT, R2, R3, PT ;  /* 0x000000030200720c */ /* 0x000fce0003fa4070 */
[--C-:B------:R-:W-:Y:S01]  /*6d50*/  @!P2 IMAD.IADD R29, R29, 0x1, -R2.reuse ;  /* 0x000000011d1da824 */ /* 0x100fe200078e0a02 */
[----:B------:R-:W-:Y:S01]  /*6d60*/  ISETP.GT.U32.AND P2, PT, R2, R10, PT ;  /* 0x0000000a0200720c */ /* 0x000fe20003f44070 */
[----:B------:R-:W-:Y:S01]  /*6d70*/  @!P4 IMAD.IADD R28, R28, 0x1, -R2 ;  /* 0x000000011c1cc824 */ /* 0x000fe200078e0a02 */
[C---:B------:R-:W-:Y:S01]  /*6d80*/  ISETP.GT.U32.AND P4, PT, R2.reuse, R9, PT ;  /* 0x000000090200720c */ /* 0x040fe20003f84070 */
[----:B------:R-:W-:Y:S01]  /*6d90*/  @!P0 IMAD.MOV R26, RZ, RZ, -R26 ;  /* 0x000000ffff1a8224 */ /* 0x000fe200078e0a1a */
[C---:B------:R-:W-:Y:S01]  /*6da0*/  ISETP.GT.U32.AND P1, PT, R2.reuse, R4, PT ;  /* 0x000000040200720c */ /* 0x040fe20003f24070 */
[--C-:B------:R-:W-:Y:S01]  /*6db0*/  @!P3 IMAD.IADD R27, R27, 0x1, -R2.reuse ;  /* 0x000000011b1bb824 */ /* 0x100fe200078e0a02 */
[C---:B------:R-:W-:Y:S02]  /*6dc0*/  ISETP.GT.U32.AND P0, PT, R2.reuse, R7, PT ;  /* 0x000000070200720c */ /* 0x040fe40003f04070 */
[C---:B------:R-:W-:Y:S01]  /*6dd0*/  ISETP.GT.U32.AND P3, PT, R2.reuse, R8, PT ;  /* 0x000000080200720c */ /* 0x040fe20003f64070 */
[----:B------:R-:W-:Y:S01]  /*6de0*/  @!P5 IMAD.IADD R3, R3, 0x1, -R2 ;  /* 0x000000010303d824 */ /* 0x000fe200078e0a02 */
[----:B------:R-:W-:-:S03]  /*6df0*/  ISETP.GT.U32.AND P5, PT, R2, R11, PT ;  /* 0x0000000b0200720c */ /* 0x000fc60003fa4070 */
[--C-:B------:R-:W-:Y:S01]  /*6e00*/  @!P2 IMAD.IADD R10, R10, 0x1, -R2.reuse ;  /* 0x000000010a0aa824 */ /* 0x100fe200078e0a02 */
[----:B----4-:R-:W-:Y:S01]  /*6e10*/  ISETP.GE.AND P2, PT, R20, RZ, PT ;  /* 0x000000ff1400720c */ /* 0x010fe20003f46270 */
[--C-:B------:R-:W-:Y:S01]  /*6e20*/  @!P4 IMAD.IADD R9, R9, 0x1, -R2.reuse ;  /* 0x000000010909c824 */ /* 0x100fe200078e0a02 */
[----:B------:R-:W0:Y:S01]  /*6e30*/  LDC R20, c[0x0][0x230] ;  /* 0x00008c00ff147b82 */ /* 0x000e220000000800 */
[----:B-----5:R-:W-:Y:S01]  /*6e40*/  ISETP.GE.AND P4, PT, R5, RZ, PT ;  /* 0x000000ff0500720c */ /* 0x020fe20003f86270 */
[--C-:B------:R-:W-:Y:S01]  /*6e50*/  @!P1 IMAD.IADD R4, R4, 0x1, -R2.reuse ;  /* 0x0000000104049824 */ /* 0x100fe200078e0a02 */
[----:B------:R-:W-:Y:S01]  /*6e60*/  ISETP.GE.AND P1, PT, R22, RZ, PT ;  /* 0x000000ff1600720c */ /* 0x000fe20003f26270 */
[--C-:B------:R-:W-:Y:S01]  /*6e70*/  @!P0 IMAD.IADD R7, R7, 0x1, -R2.reuse ;  /* 0x0000000107078824 */ /* 0x100fe200078e0a02 */
[----:B------:R-:W-:Y:S01]  /*6e80*/  ISETP.GT.U32.AND P6, PT, R2, R6, PT ;  /* 0x000000060200720c */ /* 0x000fe20003fc4070 */
[--C-:B------:R-:W-:Y:S01]  /*6e90*/  @!P3 IMAD.IADD R8, R8, 0x1, -R2.reuse ;  /* 0x000000010808b824 */ /* 0x100fe200078e0a02 */
[----:B------:R-:W-:Y:S01]  /*6ea0*/  ISETP.GE.AND P0, PT, R21, RZ, PT ;  /* 0x000000ff1500720c */ /* 0x000fe20003f06270 */
[--C-:B------:R-:W-:Y:S01]  /*6eb0*/  @!P5 IMAD.IADD R11, R11, 0x1, -R2.reuse ;  /* 0x000000010b0bd824 */ /* 0x100fe200078e0a02 */
[----:B------:R-:W-:Y:S01]  /*6ec0*/  ISETP.GE.AND P5, PT, R19, RZ, PT ;  /* 0x000000ff1300720c */ /* 0x000fe20003fa6270 */
[----:B------:R-:W-:Y:S04]  /*6ed0*/  STL [R1+0x7ec], R26 ;  /* 0x0007ec1a01007387 */ /* 0x000fe80000100800 */
[----:B------:R-:W-:Y:S01]  /*6ee0*/  @!P4 IMAD.MOV R3, RZ, RZ, -R3 ;  /* 0x000000ffff03c224 */ /* 0x000fe200078e0a03 */
[C---:B------:R-:W-:Y:S01]  /*6ef0*/  ISETP.GT.U32.AND P4, PT, R2.reuse, R10, PT ;  /* 0x0000000a0200720c */ /* 0x040fe20003f84070 */
[----:B------:R-:W-:Y:S01]  /*6f00*/  @!P1 IMAD.MOV R27, RZ, RZ, -R27 ;  /* 0x000000ffff1b9224 */ /* 0x000fe200078e0a1b */
[----:B------:R-:W-:Y:S01]  /*6f10*/  ISETP.GT.U32.AND P1, PT, R2, R7, PT ;  /* 0x000000070200720c */ /* 0x000fe20003f24070 */
[----:B------:R-:W-:-:S02]  /*6f20*/  @!P6 IMAD.IADD R6, R6, 0x1, -R2 ;  /* 0x000000010606e824 */ /* 0x000fc400078e0a02 */
[----:B------:R-:W-:Y:S02]  /*6f30*/  @!P0 IMAD.MOV R28, RZ, RZ, -R28 ;  /* 0x000000ffff1c8224 */ /* 0x000fe400078e0a1c */
[----:B------:R-:W-:Y:S02]  /*6f40*/  @!P2 IMAD.MOV R4, RZ, RZ, -R4 ;  /* 0x000000ffff04a224 */ /* 0x000fe400078e0a04 */
[----:B0-----:R-:W-:Y:S02]  /*6f50*/  VIADD R20, R20, 0x1f ;  /* 0x0000001f14147836 */ /* 0x001fe40000000000 */
[----:B------:R-:W-:Y:S02]  /*6f60*/  @!P5 IMAD.MOV R6, RZ, RZ, -R6 ;  /* 0x000000ffff06d224 */ /* 0x000fe400078e0a06 */
[----:B------:R-:W-:Y:S01]  /*6f70*/  @!P4 IMAD.IADD R10, R10, 0x1, -R2 ;  /* 0x000000010a0ac824 */ /* 0x000fe200078e0a02 */
[----:B------:R-:W-:Y:S02]  /*6f80*/  SHF.R.S32.HI R19, RZ, 0x1f, R20 ;  /* 0x0000001fff137819 */ /* 0x000fe40000011414 */
[----:B------:R-:W-:Y:S01]  /*6f90*/  ISETP.GE.AND P4, PT, R0, RZ, PT ;  /* 0x000000ff0000720c */ /* 0x000fe20003f86270 */
[----:B------:R-:W-:Y:S01]  /*6fa0*/  @!P1 IMAD.IADD R7, R7, 0x1, -R2 ;  /* 0x0000000107079824 */ /* 0x000fe200078e0a02 */
[----:B------:R-:W-:-:S02]  /*6fb0*/  ISETP.GE.AND P5, PT, R18, RZ, PT ;  /* 0x000000ff1200720c */ /* 0x000fc40003fa6270 */
[----:B------:R-:W-:Y:S02]  /*6fc0*/  ISETP.GE.AND P1, PT, R17, RZ, PT ;  /* 0x000000ff1100720c */ /* 0x000fe40003f26270 */
[----:B--2---:R-:W-:Y:S02]  /*6fd0*/  ISETP.GE.AND P3, PT, R13, RZ, PT ;  /* 0x000000ff0d00720c */ /* 0x004fe40003f66270 */
[----:B------:R-:W2:Y:S04]  /*6fe0*/  LDL.LU R13, [R1+0x840] ;  /* 0x00084000010d7983 */ /* 0x000ea80000300800 */
[----:B------:R-:W3:Y:S04]  /*6ff0*/  LDL.LU R5, [R1+0x83c] ;  /* 0x00083c0001057983 */ /* 0x000ee80000300800 */
[----:B------:R-:W-:Y:S03]  /*7000*/  STL [R1+0x7f0], R27 ;  /* 0x0007f01b01007387 */ /* 0x000fe60000100800 */
[----:B------:R-:W-:Y:S01]  /*7010*/  @!P3 IMAD.MOV R29, RZ, RZ, -R29 ;  /* 0x000000ffff1db224 */ /* 0x000fe200078e0a1d */
[----:B------:R-:W-:Y:S04]  /*7020*/  STL [R1+0x7f4], R28 ;  /* 0x0007f41c01007387 */ /* 0x000fe80000100800 */
[----:B------:R-:W-:Y:S04]  /*7030*/  STL [R1+0x7f8], R29 ;  /* 0x0007f81d01007387 */ /* 0x000fe80000100800 */
[----:B------:R0:W-:Y:S04]  /*7040*/  STL [R1+0x7fc], R3 ;  /* 0x0007fc0301007387 */ /* 0x0001e80000100800 */
[----:B------:R-:W-:Y:S04]  /*7050*/  STL [R1+0x800], R4 ;  /* 0x0008000401007387 */ /* 0x000fe80000100800 */
[----:B------:R-:W-:Y:S04]  /*7060*/  STL [R1+0x804], R6 ;  /* 0x0008040601007387 */ /* 0x000fe80000100800 */
[----:B------:R-:W4:Y:S01]  /*7070*/  LDL.LU R0, [R1+0x24] ;  /* 0x0000240001007983 */ /* 0x000f220000300800 */
[----:B0-----:R-:W-:-:S03]  /*7080*/  LEA.HI R3, R19, R20, RZ, 0x5 ;  /* 0x0000001413037211 */ /* 0x001fc600078f28ff */
[----:B------:R-:W5:Y:S04]  /*7090*/  LDL.LU R19, [R1+0x10] ;  /* 0x0000100001137983 */ /* 0x000f680000300800 */
[----:B------:R-:W5:Y:S04]  /*70a0*/  LDL.LU R18, [R1+0x1d0] ;  /* 0x0001d00001127983 */ /* 0x000f680000300800 */
[----:B------:R-:W5:Y:S01]  /*70b0*/  LDL.LU R17, [R1+0x1d4] ;  /* 0x0001d40001117983 */ /* 0x000f620000300800 */
[C---:B------:R-:W-:Y:S02]  /*70c0*/  ISETP.GT.U32.AND P6, PT, R2.reuse, R12, PT ;  /* 0x0000000c0200720c */ /* 0x040fe40003fc4070 */
[----:B------:R-:W-:-:S02]  /*70d0*/  ISETP.GT.U32.AND P0, PT, R2, R8, PT ;  /* 0x000000080200720c */ /* 0x000fc40003f04070 */
[----:B------:R-:W-:-:S09]  /*70e0*/  ISETP.GT.U32.AND P3, PT, R2, R9, PT ;  /* 0x000000090200720c */ /* 0x000fd20003f64070 */
[--C-:B------:R-:W-:Y:S01]  /*70f0*/  @!P6 IMAD.IADD R12, R12, 0x1, -R2.reuse ;  /* 0x000000010c0ce824 */ /* 0x100fe200078e0a02 */
[----:B------:R-:W-:Y:S01]  /*7100*/  ISETP.GT.U32.AND P6, PT, R2, R11, PT ;  /* 0x0000000b0200720c */ /* 0x000fe20003fc4070 */
[--C-:B------:R-:W-:Y:S01]  /*7110*/  @!P0 IMAD.IADD R8, R8, 0x1, -R2.reuse ;  /* 0x0000000108088824 */ /* 0x100fe200078e0a02 */
[----:B------:R-:W-:Y:S02]  /*7120*/  ISETP.GE.AND P0, PT, R16, RZ, PT ;  /* 0x000000ff1000720c */ /* 0x000fe40003f06270 */
[----:B------:R-:W-:Y:S01]  /*7130*/  ISETP.GT.U32.AND P2, PT, R2, R12, PT ;  /* 0x0000000c0200720c */ /* 0x000fe20003f44070 */
[----:B------:R-:W-:Y:S01]  /*7140*/  @!P3 IMAD.IADD R9, R9, 0x1, -R2 ;  /* 0x000000010909b824 */ /* 0x000fe200078e0a02 */
[----:B------:R-:W-:-:S07]  /*7150*/  ISETP.GE.AND P3, PT, R15, RZ, PT ;  /* 0x000000ff0f00720c */ /* 0x000fce0003f66270 */
[--C-:B------:R-:W-:Y:S01]  /*7160*/  @!P6 IMAD.IADD R11, R11, 0x1, -R2.reuse ;  /* 0x000000010b0be824 */ /* 0x100fe200078e0a02 */
[----:B------:R-:W-:Y:S01]  /*7170*/  ISETP.GE.AND P6, PT, R14, RZ, PT ;  /* 0x000000ff0e00720c */ /* 0x000fe20003fc6270 */
[----:B------:R-:W-:Y:S01]  /*7180*/  @!P5 IMAD.MOV R7, RZ, RZ, -R7 ;  /* 0x000000ffff07d224 */ /* 0x000fe200078e0a07 */
[----:B------:R-:W5:Y:S01]  /*7190*/  LDL.LU R16, [R1+0x1d8] ;  /* 0x0001d80001107983 */ /* 0x000f620000300800 */
[----:B------:R-:W-:Y:S02]  /*71a0*/  @!P2 IMAD.IADD R12, R12, 0x1, -R2 ;  /* 0x000000010c0ca824 */ /* 0x000fe400078e0a02 */
[----:B------:R-:W-:Y:S01]  /*71b0*/  @!P1 IMAD.MOV R8, RZ, RZ, -R8 ;  /* 0x000000ffff089224 */ /* 0x000fe200078e0a08 */
[----:B------:R-:W5:Y:S01]  /*71c0*/  LDL.LU R15, [R1+0xc] ;  /* 0x00000c00010f7983 */ /* 0x000f620000300800 */
[----:B------:R-:W-:Y:S02]  /*71d0*/  @!P0 IMAD.MOV R9, RZ, RZ, -R9 ;  /* 0x000000ffff098224 */ /* 0x000fe400078e0a09 */
[----:B------:R-:W-:Y:S01]  /*71e0*/  @!P3 IMAD.MOV R10, RZ, RZ, -R10 ;  /* 0x000000ffff0ab224 */ /* 0x000fe200078e0a0a */
[----:B------:R-:W5:Y:S01]  /*71f0*/  LDL.LU R14, [R1+0x80] ;  /* 0x00008000010e7983 */ /* 0x000f620000300800 */
[----:B------:R-:W-:-:S02]  /*7200*/  @!P4 IMAD.MOV R11, RZ, RZ, -R11 ;  /* 0x000000ffff0bc224 */ /* 0x000fc400078e0a0b */
[----:B------:R-:W-:Y:S01]  /*7210*/  @!P6 IMAD.MOV R12, RZ, RZ, -R12 ;  /* 0x000000ffff0ce224 */ /* 0x000fe200078e0a0c */
[----:B------:R-:W-:Y:S04]  /*7220*/  STL [R1+0x808], R7 ;  /* 0x0008080701007387 */ /* 0x000fe80000100800 */
[----:B------:R-:W-:Y:S04]  /*7230*/  STL [R1+0x80c], R8 ;  /* 0x00080c0801007387 */ /* 0x000fe80000100800 */
[----:B------:R-:W-:Y:S04]  /*7240*/  STL [R1+0x810], R9 ;  /* 0x0008100901007387 */ /* 0x000fe80000100800 */
[----:B------:R-:W-:Y:S04]  /*7250*/  STL [R1+0x814], R10 ;  /* 0x0008140a01007387 */ /* 0x000fe80000100800 */
[----:B------:R-:W-:Y:S04]  /*7260*/  STL [R1+0x818], R11 ;  /* 0x0008180b01007387 */ /* 0x000fe80000100800 */
[----:B------:R-:W-:Y:S01]  /*7270*/  STL [R1+0x81c], R12 ;  /* 0x00081c0c01007387 */ /* 0x000fe20000100800 */
[----:B---3--:R-:W-:-:S02]  /*7280*/  ISETP.NE.AND P2, PT, R5, RZ, PT ;  /* 0x000000ff0500720c */ /* 0x008fc40003f45270 */
[----:B------:R-:W-:-:S04]  /*7290*/  LOP3.LUT R5, RZ, R5, RZ, 0x33, !PT ;  /* 0x00000005ff057212 */ /* 0x000fc800078e33ff */
[----:B--2---:R-:W-:-:S05]  /*72a0*/  SEL R2, R5, R13, !P2 ;  /* 0x0000000d05027207 */ /* 0x004fca0005000000 */
[----:B------:R4:W-:Y:S02]  /*72b0*/  STL [R1+0x820], R2 ;  /* 0x0008200201007387 */ /* 0x0009e40000100800 */
[C---:B----4-:R-:W-:Y:S02]  /*72c0*/  SEL R2, R5.reuse, R0, !P2 ;  /* 0x0000000005027207 */ /* 0x050fe40005000000 */
[----:B-----5:R-:W-:-:S03]  /*72d0*/  SEL R3, R5, R19, !P2 ;  /* 0x0000001305037207 */ /* 0x020fc60005000000 */
[----:B------:R0:W-:Y:S01]  /*72e0*/  STL [R1+0x14], R2 ;  /* 0x0000140201007387 */ /* 0x0001e20000100800 */
[----:B------:R-:W-:-:S03]  /*72f0*/  SEL R0, R5, R18, !P2 ;  /* 0x0000001205007207 */ /* 0x000fc60005000000 */
[----:B------:R-:W-:Y:S01]  /*7300*/  STL [R1+0x10], R3 ;  /* 0x0000100301007387 */ /* 0x000fe20000100800 */
[----:B0-----:R-:W-:-:S03]  /*7310*/  SEL R2, R5, R17, !P2 ;  /* 0x0000001105027207 */ /* 0x001fc60005000000 */
[----:B------:R-:W-:Y:S04]  /*7320*/  STL [R1+0x1c], R0 ;  /* 0x00001c0001007387 */ /* 0x000fe80000100800 */
[----:B------:R0:W-:Y:S04]  /*7330*/  STL [R1+0x20], R2 ;  /* 0x0000200201007387 */ /* 0x0001e80000100800 */
[----:B0-----:R-:W2:Y:S01]  /*7340*/  LDL.LU R2, [R1+0x9c] ;  /* 0x00009c0001027983 */ /* 0x001ea20000300800 */
[C---:B------:R-:W-:Y:S02]  /*7350*/  SEL R3, R5.reuse, R16, !P2 ;  /* 0x0000001005037207 */ /* 0x040fe40005000000 */
[----:B------:R-:W-:-:S03]  /*7360*/  SEL R0, R5, R15, !P2 ;  /* 0x0000000f05007207 */ /* 0x000fc60005000000 */
[----:B------:R-:W-:Y:S04]  /*7370*/  STL [R1+0x28], R3 ;  /* 0x0000280301007387 */ /* 0x000fe80000100800 */
[----:B--2---:R0:W-:Y:S04]  /*7380*/  STL [R1+0x834], R2 ;  /* 0x0008340201007387 */ /* 0x0041e80000100800 */
[----:B------:R1:W-:Y:S04]  /*7390*/  STL [R1+0x24], R0 ;  /* 0x0000240001007387 */ /* 0x0003e80000100800 */
[----:B0-----:R-:W2:Y:S01]  /*73a0*/  LDL.LU R2, [R1+0x84] ;  /* 0x0000840001027983 */ /* 0x001ea20000300800 */
[----:B-1----:R-:W-:-:S03]  /*73b0*/  SEL R0, R5, R14, !P2 ;  /* 0x0000000e05007207 */ /* 0x002fc60005000000 */
[----:B--2---:R0:W-:Y:S04]  /*73c0*/  STL [R1+0x838], R2 ;  /* 0x0008380201007387 */ /* 0x0041e80000100800 */
[----:B0-----:R-:W2:Y:S04]  /*73d0*/  LDL.LU R2, [R1+0x1cc] ;  /* 0x0001cc0001027983 */ /* 0x001ea80000300800 */
[----:B------:R-:W3:Y:S04]  /*73e0*/  LDL.LU R13, [R1+0xa4] ;  /* 0x0000a400010d7983 */ /* 0x000ee80000300800 */
[----:B------:R-:W4:Y:S04]  /*73f0*/  LDL.LU R12, [R1+0xa8] ;  /* 0x0000a800010c7983 */ /* 0x000f280000300800 */
[----:B------:R-:W5:Y:S04]  /*7400*/  LDL.LU R11, [R1+0x1b0] ;  /* 0x0001b000010b7983 */ /* 0x000f680000300800 */
[----:B------:R-:W4:Y:S04]  /*7410*/  LDL.LU R10, [R1+0x1b4] ;  /* 0x0001b400010a7983 */ /* 0x000f280000300800 */
[----:B------:R-:W4:Y:S04]  /*7420*/  LDL.LU R9, [R1+0x1bc] ;  /* 0x0001bc0001097983 */ /* 0x000f280000300800 */
[----:B------:R-:W4:Y:S04]  /*7430*/  LDL.LU R8, [R1+0x1c8] ;  /* 0x0001c80001087983 */ /* 0x000f280000300800 */
[----:B------:R-:W4:Y:S04]  /*7440*/  LDL.LU R7, [R1+0x1c4] ;  /* 0x0001c40001077983 */ /* 0x000f280000300800 */
[----:B------:R-:W4:Y:S04]  /*7450*/  LDL.LU R15, [R1+0x1c0] ;  /* 0x0001c000010f7983 */ /* 0x000f280000300800 */
[----:B------:R-:W4:Y:S04]  /*7460*/  LDL.LU R6, [R1+0x1b8] ;  /* 0x0001b80001067983 */ /* 0x000f280000300800 */
[----:B------:R-:W4:Y:S04]  /*7470*/  LDL.LU R4, [R1+0xb0] ;  /* 0x0000b00001047983 */ /* 0x000f280000300800 */
[----:B------:R0:W-:Y:S04]  /*7480*/  STL [R1+0x3c], R0 ;  /* 0x00003c0001007387 */ /* 0x0001e80000100800 */
[----:B------:R-:W4:Y:S04]  /*7490*/  LDL.LU R3, [R1+0xb4] ;  /* 0x0000b40001037983 */ /* 0x000f280000300800 */
        /* <DEDUP_REMOVED lines=10> */
[----:B0-----:R-:W4:Y:S04]  /*7540*/  LDL.LU R0, [R1+0xf0] ;  /* 0x0000f00001007983 */ /* 0x001f280000300800 */
[----:B------:R-:W4:Y:S04]  /*7550*/  LDL.LU R19, [R1+0x100] ;  /* 0x0001000001137983 */ /* 0x000f280000300800 */
[----:B------:R-:W4:Y:S04]  /*7560*/  LDL.LU R18, [R1+0x108] ;  /* 0x0001080001127983 */ /* 0x000f280000300800 */
[----:B------:R-:W4:Y:S04]  /*7570*/  LDL.LU R17, [R1+0x10c] ;  /* 0x00010c0001117983 */ /* 0x000f280000300800 */
[----:B------:R-:W4:Y:S04]  /*7580*/  LDL.LU R16, [R1+0x110] ;  /* 0x0001100001107983 */ /* 0x000f280000300800 */
[----:B------:R-:W4:Y:S01]  /*7590*/  LDL.LU R14, [R1+0x118] ;  /* 0x00011800010e7983 */ /* 0x000f220000300800 */
[----:B--2---:R-:W-:-:S05]  /*75a0*/  SEL R2, R5, R2, !P2 ;  /* 0x0000000205027207 */ /* 0x004fca0005000000 */
[----:B------:R0:W-:Y:S04]  /*75b0*/  STL [R1+0x40], R2 ;  /* 0x0000400201007387 */ /* 0x0001e80000100800 */
[----:B0-----:R-:W2:Y:S02]  /*75c0*/  LDL.LU R2, [R1+0x838] ;  /* 0x0008380001027983 */ /* 0x001ea40000300800 */
[----:B--2---:R-:W-:-:S05]  /*75d0*/  SEL R2, R5, R2, !P2 ;  /* 0x0000000205027207 */ /* 0x004fca0005000000 */
[----:B------:R0:W-:Y:S04]  /*75e0*/  STL [R1+0x48], R2 ;  /* 0x0000480201007387 */ /* 0x0001e80000100800 */
[----:B0-----:R-:W2:Y:S01]  /*75f0*/  LDL.LU R2, [R1+0x834] ;  /* 0x0008340001027983 */ /* 0x001ea20000300800 */
[C---:B---3--:R-:W-:Y:S02]  /*7600*/  SEL R13, R5.reuse, R13, !P2 ;  /* 0x0000000d050d7207 */ /* 0x048fe40005000000 */
[C---:B-----5:R-:W-:Y:S02]  /*7610*/  SEL R11, R5.reuse, R11, !P2 ;  /* 0x0000000b050b7207 */ /* 0x060fe40005000000 */
[C---:B----4-:R-:W-:Y:S02]  /*7620*/  SEL R10, R5.reuse, R10, !P2 ;  /* 0x0000000a050a7207 */ /* 0x050fe40005000000 */
[----:B------:R-:W-:-:S02]  /*7630*/  SEL R8, R5, R8, !P2 ;  /* 0x0000000805087207 */ /* 0x000fc40005000000 */
[C---:B------:R-:W-:Y:S02]  /*7640*/  SEL R7, R5.reuse, R7, !P2 ;  /* 0x0000000705077207 */ /* 0x040fe40005000000 */
[C---:B------:R-:W-:Y:S02]  /*7650*/  SEL R6, R5.reuse, R6, !P2 ;  /* 0x0000000605067207 */ /* 0x040fe40005000000 */
[C---:B------:R-:W-:Y:S02]  /*7660*/  SEL R3, R5.reuse, R3, !P2 ;  /* 0x0000000305037207 */ /* 0x040fe40005000000 */
[----:B--2---:R-:W-:-:S05]  /*7670*/  SEL R2, R5, R2, !P2 ;  /* 0x0000000205027207 */ /* 0x004fca0005000000 */
[----:B------:R0:W-:Y:S04]  /*7680*/  STL [R1+0x4c], R2 ;  /* 0x00004c0201007387 */ /* 0x0001e80000100800 */
[----:B------:R-:W-:Y:S01]  /*7690*/  STL [R1+0x54], R13 ;  /* 0x0000540d01007387 */ /* 0x000fe20000100800 */
[----:B0-----:R-:W-:-:S05]  /*76a0*/  SEL R2, R5, R12, !P2 ;  /* 0x0000000c05027207 */ /* 0x001fca0005000000 */
[----:B------:R0:W-:Y:S04]  /*76b0*/  STL [R1+0x58], R2 ;  /* 0x0000580201007387 */ /* 0x0001e80000100800 */
[----:B------:R-:W-:Y:S01]  /*76c0*/  STL [R1+0x74], R11 ;  /* 0x0000740b01007387 */ /* 0x000fe20000100800 */
[----:B0-----:R-:W-:-:S03]  /*76d0*/  SEL R2, R5, R9, !P2 ;  /* 0x0000000905027207 */ /* 0x001fc60005000000 */
[----:B------:R-:W-:Y:S04]  /*76e0*/  STL [R1+0x80], R10 ;  /* 0x0000800a01007387 */ /* 0x000fe80000100800 */
[----:B------:R0:W-:Y:S04]  /*76f0*/  STL [R1+0x84], R2 ;  /* 0x0000840201007387 */ /* 0x0001e80000100800 */
[----:B------:R-:W-:Y:S01]  /*7700*/  STL [R1+0x88], R8 ;  /* 0x0000880801007387 */ /* 0x000fe20000100800 */
[----:B0-----:R-:W-:-:S03]  /*7710*/  SEL R2, R5, R15, !P2 ;  /* 0x0000000f05027207 */ /* 0x001fc60005000000 */
[----:B------:R-:W2:Y:S04]  /*7720*/  LDL.LU R15, [R1+0x13c] ;  /* 0x00013c00010f7983 */ /* 0x000ea80000300800 */
[----:B------:R-:W-:Y:S04]  /*7730*/  STL [R1+0x90], R7 ;  /* 0x0000900701007387 */ /* 0x000fe80000100800 */
[----:B------:R0:W-:Y:S04]  /*7740*/  STL [R1+0x98], R2 ;  /* 0x0000980201007387 */ /* 0x0001e80000100800 */
[----:B------:R-:W-:Y:S01]  /*7750*/  STL [R1+0x9c], R6 ;  /* 0x00009c0601007387 */ /* 0x000fe20000100800 */
[----:B0-----:R-:W-:-:S02]  /*7760*/  SEL R2, R5, R4, !P2 ;  /* 0x0000000405027207 */ /* 0x001fc40005000000 */
[----:B------:R-:W-:-:S03]  /*7770*/  SEL R4, R5, R29, !P2 ;  /* 0x0000001d05047207 */ /* 0x000fc60005000000 */
[----:B------:R0:W-:Y:S04]  /*7780*/  STL [R1+0xa4], R2 ;  /* 0x0000a40201007387 */ /* 0x0001e80000100800 */
[----:B------:R1:W-:Y:S01]  /*7790*/  STL [R1+0xa8], R3 ;  /* 0x0000a80301007387 */ /* 0x0003e20000100800 */
[----:B0-----:R-:W-:-:S03]  /*77a0*/  SEL R2, R5, R28, !P2 ;  /* 0x0000001c05027207 */ /* 0x001fc60005000000 */
[----:B------:R0:W-:Y:S01]  /*77b0*/  STL [R1+0xb0], R4 ;  /* 0x0000b00401007387 */ /* 0x0001e20000100800 */
[----:B-1----:R-:W-:-:S03]  /*77c0*/  SEL R3, R5, R27, !P2 ;  /* 0x0000001b05037207 */ /* 0x002fc60005000000 */
[----:B------:R1:W-:Y:S01]  /*77d0*/  STL [R1+0xb4], R2 ;  /* 0x0000b40201007387 */ /* 0x0003e20000100800 */
[----:B0-----:R-:W-:-:S03]  /*77e0*/  SEL R4, R5, R26, !P2 ;  /* 0x0000001a05047207 */ /* 0x001fc60005000000 */
[----:B------:R0:W-:Y:S01]  /*77f0*/  STL [R1+0xc4], R3 ;  /* 0x0000c40301007387 */ /* 0x0001e20000100800 */
[----:B-1----:R-:W-:-:S03]  /*7800*/  SEL R2, R5, R25, !P2 ;  /* 0x0000001905027207 */ /* 0x002fc60005000000 */
[----:B------:R1:W-:Y:S04]  /*7810*/  STL [R1+0xc8], R4 ;  /* 0x0000c80401007387 */ /* 0x0003e80000100800 */
[----:B------:R3:W-:Y:S01]  /*7820*/  STL [R1+0xcc], R2 ;  /* 0x0000cc0201007387 */ /* 0x0007e20000100800 */
[C---:B0-----:R-:W-:Y:S02]  /*7830*/  SEL R3, R5.reuse, R24, !P2 ;  /* 0x0000001805037207 */ /* 0x041fe40005000000 */
[----:B-1----:R-:W-:-:S03]  /*7840*/  SEL R4, R5, R23, !P2 ;  /* 0x0000001705047207 */ /* 0x002fc60005000000 */
[----:B------:R0:W-:Y:S01]  /*7850*/  STL [R1+0xd4], R3 ;  /* 0x0000d40301007387 */ /* 0x0001e20000100800 */
[----:B---3--:R-:W-:-:S03]  /*7860*/  SEL R2, R5, R22, !P2 ;  /* 0x0000001605027207 */ /* 0x008fc60005000000 */
[----:B------:R1:W-:Y:S04]  /*7870*/  STL [R1+0xd8], R4 ;  /* 0x0000d80401007387 */ /* 0x0003e80000100800 */
[----:B------:R3:W-:Y:S01]  /*7880*/  STL [R1+0xe0], R2 ;  /* 0x0000e00201007387 */ /* 0x0007e20000100800 */
[C---:B0-----:R-:W-:Y:S02]  /*7890*/  SEL R3, R5.reuse, R21, !P2 ;  /* 0x0000001505037207 */ /* 0x041fe40005000000 */
[----:B-1----:R-:W-:-:S03]  /*78a0*/  SEL R4, R5, R20, !P2 ;  /* 0x0000001405047207 */ /* 0x002fc60005000000 */
[----:B------:R0:W-:Y:S01]  /*78b0*/  STL [R1+0xe8], R3 ;  /* 0x0000e80301007387 */ /* 0x0001e20000100800 */
[----:B---3--:R-:W-:-:S03]  /*78c0*/  SEL R2, R5, R0, !P2 ;  /* 0x0000000005027207 */ /* 0x008fc60005000000 */
[----:B------:R-:W-:Y:S01]  /*78d0*/  STL [R1+0xec], R4 ;  /* 0x0000ec0401007387 */ /* 0x000fe20000100800 */
[----:B------:R-:W-:-:S03]  /*78e0*/  SEL R0, R5, R18, !P2 ;  /* 0x0000001205007207 */ /* 0x000fc60005000000 */
[----:B------:R1:W-:Y:S01]  /*78f0*/  STL [R1+0xf0], R2 ;  /* 0x0000f00201007387 */ /* 0x0003e20000100800 */
[----:B0-----:R-:W-:-:S05]  /*7900*/  SEL R3, R5, R19, !P2 ;  /* 0x0000001305037207 */ /* 0x001fca0005000000 */
[----:B------:R-:W-:Y:S01]  /*7910*/  STL [R1+0x100], R3 ;  /* 0x0001000301007387 */ /* 0x000fe20000100800 */
[----:B-1----:R-:W-:-:S03]  /*7920*/  SEL R2, R5, R17, !P2 ;  /* 0x0000001105027207 */ /* 0x002fc60005000000 */
[----:B------:R-:W-:Y:S04]  /*7930*/  STL [R1+0x108], R0 ;  /* 0x0001080001007387 */ /* 0x000fe80000100800 */
[----:B------:R0:W-:Y:S04]  /*7940*/  STL [R1+0x10c], R2 ;  /* 0x00010c0201007387 */ /* 0x0001e80000100800 */
[----:B0-----:R-:W3:Y:S01]  /*7950*/  LDL.LU R2, [R1+0x148] ;  /* 0x0001480001027983 */ /* 0x001ee20000300800 */
[C---:B------:R-:W-:Y:S02]  /*7960*/  SEL R3, R5.reuse, R16, !P2 ;  /* 0x0000001005037207 */ /* 0x040fe40005000000 */
[----:B------:R-:W-:-:S03]  /*7970*/  SEL R0, R5, R14, !P2 ;  /* 0x0000000e05007207 */ /* 0x000fc60005000000 */
[----:B------:R-:W-:Y:S04]  /*7980*/  STL [R1+0x110], R3 ;  /* 0x0001100301007387 */ /* 0x000fe80000100800 */
[----:B---3--:R0:W-:Y:S04]  /*7990*/  STL [R1+0x82c], R2 ;  /* 0x00082c0201007387 */ /* 0x0081e80000100800 */
[----:B------:R2:W-:Y:S04]  /*79a0*/  STL [R1+0x118], R0 ;  /* 0x0001180001007387 */ /* 0x0005e80000100800 */
[----:B0-----:R-:W3:Y:S01]  /*79b0*/  LDL.LU R2, [R1+0x144] ;  /* 0x0001440001027983 */ /* 0x001ee20000300800 */
[----:B--2---:R-:W-:-:S03]  /*79c0*/  SEL R0, R5, R15, !P2 ;  /* 0x0000000f05007207 */ /* 0x004fc60005000000 */
[----:B---3--:R0:W-:Y:S04]  /*79d0*/  STL [R1+0x830], R2 ;  /* 0x0008300201007387 */ /* 0x0081e80000100800 */
        /* <DEDUP_REMOVED lines=48> */
[----:B------:R-:W-:Y:S01]  /*7ce0*/  STL [R1+0x15c], R10 ;  /* 0x00015c0a01007387 */ /* 0x000fe20000100800 */
[----:B------:R-:W-:-:S03]  /*7cf0*/  SEL R9, R5, R14, !P2 ;  /* 0x0000000e05097207 */ /* 0x000fc60005000000 */
[----:B------:R-:W2:Y:S04]  /*7d00*/  LDL.LU R14, [R1+0xfc] ;  /* 0x0000fc00010e7983 */ /* 0x000ea80000300800 */
        /* <DEDUP_REMOVED lines=50> */
[----:B------:R-:W5:Y:S04]  /*8030*/  LDL.LU R13, [R1+0x124] ;  /* 0x00012400010d7983 */ /* 0x000f680000300800 */
[----:B------:R-:W5:Y:S04]  /*8040*/  LDL.LU R9, [R1+0x104] ;  /* 0x0001040001097983 */ /* 0x000f680000300800 */
[----:B------:R-:W5:Y:S04]  /*8050*/  LDL.LU R8, [R1+0xe4] ;  /* 0x0000e40001087983 */ /* 0x000f680000300800 */
[----:B------:R0:W-:Y:S04]  /*8060*/  STL [R1+0x160], R0 ;  /* 0x0001600001007387 */ /* 0x0001e80000100800 */
[----:B------:R-:W5:Y:S04]  /*8070*/  LDL.LU R7, [R1+0xdc] ;  /* 0x0000dc0001077983 */ /* 0x000f680000300800 */
        /* <DEDUP_REMOVED lines=13> */
[----:B0-----:R-:W5:Y:S04]  /*8150*/  LDL.LU R0, [R1+0x4] ;  /* 0x0000040001007983 */ /* 0x001f680000300800 */
[----:B------:R-:W5:Y:S04]  /*8160*/  LDL.LU R19, [R1+0x68] ;  /* 0x0000680001137983 */ /* 0x000f680000300800 */
[----:B------:R-:W5:Y:S04]  /*8170*/  LDL.LU R18, [R1+0x70] ;  /* 0x0000700001127983 */ /* 0x000f680000300800 */
[----:B------:R-:W5:Y:S04]  /*8180*/  LDL.LU R17, [R1+0x8c] ;  /* 0x00008c0001117983 */ /* 0x000f680000300800 */
[----:B------:R-:W5:Y:S04]  /*8190*/  LDL.LU R16, [R1] ;  /* 0x0000000001107983 */ /* 0x000f680000300800 */
[----:B------:R-:W5:Y:S04]  /*81a0*/  LDL.LU R15, [R1+0x60] ;  /* 0x00006000010f7983 */ /* 0x000f680000300800 */
[----:B------:R-:W5:Y:S01]  /*81b0*/  LDL.LU R14, [R1+0x6c] ;  /* 0x00006c00010e7983 */ /* 0x000f620000300800 */
[----:B--2---:R-:W-:-:S05]  /*81c0*/  SEL R2, R5, R2, !P2 ;  /* 0x0000000205027207 */ /* 0x004fca0005000000 */
[----:B------:R0:W-:Y:S04]  /*81d0*/  STL [R1+0x14c], R2 ;  /* 0x00014c0201007387 */ /* 0x0001e80000100800 */
[----:B0-----:R-:W2:Y:S02]  /*81e0*/  LDL.LU R2, [R1+0x828] ;  /* 0x0008280001027983 */ /* 0x001ea40000300800 */
[----:B--2---:R-:W-:-:S05]  /*81f0*/  SEL R2, R5, R2, !P2 ;  /* 0x0000000205027207 */ /* 0x004fca0005000000 */
[----:B------:R0:W-:Y:S04]  /*8200*/  STL [R1+0x138], R2 ;  /* 0x0001380201007387 */ /* 0x0001e80000100800 */
[----:B0-----:R-:W2:Y:S01]  /*8210*/  LDL.LU R2, [R1+0x824] ;  /* 0x0008240001027983 */ /* 0x001ea20000300800 */
[C---:B---3--:R-:W-:Y:S02]  /*8220*/  SEL R12, R5.reuse, R12, !P2 ;  /* 0x0000000c050c7207 */ /* 0x048fe40005000000 */
[C---:B----4-:R-:W-:Y:S02]  /*8230*/  SEL R11, R5.reuse, R11, !P2 ;  /* 0x0000000b050b7207 */ /* 0x050fe40005000000 */
[C---:B-----5:R-:W-:Y:S02]  /*8240*/  SEL R10, R5.reuse, R10, !P2 ;  /* 0x0000000a050a7207 */ /* 0x060fe40005000000 */
[----:B------:R-:W-:-:S02]  /*8250*/  SEL R13, R5, R13, !P2 ;  /* 0x0000000d050d7207 */ /* 0x000fc40005000000 */
[C---:B------:R-:W-:Y:S02]  /*8260*/  SEL R9, R5.reuse, R9, !P2 ;  /* 0x0000000905097207 */ /* 0x040fe40005000000 */
[C---:B------:R-:W-:Y:S02]  /*8270*/  SEL R8, R5.reuse, R8, !P2 ;  /* 0x0000000805087207 */ /* 0x040fe40005000000 */
[C---:B------:R-:W-:Y:S02]  /*8280*/  SEL R7, R5.reuse, R7, !P2 ;  /* 0x0000000705077207 */ /* 0x040fe40005000000 */
[C---:B------:R-:W-:Y:S02]  /*8290*/  SEL R6, R5.reuse, R6, !P2 ;  /* 0x0000000605067207 */ /* 0x040fe40005000000 */
[C---:B------:R-:W-:Y:S02]  /*82a0*/  SEL R4, R5.reuse, R4, !P2 ;  /* 0x0000000405047207 */ /* 0x040fe40005000000 */
        /* <DEDUP_REMOVED lines=18> */
[----:B--2---:R-:W-:-:S05]  /*83d0*/  SEL R2, R5, R2, !P2 ;  /* 0x0000000205027207 */ /* 0x004fca0005000000 */
[----:B------:R0:W-:Y:S04]  /*83e0*/  STL [R1+0x134], R2 ;  /* 0x0001340201007387 */ /* 0x0001e80000100800 */
[----:B0-----:R-:W2:Y:S04]  /*83f0*/  LDL.LU R2, [R1+0x820] ;  /* 0x0008200001027983 */ /* 0x001ea80000300800 */
[----:B------:R0:W-:Y:S04]  /*8400*/  STL [R1+0x130], R12 ;  /* 0x0001300c01007387 */ /* 0x0001e80000100800 */
[----:B0-----:R-:W3:Y:S04]  /*8410*/  LDL.LU R12, [R1+0x81c] ;  /* 0x00081c00010c7983 */ /* 0x001ee80000300800 */
[----:B------:R0:W-:Y:S04]  /*8420*/  STL [R1+0x12c], R11 ;  /* 0x00012c0b01007387 */ /* 0x0001e80000100800 */
[----:B0-----:R-:W4:Y:S04]  /*8430*/  LDL.LU R11, [R1+0x818] ;  /* 0x00081800010b7983 */ /* 0x001f280000300800 */
[----:B------:R0:W-:Y:S04]  /*8440*/  STL [R1+0x128], R10 ;  /* 0x0001280a01007387 */ /* 0x0001e80000100800 */
[----:B0-----:R-:W5:Y:S04]  /*8450*/  LDL.LU R10, [R1+0x814] ;  /* 0x00081400010a7983 */ /* 0x001f680000300800 */
        /* <DEDUP_REMOVED lines=47> */
[----:B0-----:R-:W2:Y:S02]  /*8750*/  LDL.LU R14, [R1+0x7b8] ;  /* 0x0007b800010e7983 */ /* 0x001ea40000300800 */
[----:B--2---:R-:W-:-:S05]  /*8760*/  SEL R14, R5, R14, !P2 ;  /* 0x0000000e050e7207 */ /* 0x004fca0005000000 */
[----:B------:R0:W-:Y:S04]  /*8770*/  STL [R1+0x50], R14 ;  /* 0x0000500e01007387 */ /* 0x0001e80000100800 */
[----:B0-----:R-:W2:Y:S01]  /*8780*/  LDL.LU R14, [R1+0x2c] ;  /* 0x00002c00010e7983 */ /* 0x001ea20000300800 */
[----:B-----5:R-:W-:-:S05]  /*8790*/  SEL R15, R5, R15, !P2 ;  /* 0x0000000f050f7207 */ /* 0x020fca0005000000 */
[----:B------:R4:W-:Y:S01]  /*87a0*/  STL [R1+0x44], R15 ;  /* 0x0000440f01007387 */ /* 0x0009e20000100800 */
[C---:B---3--:R-:W-:Y:S02]  /*87b0*/  SEL R17, R5.reuse, R17, !P2 ;  /* 0x0000001105117207 */ /* 0x048fe40005000000 */
[C---:B----4-:R-:W-:Y:S02]  /*87c0*/  SEL R15, R5.reuse, R16, !P2 ;  /* 0x00000010050f7207 */ /* 0x050fe40005000000 */
[----:B------:R-:W-:-:S03]  /*87d0*/  SEL R16, R5, R18, !P2 ;  /* 0x0000001205107207 */ /* 0x000fc60005000000 */
[----:B------:R0:W-:Y:S01]  /*87e0*/  STL [R1+0x38], R15 ;  /* 0x0000380f01007387 */ /* 0x0001e20000100800 */
[----:B------:R-:W-:-:S03]  /*87f0*/  SEL R13, R5, R13, !P2 ;  /* 0x0000000d050d7207 */ /* 0x000fc60005000000 */
[----:B------:R-:W-:Y:S01]  /*8800*/  STL [R1+0x18], R17 ;  /* 0x0000181101007387 */ /* 0x000fe20000100800 */
[----:B0-----:R-:W-:-:S03]  /*8810*/  SEL R15, R5, R19, !P2 ;  /* 0x00000013050f7207 */ /* 0x001fc60005000000 */
[----:B------:R-:W-:Y:S01]  /*8820*/  STL [R1+0xc], R16 ;  /* 0x00000c1001007387 */ /* 0x000fe20000100800 */
[----:B------:R-:W-:-:S03]  /*8830*/  SEL R19, R5, R0, !P2 ;  /* 0x0000000005137207 */ /* 0x000fc60005000000 */
[----:B------:R-:W-:Y:S01]  /*8840*/  STL [R1+0x8], R15 ;  /* 0x0000080f01007387 */ /* 0x000fe20000100800 */
        /* <DEDUP_REMOVED lines=12> */
[----:B------:R-:W-:Y:S04]  /*8910*/  STL [R1+0x4], R14 ;  /* 0x0000040e01007387 */ /* 0x000fe80000100800 */
[----:B------:R-:W2:Y:S04]  /*8920*/  LDL.LU R0, [R1+0x7b4] ;  /* 0x0007b40001007983 */ /* 0x000ea80000300800 */
[----:B------:R-:W-:Y:S04]  /*8930*/  STL [R1], R13 ;  /* 0x0000000d01007387 */ /* 0x000fe80000100800 */
[----:B------:R-:W3:Y:S04]  /*8940*/  LDL.LU R18, [R1+0x24] ;  /* 0x0000240001127983 */ /* 0x000ee80000300800 */
[----:B------:R0:W-:Y:S04]  /*8950*/  STL [R1+0x728], R19 ;  /* 0x0007281301007387 */ /* 0x0001e80000100800 */
[----:B0-----:R-:W4:Y:S04]  /*8960*/  LDL.LU R19, [R1+0x80] ;  /* 0x0000800001137983 */ /* 0x001f280000300800 */
[----:B------:R0:W-:Y:S04]  /*8970*/  STL [R1+0x72c], R20 ;  /* 0x00072c1401007387 */ /* 0x0001e80000100800 */
[----:B0-----:R-:W5:Y:S04]  /*8980*/  LDL.LU R20, [R1+0x74] ;  /* 0x0000740001147983 */ /* 0x001f680000300800 */
[----:B------:R0:W-:Y:S04]  /*8990*/  STL [R1+0x730], R21 ;  /* 0x0007301501007387 */ /* 0x0001e80000100800 */
[----:B0-----:R-:W4:Y:S04]  /*89a0*/  LDL.LU R21, [R1+0x58] ;  /* 0x0000580001157983 */ /* 0x001f280000300800 */
[----:B------:R0:W-:Y:S04]  /*89b0*/  STL [R1+0x734], R22 ;  /* 0x0007341601007387 */ /* 0x0001e80000100800 */
[----:B0-----:R-:W5:Y:S04]  /*89c0*/  LDL.LU R22, [R1+0x54] ;  /* 0x0000540001167983 */ /* 0x001f680000300800 */
[----:B------:R0:W-:Y:S04]  /*89d0*/  STL [R1+0x738], R23 ;  /* 0x0007381701007387 */ /* 0x0001e80000100800 */
[----:B0-----:R-:W4:Y:S04]  /*89e0*/  LDL.LU R23, [R1+0x4c] ;  /* 0x00004c0001177983 */ /* 0x001f280000300800 */
[----:B------:R0:W-:Y:S01]  /*89f0*/  STL [R1+0x73c], R24 ;  /* 0x00073c1801007387 */ /* 0x0001e20000100800 */
[----:B------:R-:W-:-:S03]  /*8a00*/  SEL R13, R5, R4, !P2 ;  /* 0x00000004050d7207 */ /* 0x000fc60005000000 */
[----:B0-----:R-:W5:Y:S04]  /*8a10*/  LDL.LU R24, [R1+0x48] ;  /* 0x0000480001187983 */ /* 0x001f680000300800 */
[----:B------:R0:W-:Y:S04]  /*8a20*/  STL [R1+0x740], R25 ;  /* 0x0007401901007387 */ /* 0x0001e80000100800 */
[----:B0-----:R-:W4:Y:S04]  /*8a30*/  LDL.LU R25, [R1+0x40] ;  /* 0x0000400001197983 */ /* 0x001f280000300800 */
        /* <DEDUP_REMOVED lines=9> */
[----:B0-----:R-:W5:Y:S04]  /*8ad0*/  LDL.LU R3, [R1+0x10] ;  /* 0x0000100001037983 */ /* 0x001f680000300800 */
[----:B------:R0:W-:Y:S04]  /*8ae0*/  STL [R1+0x758], R13 ;  /* 0x0007580d01007387 */ /* 0x0001e80000100800 */
[----:B0-----:R-:W5:Y:S01]  /*8af0*/  LDL.LU R13, [R1+0x14] ;  /* 0x00001400010d7983 */ /* 0x001f620000300800 */
[----:B------:R-:W-:-:S02]  /*8b00*/  SEL R14, R5, R6, !P2 ;  /* 0x00000006050e7207 */ /* 0x000fc40005000000 */
[C---:B------:R-:W-:Y:S02]  /*8b10*/  SEL R15, R5.reuse, R7, !P2 ;  /* 0x00000007050f7207 */ /* 0x040fe40005000000 */
[C---:B------:R-:W-:Y:S02]  /*8b20*/  SEL R16, R5.reuse, R8, !P2 ;  /* 0x0000000805107207 */ /* 0x040fe40005000000 */
[C---:B------:R-:W-:Y:S02]  /*8b30*/  SEL R17, R5.reuse, R9, !P2 ;  /* 0x0000000905117207 */ /* 0x040fe40005000000 */
[C---:B------:R-:W-:Y:S02]  /*8b40*/  SEL R10, R5.reuse, R10, !P2 ;  /* 0x0000000a050a7207 */ /* 0x040fe40005000000 */
[C---:B------:R-:W-:Y:S02]  /*8b50*/  SEL R11, R5.reuse, R11, !P2 ;  /* 0x0000000b050b7207 */ /* 0x040fe40005000000 */
[----:B------:R-:W-:-:S02]  /*8b60*/  SEL R12, R5, R12, !P2 ;  /* 0x0000000c050c7207 */ /* 0x000fc40005000000 */
[----:B------:R-:W0:Y:S01]  /*8b70*/  LDC.64 R4, c[0x0][0x218] ;  /* 0x00008600ff047b82 */ /* 0x000e220000000a00 */
[----:B------:R-:W-:Y:S01]  /*8b80*/  STL [R1+0x75c], R14 ;  /* 0x00075c0e01007387 */ /* 0x000fe20000100800 */
[----:B------:R-:W-:-:S03]  /*8b90*/  IMAD R8, R2, UR4, RZ ;  /* 0x0000000402087c24 */ /* 0x000fc6000f8e02ff */
[----:B------:R-:W-:Y:S04]  /*8ba0*/  STL [R1+0x760], R15 ;  /* 0x0007600f01007387 */ /* 0x000fe80000100800 */
[----:B------:R-:W-:Y:S04]  /*8bb0*/  STL [R1+0x764], R16 ;  /* 0x0007641001007387 */ /* 0x000fe80000100800 */
[----:B------:R-:W-:Y:S04]  /*8bc0*/  STL [R1+0x768], R17 ;  /* 0x0007681101007387 */ /* 0x000fe80000100800 */
[----:B------:R-:W-:Y:S04]  /*8bd0*/  STL [R1+0x76c], R10 ;  /* 0x00076c0a01007387 */ /* 0x000fe80000100800 */
[----:B------:R-:W-:Y:S04]  /*8be0*/  STL [R1+0x770], R11 ;  /* 0x0007700b01007387 */ /* 0x000fe80000100800 */
[----:B------:R-:W-:Y:S04]  /*8bf0*/  STL [R1+0x774], R12 ;  /* 0x0007740c01007387 */ /* 0x000fe80000100800 */
[----:B0-----:R-:W-:Y:S04]  /*8c00*/  STL [R1+0x77c], R4 ;  /* 0x00077c0401007387 */ /* 0x001fe80000100800 */
[----:B------:R-:W-:Y:S04]  /*8c10*/  STL [R1+0x778], R5 ;  /* 0x0007780501007387 */ /* 0x000fe80000100800 */
[----:B------:R-:W-:Y:S01]  /*8c20*/  STL [R1+0x780], R8 ;  /* 0x0007800801007387 */ /* 0x000fe20000100800 */
[----:B--2---:R-:W-:Y:S01]  /*8c30*/  IMAD R0, R0, UR5, RZ ;  /* 0x0000000500007c24 */ /* 0x004fe2000f8e02ff */
[----:B------:R-:W-:Y:S01]  /*8c40*/  ULDC UR5, c[0x0][0x238] ;  /* 0x00008e0000057ab9 */ /* 0x000fe20000000800 */
[----:B---3--:R-:W-:-:S02]  /*8c50*/  IMAD R18, R18, UR4, RZ ;  /* 0x0000000412127c24 */ /* 0x008fc4000f8e02ff */
[----:B----4-:R-:W-:Y:S02]  /*8c60*/  IMAD R2, R28, UR4, RZ ;  /* 0x000000041c027c24 */ /* 0x010fe4000f8e02ff */
[----:B-----5:R-:W-:Y:S02]  /*8c70*/  IMAD R6, R29, UR4, RZ ;  /* 0x000000041d067c24 */ /* 0x020fe4000f8e02ff */
[----:B------:R-:W-:Y:S02]  /*8c80*/  IMAD R7, R3, UR4, RZ ;  /* 0x0000000403077c24 */ /* 0x000fe4000f8e02ff */
[----:B------:R-:W-:-:S05]  /*8c90*/  IMAD R9, R13, UR4, RZ ;  /* 0x000000040d097c24 */ /* 0x000fca000f8e02ff */
[----:B------:R-:W-:Y:S04]  /*8ca0*/  STL [R1+0x784], R9 ;  /* 0x0007840901007387 */ /* 0x000fe80000100800 */
[----:B------:R0:W-:Y:S04]  /*8cb0*/  STL [R1+0x2a0], R0 ;  /* 0x0002a00001007387 */ /* 0x0001e80000100800 */
[----:B------:R-:W-:Y:S01]  /*8cc0*/  STL [R1+0x788], R7 ;  /* 0x0007880701007387 */ /* 0x000fe20000100800 */
[----:B0-----:R-:W-:-:S03]  /*8cd0*/  IMAD R0, R27, UR4, RZ ;  /* 0x000000041b007c24 */ /* 0x001fc6000f8e02ff */
[----:B------:R-:W-:Y:S01]  /*8ce0*/  STL [R1+0x78c], R6 ;  /* 0x00078c0601007387 */ /* 0x000fe20000100800 */
[----:B------:R-:W-:-:S03]  /*8cf0*/  IMAD R3, R24, UR4, RZ ;  /* 0x0000000418037c24 */ /* 0x000fc6000f8e02ff */
[----:B------:R0:W-:Y:S04]  /*8d00*/  STL [R1+0x790], R2 ;  /* 0x0007900201007387 */ /* 0x0001e80000100800 */
[----:B------:R1:W-:Y:S01]  /*8d10*/  STL [R1+0x794], R0 ;  /* 0x0007940001007387 */ /* 0x0003e20000100800 */
[----:B0-----:R-:W-:-:S03]  /*8d20*/  IMAD R2, R26, UR4, RZ ;  /* 0x000000041a027c24 */ /* 0x001fc6000f8e02ff */
[----:B------:R-:W-:Y:S01]  /*8d30*/  STL [R1+0x798], R18 ;  /* 0x0007981201007387 */ /* 0x000fe20000100800 */
[----:B-1----:R-:W-:-:S03]  /*8d40*/  IMAD R0, R25, UR4, RZ ;  /* 0x0000000419007c24 */ /* 0x002fc6000f8e02ff */
[----:B------:R0:W-:Y:S04]  /*8d50*/  STL [R1+0x10], R2 ;  /* 0x0000100201007387 */ /* 0x0001e80000100800 */
[----:B------:R1:W-:Y:S04]  /*8d60*/  STL [R1+0x14], R0 ;  /* 0x0000140001007387 */ /* 0x0003e80000100800 */
[----:B------:R2:W-:Y:S01]  /*8d70*/  STL [R1+0x1c], R3 ;  /* 0x00001c0301007387 */ /* 0x0005e20000100800 */
[----:B0-----:R-:W-:Y:S02]  /*8d80*/  IMAD R2, R23, UR4, RZ ;  /* 0x0000000417027c24 */ /* 0x001fe4000f8e02ff */
[----:B-1----:R-:W-:-:S03]  /*8d90*/  IMAD R0, R22, UR4, RZ ;  /* 0x0000000416007c24 */ /* 0x002fc6000f8e02ff */
[----:B------:R0:W-:Y:S01]  /*8da0*/  STL [R1+0x20], R2 ;  /* 0x0000200201007387 */ /* 0x0001e20000100800 */
[----:B--2---:R-:W-:-:S03]  /*8db0*/  IMAD R3, R21, UR4, RZ ;  /* 0x0000000415037c24 */ /* 0x004fc6000f8e02ff */
[----:B------:R1:W-:Y:S04]  /*8dc0*/  STL [R1+0x24], R0 ;  /* 0x0000240001007387 */ /* 0x0003e80000100800 */
[----:B------:R-:W-:Y:S04]  /*8dd0*/  STL [R1+0x28], R3 ;  /* 0x0000280301007387 */ /* 0x000fe80000100800 */
[----:B------:R-:W2:Y:S01]  /*8de0*/  LDL.LU R18, [R1+0x90] ;  /* 0x0000900001127983 */ /* 0x000ea20000300800 */
[----:B0-----:R-:W-:Y:S02]  /*8df0*/  IMAD R2, R20, UR4, RZ ;  /* 0x0000000414027c24 */ /* 0x001fe4000f8e02ff */
[----:B-1----:R-:W-:-:S03]  /*8e00*/  IMAD R0, R19, UR4, RZ ;  /* 0x0000000413007c24 */ /* 0x002fc6000f8e02ff */
[----:B------:R-:W-:Y:S04]  /*8e10*/  STL [R1+0x2c], R2 ;  /* 0x00002c0201007387 */ /* 0x000fe80000100800 */
[----:B--2---:R0:W-:Y:S04]  /*8e20*/  STL [R1+0x7ac], R18 ;  /* 0x0007ac1201007387 */ /* 0x0041e80000100800 */
[----:B------:R-:W-:Y:S04]  /*8e30*/  STL [R1+0x30], R0 ;  /* 0x0000300001007387 */ /* 0x000fe80000100800 */
[----:B0-----:R-:W2:Y:S04]  /*8e40*/  LDL.LU R18, [R1+0x88] ;  /* 0x0000880001127983 */ /* 0x001ea80000300800 */
[----:B--2---:R0:W-:Y:S04]  /*8e50*/  STL [R1+0x7b0], R18 ;  /* 0x0007b01201007387 */ /* 0x0041e80000100800 */
[----:B0-----:R-:W2:Y:S04]  /*8e60*/  LDL.LU R18, [R1+0x84] ;  /* 0x0000840001127983 */ /* 0x001ea80000300800 */
[----:B------:R-:W3:Y:S04]  /*8e70*/  LDL.LU R0, [R1+0x98] ;  /* 0x0000980001007983 */ /* 0x000ee80000300800 */
[----:B------:R-:W4:Y:S04]  /*8e80*/  LDL.LU R2, [R1+0x9c] ;  /* 0x00009c0001027983 */ /* 0x000f280000300800 */
[----:B------:R-:W5:Y:S04]  /*8e90*/  LDL.LU R6, [R1+0xa4] ;  /* 0x0000a40001067983 */ /* 0x000f680000300800 */
[----:B------:R-:W5:Y:S04]  /*8ea0*/  LDL.LU R7, [R1+0xa8] ;  /* 0x0000a80001077983 */ /* 0x000f680000300800 */
[----:B------:R-:W5:Y:S04]  /*8eb0*/  LDL.LU R9, [R1+0xb0] ;  /* 0x0000b00001097983 */ /* 0x000f680000300800 */
[----:B------:R-:W5:Y:S04]  /*8ec0*/  LDL.LU R8, [R1+0xb4] ;  /* 0x0000b40001087983 */ /* 0x000f680000300800 */
[----:B------:R-:W5:Y:S04]  /*8ed0*/  LDL.LU R5, [R1+0xc4] ;  /* 0x0000c40001057983 */ /* 0x000f680000300800 */
[----:B------:R-:W4:Y:S04]  /*8ee0*/  LDL.LU R4, [R1+0xc8] ;  /* 0x0000c80001047983 */ /* 0x000f280000300800 */
        /* <DEDUP_REMOVED lines=19> */
[----:B------:R-:W5:Y:S01]  /*9020*/  LDL.LU R19, [R1+0x15c] ;  /* 0x00015c0001137983 */ /* 0x000f620000300800 */
[----:B--2---:R-:W-:-:S05]  /*9030*/  IMAD R18, R18, UR4, RZ ;  /* 0x0000000412127c24 */ /* 0x004fca000f8e02ff */
[----:B------:R0:W-:Y:S04]  /*9040*/  STL [R1+0x34], R18 ;  /* 0x0000341201007387 */ /* 0x0001e80000100800 */
[----:B0-----:R-:W2:Y:S02]  /*9050*/  LDL.LU R18, [R1+0x7b0] ;  /* 0x0007b00001127983 */ /* 0x001ea40000300800 */
[----:B--2---:R-:W-:-:S05]  /*9060*/  IMAD R18, R18, UR4, RZ ;  /* 0x0000000412127c24 */ /* 0x004fca000f8e02ff */
[----:B------:R0:W-:Y:S04]  /*9070*/  STL [R1+0x3c], R18 ;  /* 0x00003c1201007387 */ /* 0x0001e80000100800 */
[----:B0-----:R-:W2:Y:S01]  /*9080*/  LDL.LU R18, [R1+0x7ac] ;  /* 0x0007ac0001127983 */ /* 0x001ea20000300800 */
[----:B---3--:R-:W-:Y:S02]  /*9090*/  IMAD R0, R0, UR4, RZ ;  /* 0x0000000400007c24 */ /* 0x008fe4000f8e02ff */
[----:B----4-:R-:W-:Y:S02]  /*90a0*/  IMAD R4, R4, UR4, RZ ;  /* 0x0000000404047c24 */ /* 0x010fe4000f8e02ff */
[----:B-----5:R-:W-:Y:S02]  /*90b0*/  IMAD R3, R3, UR4, RZ ;  /* 0x0000000403037c24 */ /* 0x020fe4000f8e02ff */
[----:B--2---:R-:W-:-:S05]  /*90c0*/  IMAD R18, R18, UR4, RZ ;  /* 0x0000000412127c24 */ /* 0x004fca000f8e02ff */
[----:B------:R0:W-:Y:S04]  /*90d0*/  STL [R1+0x40], R18 ;  /* 0x0000401201007387 */ /* 0x0001e80000100800 */
[----:B------:R1:W-:Y:S01]  /*90e0*/  STL [R1+0x48], R0 ;  /* 0x0000480001007387 */ /* 0x0003e20000100800 */
[----:B0-----:R-:W-:Y:S02]  /*90f0*/  IMAD R18, R2, UR4, RZ ;  /* 0x0000000402127c24 */ /* 0x001fe4000f8e02ff */
[----:B------:R-:W-:Y:S02]  /*9100*/  IMAD R2, R6, UR4, RZ ;  /* 0x0000000406027c24 */ /* 0x000fe4000f8e02ff */
[----:B-1----:R-:W-:Y:S01]  /*9110*/  IMAD R0, R7, UR4, RZ ;  /* 0x0000000407007c24 */ /* 0x002fe2000f8e02ff */
        /* <DEDUP_REMOVED lines=8> */
[----:B------:R1:W-:Y:S01]  /*91a0*/  STL [R1+0x80], R0 ;  /* 0x0000800001007387 */ /* 0x0003e20000100800 */
[----:B0-----:R-:W-:-:S03]  /*91b0*/  IMAD R2, R12, UR4, RZ ;  /* 0x000000040c027c24 */ /* 0x001fc6000f8e02ff */
[----:B------:R0:W-:Y:S01]  /*91c0*/  STL [R1+0x84], R4 ;  /* 0x0000840401007387 */ /* 0x0001e20000100800 */
[----:B-1----:R-:W-:-:S03]  /*91d0*/  IMAD R0, R11, UR4, RZ ;  /* 0x000000040b007c24 */ /* 0x002fc6000f8e02ff */
[----:B------:R1:W-:Y:S04]  /*91e0*/  STL [R1+0x88], R2 ;  /* 0x0000880201007387 */ /* 0x0003e80000100800 */
[----:B------:R2:W-:Y:S01]  /*91f0*/  STL [R1+0x8c], R0 ;  /* 0x00008c0001007387 */ /* 0x0005e20000100800 */
[----:B0-----:R-:W-:Y:S02]  /*9200*/  IMAD R4, R10, UR4, RZ ;  /* 0x000000040a047c24 */ /* 0x001fe4000f8e02ff */
[----:B-1----:R-:W-:-:S03]  /*9210*/  IMAD R2, R17, UR4, RZ ;  /* 0x0000000411027c24 */ /* 0x002fc6000f8e02ff */
[----:B------:R0:W-:Y:S01]  /*9220*/  STL [R1+0x90], R4 ;  /* 0x0000900401007387 */ /* 0x0001e20000100800 */
[----:B--2---:R-:W-:-:S03]  /*9230*/  IMAD R0, R16, UR4, RZ ;  /* 0x0000000410007c24 */ /* 0x004fc6000f8e02ff */
[----:B------:R1:W-:Y:S04]  /*9240*/  STL [R1+0x98], R2 ;  /* 0x0000980201007387 */ /* 0x0003e80000100800 */
[----:B------:R2:W-:Y:S01]  /*9250*/  STL [R1+0x9c], R0 ;  /* 0x00009c0001007387 */ /* 0x0005e20000100800 */
[----:B0-----:R-:W-:Y:S02]  /*9260*/  IMAD R4, R15, UR4, RZ ;  /* 0x000000040f047c24 */ /* 0x001fe4000f8e02ff */
[----:B-1----:R-:W-:-:S03]  /*9270*/  IMAD R2, R14, UR4, RZ ;  /* 0x000000040e027c24 */ /* 0x002fc6000f8e02ff */
[----:B------:R-:W-:Y:S01]  /*9280*/  STL [R1+0xa4], R4 ;  /* 0x0000a40401007387 */ /* 0x000fe20000100800 */
[----:B--2---:R-:W-:-:S03]  /*9290*/  IMAD R0, R13, UR4, RZ ;  /* 0x000000040d007c24 */ /* 0x004fc6000f8e02ff */
        /* <DEDUP_REMOVED lines=154> */
[----:B------:R-:W5:Y:S01]  /*9c40*/  LDL.LU R19, [R1] ;  /* 0x0000000001137983 */ /* 0x000f620000300800 */
        /* <DEDUP_REMOVED lines=9> */
[----:B------:R-:W-:-:S02]  /*9ce0*/  IMAD R7, R7, UR4, RZ ;  /* 0x0000000407077c24 */ /* 0x000fc4000f8e02ff */
[----:B------:R-:W-:Y:S02]  /*9cf0*/  IMAD R9, R9, UR4, RZ ;  /* 0x0000000409097c24 */ /* 0x000fe4000f8e02ff */
[----:B------:R-:W-:Y:S02]  /*9d00*/  IMAD R8, R8, UR4, RZ ;  /* 0x0000000408087c24 */ /* 0x000fe4000f8e02ff */
[----:B------:R-:W-:Y:S02]  /*9d10*/  IMAD R4, R4, UR4, RZ ;  /* 0x0000000404047c24 */ /* 0x000fe4000f8e02ff */
[----:B------:R-:W-:Y:S02]  /*9d20*/  IMAD R5, R5, UR4, RZ ;  /* 0x0000000405057c24 */ /* 0x000fe4000f8e02ff */
[----:B------:R-:W-:Y:S02]  /*9d30*/  IMAD R12, R12, UR4, RZ ;  /* 0x000000040c0c7c24 */ /* 0x000fe4000f8e02ff */
        /* <DEDUP_REMOVED lines=19> */
[----:B--2---:R-:W-:-:S05]  /*9e70*/  IMAD R18, R18, UR4, RZ ;  /* 0x0000000412127c24 */ /* 0x004fca000f8e02ff */
        /* <DEDUP_REMOVED lines=15> */
[----:B0-----:R-:W4:Y:S04]  /*9f70*/  LDL.LU R4, [R1+0x77c] ;  /* 0x00077c0001047983 */ /* 0x001f280000300800 */
[----:B------:R0:W-:Y:S04]  /*9f80*/  STL [R1+0xc0], R5 ;  /* 0x0000c00501007387 */ /* 0x0001e80000100800 */
[----:B0-----:R-:W5:Y:S04]  /*9f90*/  LDL.LU R5, [R1+0x778] ;  /* 0x0007780001057983 */ /* 0x001f680000300800 */
        /* <DEDUP_REMOVED lines=38> */
[----:B------:R0:W-:Y:S04]  /*a200*/  STL [R1], R19 ;  /* 0x0000001301007387 */ /* 0x0001e80000100800 */
[----:B0-----:R-:W5:Y:S01]  /*a210*/  LDL.LU R19, [R1+0x728] ;  /* 0x0007280001137983 */ /* 0x001f620000300800 */
[----:B--2---:R-:W-:-:S02]  /*a220*/  IMAD R29, R29, UR4, RZ ;  /* 0x000000041d1d7c24 */ /* 0x004fc4000f8e02ff */
[----:B---3--:R-:W-:Y:S02]  /*a230*/  IMAD R28, R28, UR4, RZ ;  /* 0x000000041c1c7c24 */ /* 0x008fe4000f8e02ff */
[----:B----4-:R-:W-:Y:S02]  /*a240*/  IMAD R27, R27, UR4, RZ ;  /* 0x000000041b1b7c24 */ /* 0x010fe4000f8e02ff */
[----:B-----5:R-:W-:Y:S02]  /*a250*/  IMAD R26, R26, UR4, RZ ;  /* 0x000000041a1a7c24 */ /* 0x020fe4000f8e02ff */
[----:B------:R-:W-:Y:S02]  /*a260*/  IMAD R25, R25, UR4, RZ ;  /* 0x0000000419197c24 */ /* 0x000fe4000f8e02ff */
[----:B------:R-:W-:Y:S02]  /*a270*/  IMAD R24, R24, UR4, RZ ;  /* 0x0000000418187c24 */ /* 0x000fe4000f8e02ff */
[----:B------:R-:W-:-:S02]  /*a280*/  IMAD R23, R23, UR4, RZ ;  /* 0x0000000417177c24 */ /* 0x000fc4000f8e02ff */
[----:B------:R-:W-:Y:S02]  /*a290*/  IMAD R22, R22, UR4, RZ ;  /* 0x0000000416167c24 */ /* 0x000fe4000f8e02ff */
[----:B------:R-:W-:Y:S02]  /*a2a0*/  IMAD R21, R21, UR4, RZ ;  /* 0x0000000415157c24 */ /* 0x000fe4000f8e02ff */
[----:B------:R-:W-:Y:S02]  /*a2b0*/  IMAD R20, R20, UR4, RZ ;  /* 0x0000000414147c24 */ /* 0x000fe4000f8e02ff */
[----:B------:R-:W-:-:S05]  /*a2c0*/  IMAD R19, R19, UR4, RZ ;  /* 0x0000000413137c24 */ /* 0x000fca000f8e02ff */
[----:B------:R0:W-:Y:S04]  /*a2d0*/  STL [R1+0x6f0], R19 ;  /* 0x0006f01301007387 */ /* 0x0001e80000100800 */
[----:B0-----:R-:W2:Y:S04]  /*a2e0*/  LDL R19, [R1+0x2a0] ;  /* 0x0002a00001137983 */ /* 0x001ea80000100800 */
[----:B------:R-:W-:Y:S04]  /*a2f0*/  STL [R1+0x6f4], R20 ;  /* 0x0006f41401007387 */ /* 0x000fe80000100800 */
        /* <DEDUP_REMOVED lines=8> */
[----:B------:R0:W-:Y:S04]  /*a380*/  STL [R1+0x718], R29 ;  /* 0x0007181d01007387 */ /* 0x0001e80000100800 */
[----:B0-----:R-:W3:Y:S04]  /*a390*/  LDL.LU R29, [R1+0x10] ;  /* 0x00001000011d7983 */ /* 0x001ee80000300800 */
[----:B------:R-:W4:Y:S01]  /*a3a0*/  LDL.LU R28, [R1+0x14] ;  /* 0x00001400011c7983 */ /* 0x000f220000300800 */
[----:B------:R-:W-:-:S05]  /*a3b0*/  IMAD R3, R3, UR4, RZ ;  /* 0x0000000403037c24 */ /* 0x000fca000f8e02ff */
[----:B------:R-:W-:Y:S04]  /*a3c0*/  STL [R1+0x194], R3 ;  /* 0x0001940301007387 */ /* 0x000fe80000100800 */
[----:B------:R-:W5:Y:S04]  /*a3d0*/  LDL.LU R27, [R1+0x1c] ;  /* 0x00001c00011b7983 */ /* 0x000f680000300800 */
[----:B------:R-:W5:Y:S04]  /*a3e0*/  LDL.LU R26, [R1+0x20] ;  /* 0x00002000011a7983 */ /* 0x000f680000300800 */
[----:B------:R-:W5:Y:S01]  /*a3f0*/  LDL.LU R25, [R1+0x24] ;  /* 0x0000240001197983 */ /* 0x000f620000300800 */
[----:B------:R-:W-:-:S03]  /*a400*/  IMAD R13, R13, UR4, RZ ;  /* 0x000000040d0d7c24 */ /* 0x000fc6000f8e02ff */
[----:B------:R-:W5:Y:S01]  /*a410*/  LDL.LU R24, [R1+0x28] ;  /* 0x0000280001187983 */ /* 0x000f620000300800 */
[----:B------:R-:W-:Y:S02]  /*a420*/  IMAD R14, R14, UR4, RZ ;  /* 0x000000040e0e7c24 */ /* 0x000fe4000f8e02ff */
[----:B------:R-:W-:Y:S01]  /*a430*/  IMAD R15, R15, UR4, RZ ;  /* 0x000000040f0f7c24 */ /* 0x000fe2000f8e02ff */
[----:B------:R0:W-:Y:S04]  /*a440*/  STL [R1+0x71c], R13 ;  /* 0x00071c0d01007387 */ /* 0x0001e80000100800 */
[----:B------:R1:W-:Y:S04]  /*a450*/  STL [R1+0x720], R14 ;  /* 0x0007200e01007387 */ /* 0x0003e80000100800 */
[----:B------:R-:W-:Y:S04]  /*a460*/  STL [R1+0x724], R15 ;  /* 0x0007240f01007387 */ /* 0x000fe80000100800 */
[----:B------:R-:W5:Y:S01]  /*a470*/  LDL.LU R23, [R1+0x2c] ;  /* 0x00002c0001177983 */ /* 0x000f620000300800 */
[----:B0-----:R-:W-:-:S02]  /*a480*/  LEA R13, P1, R8, R4, 0x1 ;  /* 0x00000004080d7211 */ /* 0x001fc400078208ff */
[----:B-1----:R-:W-:-:S03]  /*a490*/  LEA R14, P6, R9, R4, 0x1 ;  /* 0x00000004090e7211 */ /* 0x002fc600078c08ff */
[----:B------:R0:W-:Y:S04]  /*a4a0*/  STL [R1+0x6b8], R13 ;  /* 0x0006b80d01007387 */ /* 0x0001e80000100800 */
[----:B------:R-:W5:Y:S01]  /*a4b0*/  LDL.LU R22, [R1+0x30] ;  /* 0x0000300001167983 */ /* 0x000f620000300800 */
[----:B0-----:R-:W-:-:S03]  /*a4c0*/  LEA R13, P5, R7, R4, 0x1 ;  /* 0x00000004070d7211 */ /* 0x001fc600078a08ff */
[----:B------:R0:W-:Y:S04]  /*a4d0*/  STL [R1+0x398], R14 ;  /* 0x0003980e01007387 */ /* 0x0001e80000100800 */
[----:B------:R1:W-:Y:S04]  /*a4e0*/  STL [R1+0x390], R13 ;  /* 0x0003900d01007387 */ /* 0x0003e80000100800 */
[----:B------:R-:W5:Y:S01]  /*a4f0*/  LDL.LU R21, [R1+0x34] ;  /* 0x0000340001157983 */ /* 0x000f620000300800 */
[-C--:B0-----:R-:W-:Y:S02]  /*a500*/  LEA R14, P4, R6, R4.reuse, 0x1 ;  /* 0x00000004060e7211 */ /* 0x081fe400078808ff */
[----:B------:R-:W-:-:S02]  /*a510*/  LEA R15, P2, R0, R4, 0x1 ;  /* 0x00000004000f7211 */ /* 0x000fc400078408ff */
[----:B-1----:R-:W-:Y:S01]  /*a520*/  LEA R13, P3, R2, R4, 0x1 ;  /* 0x00000004020d7211 */ /* 0x002fe200078608ff */
[----:B------:R0:W-:Y:S04]  /*a530*/  STL [R1+0x388], R14 ;  /* 0x0003880e01007387 */ /* 0x0001e80000100800 */
[----:B------:R1:W-:Y:S01]  /*a540*/  STL [R1+0x380], R13 ;  /* 0x0003800d01007387 */ /* 0x0003e20000100800 */
[----:B0-----:R-:W-:-:S03]  /*a550*/  LEA.HI.X.SX32 R14, R8, R5, 0x1, P1 ;  /* 0x00000005080e7211 */ /* 0x001fc600008f0eff */
[----:B------:R-:W-:Y:S01]  /*a560*/  STL [R1+0x378], R15 ;  /* 0x0003780f01007387 */ /* 0x000fe20000100800 */
[----:B------:R-:W-:-:S03]  /*a570*/  LEA.HI.X.SX32 R8, R9, R5, 0x1, P6 ;  /* 0x0000000509087211 */ /* 0x000fc600030f0eff */
[----:B------:R-:W-:Y:S04]  /*a580*/  STL [R1+0x6b4], R14 ;  /* 0x0006b40e01007387 */ /* 0x000fe80000100800 */
[----:B------:R-:W5:Y:S01]  /*a590*/  LDL.LU R9, [R1+0x3c] ;  /* 0x00003c0001097983 */ /* 0x000f620000300800 */
[----:B-1----:R-:W-:-:S05]  /*a5a0*/  LEA R13, P1, R18, R4, 0x1 ;  /* 0x00000004120d7211 */ /* 0x002fca00078208ff */
[----:B------:R-:W-:Y:S04]  /*a5b0*/  STL [R1+0x370], R13 ;  /* 0x0003700d01007387 */ /* 0x000fe80000100800 */
[----:B------:R-:W5:Y:S01]  /*a5c0*/  LDL.LU R20, [R1+0x40] ;  /* 0x0000400001147983 */ /* 0x000f620000300800 */
[----:B------:R-:W-:-:S03]  /*a5d0*/  LEA.HI.X.SX32 R7, R7, R5, 0x1, P5 ;  /* 0x0000000507077211 */ /* 0x000fc600028f0eff */
[----:B------:R3:W-:Y:S01]  /*a5e0*/  STL [R1+0x6b0], R8 ;  /* 0x0006b00801007387 */ /* 0x0007e20000100800 */
[----:B------:R-:W-:Y:S02]  /*a5f0*/  LEA.HI.X.SX32 R2, R2, R5, 0x1, P3 ;  /* 0x0000000502027211 */ /* 0x000fe400018f0eff */
[----:B--2---:R-:W-:Y:S01]  /*a600*/  LEA R3, P0, R19, UR10, 0x1 ;  /* 0x0000000a13037c11 */ /* 0x004fe2000f8008ff */
[----:B------:R-:W-:Y:S01]  /*a610*/  IMAD R16, R16, UR4, RZ ;  /* 0x0000000410107c24 */ /* 0x000fe2000f8e02ff */
[----:B------:R-:W2:Y:S01]  /*a620*/  LDL.LU R19, [R1+0x48] ;  /* 0x0000480001137983 */ /* 0x000ea20000300800 */
[----:B------:R-:W-:Y:S01]  /*a630*/  IMAD R17, R17, UR4, RZ ;  /* 0x0000000411117c24 */ /* 0x000fe2000f8e02ff */
[----:B------:R-:W-:Y:S01]  /*a640*/  ULDC UR10, c[0x0][0x238] ;  /* 0x00008e00000a7ab9 */ /* 0x000fe20000000800 */
[-C--:B---3--:R-:W-:Y:S02]  /*a650*/  LEA R8, P6, R29, R4.reuse, 0x1 ;  /* 0x000000041d087211 */ /* 0x088fe400078c08ff */
[----:B----4-:R-:W-:-:S03]  /*a660*/  LEA R13, P5, R28, R4, 0x1 ;  /* 0x000000041c0d7211 */ /* 0x010fc600078a08ff */
[----:B------:R0:W-:Y:S04]  /*a670*/  STL [R1+0x368], R8 ;  /* 0x0003680801007387 */ /* 0x0001e80000100800 */
[----:B------:R1:W-:Y:S04]  /*a680*/  STL [R1+0x6a4], R7 ;  /* 0x0006a40701007387 */ /* 0x0003e80000100800 */
[----:B0-----:R-:W3:Y:S01]  /*a690*/  LDL.LU R8, [R1+0x4c] ;  /* 0x00004c0001087983 */ /* 0x001ee20000300800 */
[----:B-1----:R-:W-:-:S03]  /*a6a0*/  LEA.HI.X.SX32 R7, R6, R5, 0x1, P4 ;  /* 0x0000000506077211 */ /* 0x002fc600020f0eff */
[----:B------:R-:W-:Y:S04]  /*a6b0*/  STL [R1+0x360], R13 ;  /* 0x0003600d01007387 */ /* 0x000fe80000100800 */
[----:B------:R-:W-:Y:S04]  /*a6c0*/  STL [R1+0x38c], R7 ;  /* 0x00038c0701007387 */ /* 0x000fe80000100800 */
[----:B------:R-:W4:Y:S01]  /*a6d0*/  LDL.LU R15, [R1+0x54] ;  /* 0x00005400010f7983 */ /* 0x000f220000300800 */
[----:B-----5:R-:W-:-:S05]  /*a6e0*/  LEA R6, P4, R27, R4, 0x1 ;  /* 0x000000041b067211 */ /* 0x020fca00078808ff */
[----:B------:R0:W-:Y:S04]  /*a6f0*/  STL [R1+0x358], R6 ;  /* 0x0003580601007387 */ /* 0x0001e80000100800 */
[----:B------:R1:W-:Y:S04]  /*a700*/  STL [R1+0x384], R2 ;  /* 0x0003840201007387 */ /* 0x0003e80000100800 */
[----:B------:R-:W5:Y:S01]  /*a710*/  LDL.LU R14, [R1+0x58] ;  /* 0x00005800010e7983 */ /* 0x000f620000300800 */
[----:B0-----:R-:W-:Y:S02]  /*a720*/  LEA R6, P3, R26, R4, 0x1 ;  /* 0x000000041a067211 */ /* 0x001fe400078608ff */
[----:B-1----:R-:W-:-:S03]  /*a730*/  LEA.HI.X.SX32 R2, R0, R5, 0x1, P2 ;  /* 0x0000000500027211 */ /* 0x002fc600010f0eff */
[----:B------:R-:W-:Y:S01]  /*a740*/  STL [R1+0x350], R6 ;  /* 0x0003500601007387 */ /* 0x000fe20000100800 */
[----:B------:R-:W-:-:S03]  /*a750*/  LEA R0, P2, R25, R4, 0x1 ;  /* 0x0000000419007211 */ /* 0x000fc600078408ff */
[----:B------:R0:W-:Y:S04]  /*a760*/  STL [R1+0x37c], R2 ;  /* 0x00037c0201007387 */ /* 0x0001e80000100800 */
[----:B------:R-:W5:Y:S01]  /*a770*/  LDL.LU R13, [R1+0x6c] ;  /* 0x00006c00010d7983 */ /* 0x000f620000300800 */
[----:B0-----:R-:W-:-:S03]  /*a780*/  LEA.HI.X.SX32 R2, R18, R5, 0x1, P1 ;  /* 0x0000000512027211 */ /* 0x001fc600008f0eff */
[----:B------:R0:W-:Y:S04]  /*a790*/  STL [R1+0x348], R0 ;  /* 0x0003480001007387 */ /* 0x0001e80000100800 */
[----:B------:R1:W-:Y:S01]  /*a7a0*/  STL [R1+0x374], R2 ;  /* 0x0003740201007387 */ /* 0x0003e20000100800 */
[-C--:B0-----:R-:W-:Y:S02]  /*a7b0*/  LEA R0, P1, R24, R4.reuse, 0x1 ;  /* 0x0000000418007211 */ /* 0x081fe400078208ff */
[----:B-1----:R-:W-:Y:S02]  /*a7c0*/  LEA.HI.X.SX32 R2, R29, R5, 0x1, P6 ;  /* 0x000000051d027211 */ /* 0x002fe400030f0eff */
[----:B------:R-:W5:Y:S04]  /*a7d0*/  LDL.LU R29, [R1+0x74] ;  /* 0x00007400011d7983 */ /* 0x000f680000300800 */
[----:B------:R0:W-:Y:S04]  /*a7e0*/  STL [R1+0x340], R0 ;  /* 0x0003400001007387 */ /* 0x0001e80000100800 */
[----:B------:R1:W-:Y:S01]  /*a7f0*/  STL [R1+0x36c], R2 ;  /* 0x00036c0201007387 */ /* 0x0003e20000100800 */
[----:B0-----:R-:W-:-:S02]  /*a800*/  LEA R0, P6, R23, R4, 0x1 ;  /* 0x0000000417007211 */ /* 0x001fc400078c08ff */
        /* <DEDUP_REMOVED lines=10> */
[-C--:B-1----:R-:W-:Y:S02]  /*a8b0*/  LEA.HI.X.SX32 R2, R26, R5.reuse, 0x1, P3 ;  /* 0x000000051a027211 */ /* 0x082fe400018f0eff */
[----:B------:R-:W5:Y:S04]  /*a8c0*/  LDL.LU R26, [R1+0x88] ;  /* 0x00008800011a7983 */ /* 0x000f680000300800 */
[----:B------:R-:W-:Y:S04]  /*a8d0*/  STL [R1+0x328], R0 ;  /* 0x0003280001007387 */ /* 0x000fe80000100800 */
[----:B------:R0:W-:Y:S02]  /*a8e0*/  STL [R1+0x354], R2 ;  /* 0x0003540201007387 */ /* 0x0001e40000100800 */
[----:B0-----:R-:W-:-:S02]  /*a8f0*/  LEA.HI.X.SX32 R2, R25, R5, 0x1, P2 ;  /* 0x0000000519027211 */ /* 0x001fc400010f0eff */
[----:B------:R-:W5:Y:S01]  /*a900*/  LDL.LU R25, [R1+0x8c] ;  /* 0x00008c0001197983 */ /* 0x000f620000300800 */
[----:B------:R-:W-:-:S05]  /*a910*/  LEA R0, P3, R9, R4, 0x1 ;  /* 0x0000000409007211 */ /* 0x000fca00078608ff */
[----:B------:R-:W-:Y:S04]  /*a920*/  STL [R1+0x320], R0 ;  /* 0x0003200001007387 */ /* 0x000fe80000100800 */
[----:B------:R0:W-:Y:S02]  /*a930*/  STL [R1+0x34c], R2 ;  /* 0x00034c0201007387 */ /* 0x0001e40000100800 */
[----:B0-----:R-:W-:Y:S02]  /*a940*/  LEA.HI.X.SX32 R2, R24, R5, 0x1, P1 ;  /* 0x0000000518027211 */ /* 0x001fe400008f0eff */
[----:B------:R-:W5:Y:S01]  /*a950*/  LDL.LU R24, [R1+0x90] ;  /* 0x0000900001187983 */ /* 0x000f620000300800 */
[----:B------:R-:W-:-:S05]  /*a960*/  LEA R0, P2, R20, R4, 0x1 ;  /* 0x0000000414007211 */ /* 0x000fca00078408ff */
[----:B------:R-:W-:Y:S04]  /*a970*/  STL [R1+0x318], R0 ;  /* 0x0003180001007387 */ /* 0x000fe80000100800 */
[----:B------:R0:W-:Y:S02]  /*a980*/  STL [R1+0x344], R2 ;  /* 0x0003440201007387 */ /* 0x0001e40000100800 */
[----:B0-----:R-:W-:Y:S02]  /*a990*/  LEA.HI.X.SX32 R2, R23, R5, 0x1, P6 ;  /* 0x0000000517027211 */ /* 0x001fe400030f0eff */
[----:B------:R-:W5:Y:S01]  /*a9a0*/  LDL.LU R23, [R1+0x98] ;  /* 0x0000980001177983 */ /* 0x000f620000300800 */
[----:B--2---:R-:W-:-:S05]  /*a9b0*/  LEA R0, P1, R19, R4, 0x1 ;  /* 0x0000000413007211 */ /* 0x004fca00078208ff */
[----:B------:R-:W-:Y:S04]  /*a9c0*/  STL [R1+0x310], R0 ;  /* 0x0003100001007387 */ /* 0x000fe80000100800 */
[----:B------:R0:W-:Y:S02]  /*a9d0*/  STL [R1+0x33c], R2 ;  /* 0x00033c0201007387 */ /* 0x0001e40000100800 */
[----:B0-----:R-:W-:Y:S02]  /*a9e0*/  LEA.HI.X.SX32 R2, R22, R5, 0x1, P5 ;  /* 0x0000000516027211 */ /* 0x001fe400028f0eff */
[----:B------:R-:W2:Y:S01]  /*a9f0*/  LDL.LU R22, [R1+0x9c] ;  /* 0x00009c0001167983 */ /* 0x000ea20000300800 */
[----:B---3--:R-:W-:-:S05]  /*aa00*/  LEA R0, P6, R8, R4, 0x1 ;  /* 0x0000000408007211 */ /* 0x008fca00078c08ff */
[----:B------:R4:W-:Y:S04]  /*aa10*/  STL [R1+0x308], R0 ;  /* 0x0003080001007387 */ /* 0x0009e80000100800 */
[----:B------:R0:W-:Y:S01]  /*aa20*/  STL [R1+0x334], R2 ;  /* 0x0003340201007387 */ /* 0x0001e20000100800 */
[----:B----4-:R-:W-:Y:S02]  /*aa30*/  LEA R0, P5, R15, R4, 0x1 ;  /* 0x000000040f007211 */ /* 0x010fe400078a08ff */
[-C--:B0-----:R-:W-:Y:S02]  /*aa40*/  LEA.HI.X.SX32 R2, R21, R5.reuse, 0x1, P4 ;  /* 0x0000000515027211 */ /* 0x081fe400020f0eff */
[----:B------:R-:W3:Y:S04]  /*aa50*/  LDL.LU R21, [R1+0xa4] ;  /* 0x0000a40001157983 */ /* 0x000ee80000300800 */
[----:B------:R-:W-:Y:S04]  /*aa60*/  STL [R1+0x300], R0 ;  /* 0x0003000001007387 */ /* 0x000fe80000100800 */
[----:B------:R0:W-:Y:S02]  /*aa70*/  STL [R1+0x32c], R2 ;  /* 0x00032c0201007387 */ /* 0x0001e40000100800 */
[----:B0-----:R-:W-:-:S02]  /*aa80*/  LEA.HI.X.SX32 R2, R9, R5, 0x1, P3 ;  /* 0x0000000509027211 */ /* 0x001fc400018f0eff */
[----:B------:R-:W4:Y:S01]  /*aa90*/  LDL.LU R9, [R1+0xa8] ;  /* 0x0000a80001097983 */ /* 0x000f220000300800 */
[----:B-----5:R-:W-:-:S05]  /*aaa0*/  LEA R0, P4, R14, R4, 0x1 ;  /* 0x000000040e007211 */ /* 0x020fca00078808ff */
[----:B------:R-:W-:Y:S04]  /*aab0*/  STL [R1+0x2f8], R0 ;  /* 0x0002f80001007387 */ /* 0x000fe80000100800 */
[----:B------:R0:W-:Y:S02]  /*aac0*/  STL [R1+0x324], R2 ;  /* 0x0003240201007387 */ /* 0x0001e40000100800 */
[----:B0-----:R-:W-:Y:S02]  /*aad0*/  LEA.HI.X.SX32 R2, R20, R5, 0x1, P2 ;  /* 0x0000000514027211 */ /* 0x001fe400010f0eff */
[----:B------:R-:W5:Y:S01]  /*aae0*/  LDL.LU R20, [R1+0xb0] ;  /* 0x0000b00001147983 */ /* 0x000f620000300800 */
[----:B------:R-:W-:-:S05]  /*aaf0*/  LEA R0, P3, R13, R4, 0x1 ;  /* 0x000000040d007211 */ /* 0x000fca00078608ff */
        /* <DEDUP_REMOVED lines=45> */
[----:B------:R-:W-:Y:S04]  /*add0*/  STL [R1+0x2a8], R0 ;  /* 0x0002a80001007387 */ /* 0x000fe80000100800 */
[----:B------:R0:W-:Y:S02]  /*ade0*/  STL [R1+0x2d4], R2 ;  /* 0x0002d40201007387 */ /* 0x0001e40000100800 */
[-C--:B0-----:R-:W-:Y:S02]  /*adf0*/  LEA.HI.X.SX32 R2, R25, R5.reuse, 0x1, P4 ;  /* 0x0000000519027211 */ /* 0x081fe400020f0eff */
[----:B----4-:R-:W-:Y:S01]  /*ae00*/  LEA R0, P5, R9, R4, 0x1 ;  /* 0x0000000409007211 */ /* 0x010fe200078a08ff */
        /* <DEDUP_REMOVED lines=13> */
[----:B0-----:R-:W-:Y:S02]  /*aee0*/  LEA R0, P2, R8, R4, 0x1 ;  /* 0x0000000408007211 */ /* 0x001fe400078408ff */
[-C--:B-1----:R-:W-:Y:S02]  /*aef0*/  LEA.HI.X.SX32 R2, R22, R5.reuse, 0x1, P1 ;  /* 0x0000000516027211 */ /* 0x082fe400008f0eff */
[----:B------:R-:W5:Y:S04]  /*af00*/  LDL.LU R22, [R1+0x10c] ;  /* 0x00010c0001167983 */ /* 0x000f680000300800 */
[----:B------:R-:W-:Y:S04]  /*af10*/  STL [R1+0x280], R0 ;  /* 0x0002800001007387 */ /* 0x000fe80000100800 */
[----:B------:R0:W-:Y:S02]  /*af20*/  STL [R1+0x2b4], R2 ;  /* 0x0002b40201007387 */ /* 0x0001e40000100800 */
[----:B0-----:R-:W-:-:S02]  /*af30*/  LEA.HI.X.SX32 R2, R21, R5, 0x1, P6 ;  /* 0x0000000515027211 */ /* 0x001fc400030f0eff */
[----:B------:R-:W5:Y:S01]  /*af40*/  LDL.LU R21, [R1+0x110] ;  /* 0x0001100001157983 */ /* 0x000f620000300800 */
[----:B------:R-:W-:-:S05]  /*af50*/  LEA R0, P1, R15, R4, 0x1 ;  /* 0x000000040f007211 */ /* 0x000fca00078208ff */
[----:B------:R0:W-:Y:S04]  /*af60*/  STL [R1+0x278], R0 ;  /* 0x0002780001007387 */ /* 0x0001e80000100800 */
[----:B------:R1:W-:Y:S04]  /*af70*/  STL [R1+0x2ac], R2 ;  /* 0x0002ac0201007387 */ /* 0x0003e80000100800 */
[----:B------:R-:W5:Y:S01]  /*af80*/  LDL.LU R7, [R1+0x118] ;  /* 0x0001180001077983 */ /* 0x000f620000300800 */
[----:B0-----:R-:W-:Y:S02]  /*af90*/  LEA R0, P6, R14, R4, 0x1 ;  /* 0x000000040e007211 */ /* 0x001fe400078c08ff */
[----:B-1----:R-:W-:-:S03]  /*afa0*/  LEA.HI.X.SX32 R2, R9, R5, 0x1, P5 ;  /* 0x0000000509027211 */ /* 0x002fc600028f0eff */
        /* <DEDUP_REMOVED lines=11> */
[----:B------:R1:W-:Y:S04]  /*b060*/  STL [R1+0x28c], R2 ;  /* 0x00028c0201007387 */ /* 0x0003e80000100800 */
[----:B------:R-:W5:Y:S01]  /*b070*/  LDL.LU R9, [R1+0x144] ;  /* 0x0001440001097983 */ /* 0x000f620000300800 */
[----:B0-----:R-:W-:-:S02]  /*b080*/  LEA R0, P3, R28, R4, 0x1 ;  /* 0x000000041c007211 */ /* 0x001fc400078608ff */
[----:B-1----:R-:W-:-:S03]  /*b090*/  LEA.HI.X.SX32 R2, R8, R5, 0x1, P2 ;  /* 0x0000000508027211 */ /* 0x002fc600010f0eff */
[----:B------:R-:W-:Y:S04]  /*b0a0*/  STL [R1+0x258], R0 ;  /* 0x0002580001007387 */ /* 0x000fe80000100800 */
[----:B------:R0:W-:Y:S04]  /*b0b0*/  STL [R1+0x284], R2 ;  /* 0x0002840201007387 */ /* 0x0001e80000100800 */
[----:B------:R-:W5:Y:S01]  /*b0c0*/  LDL.LU R8, [R1+0x148] ;  /* 0x0001480001087983 */ /* 0x000f620000300800 */
[----:B0-----:R-:W-:Y:S02]  /*b0d0*/  LEA.HI.X.SX32 R2, R15, R5, 0x1, P1 ;  /* 0x000000050f027211 */ /* 0x001fe400008f0eff */
[----:B------:R-:W-:-:S05]  /*b0e0*/  LEA R0, P2, R27, R4, 0x1 ;  /* 0x000000041b007211 */ /* 0x000fca00078408ff */
[----:B------:R-:W-:Y:S04]  /*b0f0*/  STL [R1+0x250], R0 ;  /* 0x0002500001007387 */ /* 0x000fe80000100800 */
[----:B------:R0:W-:Y:S04]  /*b100*/  STL [R1+0x27c], R2 ;  /* 0x00027c0201007387 */ /* 0x0001e80000100800 */
[----:B------:R-:W5:Y:S01]  /*b110*/  LDL.LU R15, [R1+0x150] ;  /* 0x00015000010f7983 */ /* 0x000f620000300800 */
[----:B0-----:R-:W-:Y:S02]  /*b120*/  LEA.HI.X.SX32 R2, R14, R5, 0x1, P6 ;  /* 0x000000050e027211 */ /* 0x001fe400030f0eff */
[----:B--2---:R-:W-:-:S05]  /*b130*/  LEA R0, P1, R26, R4, 0x1 ;  /* 0x000000041a007211 */ /* 0x004fca00078208ff */
[----:B------:R-:W-:Y:S04]  /*b140*/  STL [R1+0x248], R0 ;  /* 0x0002480001007387 */ /* 0x000fe80000100800 */
[----:B------:R0:W-:Y:S04]  /*b150*/  STL [R1+0x274], R2 ;  /* 0x0002740201007387 */ /* 0x0001e80000100800 */
[----:B------:R-:W2:Y:S01]  /*b160*/  LDL.LU R14, [R1+0x154] ;  /* 0x00015400010e7983 */ /* 0x000ea20000300800 */
[----:B0-----:R-:W-:Y:S02]  /*b170*/  LEA.HI.X.SX32 R2, R13, R5, 0x1, P5 ;  /* 0x000000050d027211 */ /* 0x001fe400028f0eff */
[----:B---3--:R-:W-:-:S05]  /*b180*/  LEA R0, P6, R25, R4, 0x1 ;  /* 0x0000000419007211 */ /* 0x008fca00078c08ff */
[----:B------:R-:W-:Y:S04]  /*b190*/  STL [R1+0x3a0], R0 ;  /* 0x0003a00001007387 */ /* 0x000fe80000100800 */
[----:B------:R0:W-:Y:S04]  /*b1a0*/  STL [R1+0x26c], R2 ;  /* 0x00026c0201007387 */ /* 0x0001e80000100800 */
[----:B------:R-:W3:Y:S01]  /*b1b0*/  LDL.LU R13, [R1+0x158] ;  /* 0x00015800010d7983 */ /* 0x000ee20000300800 */
[----:B0-----:R-:W-:Y:S02]  /*b1c0*/  LEA.HI.X.SX32 R2, R29, R5, 0x1, P4 ;  /* 0x000000051d027211 */ /* 0x001fe400020f0eff */
[----:B----4-:R-:W-:-:S05]  /*b1d0*/  LEA R0, P5, R24, R4, 0x1 ;  /* 0x0000000418007211 */ /* 0x010fca00078a08ff */
[----:B------:R-:W-:Y:S04]  /*b1e0*/  STL [R1+0x3a4], R0 ;  /* 0x0003a40001007387 */ /* 0x000fe80000100800 */
[----:B------:R0:W-:Y:S04]  /*b1f0*/  STL [R1+0x264], R2 ;  /* 0x0002640201007387 */ /* 0x0001e80000100800 */
[----:B------:R-:W4:Y:S01]  /*b200*/  LDL.LU R29, [R1+0x15c] ;  /* 0x00015c00011d7983 */ /* 0x000f220000300800 */
[----:B0-----:R-:W-:Y:S02]  /*b210*/  LEA.HI.X.SX32 R2, R28, R5, 0x1, P3 ;  /* 0x000000051c027211 */ /* 0x001fe400018f0eff */
[----:B-----5:R-:W-:-:S05]  /*b220*/  LEA R0, P4, R23, R4, 0x1 ;  /* 0x0000000417007211 */ /* 0x020fca00078808ff */
        /* <DEDUP_REMOVED lines=9> */
[----:B------:R-:W-:-:S05]  /*b2c0*/  LEA R0, P2, R21, R4, 0x1 ;  /* 0x0000000415007211 */ /* 0x000fca00078408ff */
[----:B------:R0:W-:Y:S04]  /*b2d0*/  STL [R1+0x3b0], R0 ;  /* 0x0003b00001007387 */ /* 0x0001e80000100800 */
[----:B------:R1:W-:Y:S04]  /*b2e0*/  STL [R1+0x24c], R2 ;  /* 0x00024c0201007387 */ /* 0x0003e80000100800 */
[----:B------:R-:W5:Y:S01]  /*b2f0*/  LDL.LU R26, [R1+0x170] ;  /* 0x00017000011a7983 */ /* 0x000f620000300800 */
[----:B0-----:R-:W-:Y:S02]  /*b300*/  LEA R0, P1, R7, R4, 0x1 ;  /* 0x0000000407007211 */ /* 0x001fe400078208ff */
[----:B-1----:R-:W-:-:S03]  /*b310*/  LEA.HI.X.SX32 R2, R25, R5, 0x1, P6 ;  /* 0x0000000519027211 */ /* 0x002fc600030f0eff */
[----:B------:R0:W-:Y:S04]  /*b320*/  STL [R1+0x3b4], R0 ;  /* 0x0003b40001007387 */ /* 0x0001e80000100800 */
[----:B------:R1:W-:Y:S04]  /*b330*/  STL [R1+0x240], R2 ;  /* 0x0002400201007387 */ /* 0x0003e80000100800 */
[----:B------:R-:W5:Y:S01]  /*b340*/  LDL.LU R25, [R1+0x178] ;  /* 0x0001780001197983 */ /* 0x000f620000300800 */
[----:B0-----:R-:W-:Y:S02]  /*b350*/  LEA R0, P6, R20, R4, 0x1 ;  /* 0x0000000414007211 */ /* 0x001fe400078c08ff */
[----:B-1----:R-:W-:-:S03]  /*b360*/  LEA.HI.X.SX32 R2, R24, R5, 0x1, P5 ;  /* 0x0000000518027211 */ /* 0x002fc600028f0eff */
[----:B------:R0:W-:Y:S04]  /*b370*/  STL [R1+0x3b8], R0 ;  /* 0x0003b80001007387 */ /* 0x0001e80000100800 */
[----:B------:R-:W5:Y:S04]  /*b380*/  LDL.LU R24, [R1+0x180] ;  /* 0x0001800001187983 */ /* 0x000f680000300800 */
[----:B------:R1:W-:Y:S01]  /*b390*/  STL [R1+0x238], R2 ;  /* 0x0002380201007387 */ /* 0x0003e20000100800 */
[----:B0-----:R-:W-:Y:S02]  /*b3a0*/  LEA R0, P5, R19, R4, 0x1 ;  /* 0x0000000413007211 */ /* 0x001fe400078a08ff */
[----:B-1----:R-:W-:-:S03]  /*b3b0*/  LEA.HI.X.SX32 R2, R23, R5, 0x1, P4 ;  /* 0x0000000517027211 */ /* 0x002fc600020f0eff */
[----:B------:R0:W-:Y:S04]  /*b3c0*/  STL [R1+0x3bc], R0 ;  /* 0x0003bc0001007387 */ /* 0x0001e80000100800 */
[----:B------:R-:W5:Y:S01]  /*b3d0*/  LDL.LU R23, [R1+0x18c] ;  /* 0x00018c0001177983 */ /* 0x000f620000300800 */
[----:B0-----:R-:W-:-:S03]  /*b3e0*/  LEA R0, P4, R9, R4, 0x1 ;  /* 0x0000000409007211 */ /* 0x001fc600078808ff */
[----:B------:R0:W-:Y:S04]  /*b3f0*/  STL [R1+0x230], R2 ;  /* 0x0002300201007387 */ /* 0x0001e80000100800 */
[----:B------:R1:W-:Y:S01]  /*b400*/  STL [R1+0x3c0], R0 ;  /* 0x0003c00001007387 */ /* 0x0003e20000100800 */
[----:B0-----:R-:W-:-:S03]  /*b410*/  LEA.HI.X.SX32 R2, R22, R5, 0x1, P3 ;  /* 0x0000000516027211 */ /* 0x001fc600018f0eff */
[----:B------:R-:W5:Y:S01]  /*b420*/  LDL.LU R22, [R1+0x190] ;  /* 0x0001900001167983 */ /* 0x000f620000300800 */
[----:B-1----:R-:W-:-:S03]  /*b430*/  LEA R0, P3, R8, R4, 0x1 ;  /* 0x0000000408007211 */ /* 0x002fc600078608ff */
[----:B------:R0:W-:Y:S04]  /*b440*/  STL [R1+0x228], R2 ;  /* 0x0002280201007387 */ /* 0x0001e80000100800 */
[----:B------:R1:W-:Y:S01]  /*b450*/  STL [R1+0x3c4], R0 ;  /* 0x0003c40001007387 */ /* 0x0003e20000100800 */
[----:B0-----:R-:W-:-:S03]  /*b460*/  LEA.HI.X.SX32 R2, R21, R5, 0x1, P2 ;  /* 0x0000000515027211 */ /* 0x001fc600010f0eff */
[----:B------:R-:W5:Y:S01]  /*b470*/  LDL.LU R21, [R1+0x188] ;  /* 0x0001880001157983 */ /* 0x000f620000300800 */
[----:B------:R-:W-:-:S03]  /*b480*/  LEA.HI.X.SX32 R6, R7, R5, 0x1, P1 ;  /* 0x0000000507067211 */ /* 0x000fc600008f0eff */
[----:B------:R-:W-:Y:S01]  /*b490*/  STL [R1+0x220], R2 ;  /* 0x0002200201007387 */ /* 0x000fe20000100800 */
[----:B-1----:R-:W-:-:S05]  /*b4a0*/  LEA R0, P2, R15, R4, 0x1 ;  /* 0x000000040f007211 */ /* 0x002fca00078408ff */
[----:B------:R0:W-:Y:S04]  /*b4b0*/  STL [R1+0x3c8], R0 ;  /* 0x0003c80001007387 */ /* 0x0001e80000100800 */
[----:B------:R-:W-:Y:S01]  /*b4c0*/  STL [R1+0x218], R6 ;  /* 0x0002180601007387 */ /* 0x000fe20000100800 */
[----:B0-----:R-:W-:-:S03]  /*b4d0*/  LEA.HI.X.SX32 R0, R20, R5, 0x1, P6 ;  /* 0x0000000514007211 */ /* 0x001fc600030f0eff */
        /* <DEDUP_REMOVED lines=23> */
[----:B------:R0:W-:Y:S01]  /*b650*/  STL [R1+0x1f0], R0 ;  /* 0x0001f00001007387 */ /* 0x0001e20000100800 */
[----:B------:R-:W-:Y:S02]  /*b660*/  LEA R6, P2, R26, R4, 0x1 ;  /* 0x000000041a067211 */ /* 0x000fe400078408ff */
[----:B0-----:R-:W-:-:S03]  /*b670*/  LEA.HI.X.SX32 R0, R14, R5, 0x1, P1 ;  /* 0x000000050e007211 */ /* 0x001fc600008f0eff */
[----:B------:R-:W-:Y:S04]  /*b680*/  STL [R1+0x3e0], R6 ;  /* 0x0003e00601007387 */ /* 0x000fe80000100800 */
[----:B------:R-:W5:Y:S01]  /*b690*/  LDL.LU R15, [R1+0x14c] ;  /* 0x00014c00010f7983 */ /* 0x000f620000300800 */
[----:B------:R-:W-:-:S03]  /*b6a0*/  LEA R2, P1, R25, R4, 0x1 ;  /* 0x0000000419027211 */ /* 0x000fc600078208ff */
[----:B------:R0:W-:Y:S04]  /*b6b0*/  STL [R1+0x1e8], R0 ;  /* 0x0001e80001007387 */ /* 0x0001e80000100800 */
[----:B------:R1:W-:Y:S04]  /*b6c0*/  STL [R1+0x3e4], R2 ;  /* 0x0003e40201007387 */ /* 0x0003e80000100800 */
[----:B------:R-:W5:Y:S01]  /*b6d0*/  LDL.LU R14, [R1+0x138] ;  /* 0x00013800010e7983 */ /* 0x000f620000300800 */
[----:B0-----:R-:W-:Y:S02]  /*b6e0*/  LEA.HI.X.SX32 R0, R13, R5, 0x1, P6 ;  /* 0x000000050d007211 */ /* 0x001fe400030f0eff */
[----:B-1----:R-:W-:-:S03]  /*b6f0*/  LEA R2, P6, R24, R4, 0x1 ;  /* 0x0000000418027211 */ /* 0x002fc600078c08ff */
[----:B------:R0:W-:Y:S04]  /*b700*/  STL [R1+0x1e0], R0 ;  /* 0x0001e00001007387 */ /* 0x0001e80000100800 */
[----:B------:R1:W-:Y:S04]  /*b710*/  STL [R1+0x3e8], R2 ;  /* 0x0003e80201007387 */ /* 0x0003e80000100800 */
[----:B------:R-:W5:Y:S01]  /*b720*/  LDL.LU R13, [R1+0x134] ;  /* 0x00013400010d7983 */ /* 0x000f620000300800 */
[----:B0-----:R-:W-:-:S05]  /*b730*/  LEA.HI.X.SX32 R0, R29, R5, 0x1, P5 ;  /* 0x000000051d007211 */ /* 0x001fca00028f0eff */
[----:B------:R0:W-:Y:S01]  /*b740*/  STL [R1+0x1d8], R0 ;  /* 0x0001d80001007387 */ /* 0x0001e20000100800 */
[----:B-1----:R-:W-:Y:S02]  /*b750*/  LEA R2, P5, R23, R4, 0x1 ;  /* 0x0000000417027211 */ /* 0x002fe400078a08ff */
[----:B0-----:R-:W-:-:S03]  /*b760*/  LEA.HI.X.SX32 R0, R28, R5, 0x1, P4 ;  /* 0x000000051c007211 */ /* 0x001fc600020f0eff */
[----:B------:R0:W-:Y:S04]  /*b770*/  STL [R1+0x3ec], R2 ;  /* 0x0003ec0201007387 */ /* 0x0001e80000100800 */
[----:B------:R-:W5:Y:S04]  /*b780*/  LDL.LU R29, [R1+0x130] ;  /* 0x00013000011d7983 */ /* 0x000f680000300800 */
[----:B------:R1:W-:Y:S01]  /*b790*/  STL [R1+0x1d0], R0 ;  /* 0x0001d00001007387 */ /* 0x0003e20000100800 */
[----:B0-----:R-:W-:-:S05]  /*b7a0*/  LEA R2, P4, R22, R4, 0x1 ;  /* 0x0000000416027211 */ /* 0x001fca00078808ff */
[----:B------:R0:W-:Y:S04]  /*b7b0*/  STL [R1+0x3f0], R2 ;  /* 0x0003f00201007387 */ /* 0x0001e80000100800 */
[----:B------:R-:W5:Y:S01]  /*b7c0*/  LDL.LU R28, [R1+0x12c] ;  /* 0x00012c00011c7983 */ /* 0x000f620000300800 */
[----:B-1----:R-:W-:Y:S02]  /*b7d0*/  LEA.HI.X.SX32 R0, R27, R5, 0x1, P3 ;  /* 0x000000051b007211 */ /* 0x002fe400018f0eff */
[----:B0-----:R-:W-:-:S03]  /*b7e0*/  LEA R2, P3, R21, R4, 0x1 ;  /* 0x0000000415027211 */ /* 0x001fc600078608ff */
[----:B------:R0:W-:Y:S04]  /*b7f0*/  STL [R1+0x1c8], R0 ;  /* 0x0001c80001007387 */ /* 0x0001e80000100800 */
[----:B------:R1:W-:Y:S04]  /*b800*/  STL [R1+0x3f4], R2 ;  /* 0x0003f40201007387 */ /* 0x0003e80000100800 */
[----:B------:R-:W5:Y:S01]  /*b810*/  LDL.LU R27, [R1+0x128] ;  /* 0x00012800011b7983 */ /* 0x000f620000300800 */
[----:B0-----:R-:W-:-:S05]  /*b820*/  LEA.HI.X.SX32 R0, R26, R5, 0x1, P2 ;  /* 0x000000051a007211 */ /* 0x001fca00010f0eff */
[----:B------:R0:W-:Y:S04]  /*b830*/  STL [R1+0x1c0], R0 ;  /* 0x0001c00001007387 */ /* 0x0001e80000100800 */
[----:B------:R-:W5:Y:S01]  /*b840*/  LDL.LU R26, [R1+0x124] ;  /* 0x00012400011a7983 */ /* 0x000f620000300800 */
[----:B-1----:R-:W-:Y:S02]  /*b850*/  LEA R2, P2, R20, R4, 0x1 ;  /* 0x0000000414027211 */ /* 0x002fe400078408ff */
[----:B0-----:R-:W-:-:S03]  /*b860*/  LEA.HI.X.SX32 R0, R25, R5, 0x1, P1 ;  /* 0x0000000519007211 */ /* 0x001fc600008f0eff */
        /* <DEDUP_REMOVED lines=10> */
[----:B------:R4:W-:Y:S04]  /*b910*/  STL [R1+0x400], R2 ;  /* 0x0004000201007387 */ /* 0x0009e80000100800 */
[----:B------:R-:W3:Y:S04]  /*b920*/  LDL.LU R23, [R1+0x114] ;  /* 0x0001140001177983 */ /* 0x000ee80000300800 */
[----:B------:R0:W-:Y:S01]  /*b930*/  STL [R1+0x1d4], R0 ;  /* 0x0001d40001007387 */ /* 0x0001e20000100800 */
[----:B----4-:R-:W-:Y:S02]  /*b940*/  LEA R2, P5, R9, R4, 0x1 ;  /* 0x0000000409027211 */ /* 0x010fe400078a08ff */
[----:B0-----:R-:W-:-:S03]  /*b950*/  LEA.HI.X.SX32 R0, R22, R5, 0x1, P4 ;  /* 0x0000000516007211 */ /* 0x001fc600020f0eff */
[----:B------:R5:W-:Y:S04]  /*b960*/  STL [R1+0x404], R2 ;  /* 0x0004040201007387 */ /* 0x000be80000100800 */
[----:B------:R-:W4:Y:S04]  /*b970*/  LDL.LU R22, [R1+0x104] ;  /* 0x0001040001167983 */ /* 0x000f280000300800 */
[----:B------:R0:W-:Y:S01]  /*b980*/  STL [R1+0x1dc], R0 ;  /* 0x0001dc0001007387 */ /* 0x0001e20000100800 */
[----:B-----5:R-:W-:Y:S02]  /*b990*/  LEA R2, P4, R8, R4, 0x1 ;  /* 0x0000000408027211 */ /* 0x020fe400078808ff */
[----:B0-----:R-:W-:-:S03]  /*b9a0*/  LEA.HI.X.SX32 R0, R21, R5, 0x1, P3 ;  /* 0x0000000515007211 */ /* 0x001fc600018f0eff */
[----:B------:R-:W-:Y:S04]  /*b9b0*/  STL [R1+0x408], R2 ;  /* 0x0004080201007387 */ /* 0x000fe80000100800 */
[----:B------:R-:W5:Y:S04]  /*b9c0*/  LDL.LU R21, [R1+0xfc] ;  /* 0x0000fc0001157983 */ /* 0x000f680000300800 */
[----:B------:R0:W-:Y:S02]  /*b9d0*/  STL [R1+0x1e4], R0 ;  /* 0x0001e40001007387 */ /* 0x0001e40000100800 */
[----:B0-----:R-:W-:-:S02]  /*b9e0*/  LEA.HI.X.SX32 R0, R20, R5, 0x1, P2 ;  /* 0x0000000514007211 */ /* 0x001fc400010f0eff */
        /* <DEDUP_REMOVED lines=17> */
[----:B------:R0:W-:Y:S04]  /*bb00*/  STL [R1+0x424], R2 ;  /* 0x0004240201007387 */ /* 0x0001e80000100800 */
[----:B------:R-:W-:Y:S01]  /*bb10*/  STL [R1+0x204], R0 ;  /* 0x0002040001007387 */ /* 0x000fe20000100800 */
[----:B------:R-:W-:-:S05]  /*bb20*/  LEA R9, P5, R28, R4, 0x1 ;  /* 0x000000041c097211 */ /* 0x000fca00078a08ff */
[----:B------:R1:W-:Y:S01]  /*bb30*/  STL [R1+0x42c], R9 ;  /* 0x00042c0901007387 */ /* 0x0003e20000100800 */
[----:B0-----:R-:W-:-:S03]  /*bb40*/  LEA.HI.X.SX32 R2, R8, R5, 0x1, P4 ;  /* 0x0000000508027211 */ /* 0x001fc600020f0eff */
[----:B-1----:R-:W5:Y:S01]  /*bb50*/  LDL.LU R9, [R1+0xd0] ;  /* 0x0000d00001097983 */ /* 0x002f620000300800 */
[-C--:B------:R-:W-:Y:S02]  /*bb60*/  LEA R0, P4, R27, R4.reuse, 0x1 ;  /* 0x000000041b007211 */ /* 0x080fe400078808ff */
[----:B------:R-:W-:Y:S01]  /*bb70*/  LEA.HI.X.SX32 R8, R15, R5, 0x1, P3 ;  /* 0x000000050f087211 */ /* 0x000fe200018f0eff */
[----:B------:R0:W-:Y:S04]  /*bb80*/  STL [R1+0x20c], R2 ;  /* 0x00020c0201007387 */ /* 0x0001e80000100800 */
[----:B------:R1:W-:Y:S04]  /*bb90*/  STL [R1+0x434], R0 ;  /* 0x0004340001007387 */ /* 0x0003e80000100800 */
[----:B------:R1:W-:Y:S04]  /*bba0*/  STL [R1+0x214], R8 ;  /* 0x0002140801007387 */ /* 0x0003e80000100800 */
[----:B------:R-:W5:Y:S01]  /*bbb0*/  LDL.LU R15, [R1+0xc0] ;  /* 0x0000c000010f7983 */ /* 0x000f620000300800 */
[----:B0-----:R-:W-:-:S02]  /*bbc0*/  LEA R2, P3, R26, R4, 0x1 ;  /* 0x000000041a027211 */ /* 0x001fc400078608ff */
[----:B-1----:R-:W-:-:S03]  /*bbd0*/  LEA.HI.X.SX32 R0, R14, R5, 0x1, P2 ;  /* 0x000000050e007211 */ /* 0x002fc600010f0eff */
[----:B------:R0:W-:Y:S04]  /*bbe0*/  STL [R1+0x43c], R2 ;  /* 0x00043c0201007387 */ /* 0x0001e80000100800 */
[----:B------:R-:W-:Y:S01]  /*bbf0*/  STL [R1+0x21c], R0 ;  /* 0x00021c0001007387 */ /* 0x000fe20000100800 */
[----:B------:R-:W-:-:S05]  /*bc00*/  LEA R8, P2, R25, R4, 0x1 ;  /* 0x0000000419087211 */ /* 0x000fca00078408ff */
[----:B------:R1:W-:Y:S04]  /*bc10*/  STL [R1+0x444], R8 ;  /* 0x0004440801007387 */ /* 0x0003e80000100800 */
[----:B------:R-:W5:Y:S01]  /*bc20*/  LDL.LU R14, [R1+0xbc] ;  /* 0x0000bc00010e7983 */ /* 0x000f620000300800 */
[-C--:B0-----:R-:W-:Y:S02]  /*bc30*/  LEA.HI.X.SX32 R2, R13, R5.reuse, 0x1, P1 ;  /* 0x000000050d027211 */ /* 0x081fe400008f0eff */
[----:B-1----:R-:W-:-:S03]  /*bc40*/  LEA.HI.X.SX32 R8, R29, R5, 0x1, P6 ;  /* 0x000000051d087211 */ /* 0x002fc600030f0eff */
[----:B------:R-:W-:Y:S01]  /*bc50*/  STL [R1+0x224], R2 ;  /* 0x0002240201007387 */ /* 0x000fe20000100800 */
[----:B--2---:R-:W-:-:S05]  /*bc60*/  LEA R0, P1, R24, R4, 0x1 ;  /* 0x0000000418007211 */ /* 0x004fca00078208ff */
[----:B------:R0:W-:Y:S04]  /*bc70*/  STL [R1+0x44c], R0 ;  /* 0x00044c0001007387 */ /* 0x0001e80000100800 */
[----:B------:R4:W-:Y:S04]  /*bc80*/  STL [R1+0x22c], R8 ;  /* 0x00022c0801007387 */ /* 0x0009e80000100800 */
[----:B------:R-:W2:Y:S01]  /*bc90*/  LDL.LU R13, [R1+0xb8] ;  /* 0x0000b800010d7983 */ /* 0x000ea20000300800 */
[----:B0-----:R-:W-:Y:S02]  /*bca0*/  LEA.HI.X.SX32 R0, R28, R5, 0x1, P5 ;  /* 0x000000051c007211 */ /* 0x001fe400028f0eff */
[----:B---3--:R-:W-:-:S05]  /*bcb0*/  LEA R2, P6, R23, R4, 0x1 ;  /* 0x0000000417027211 */ /* 0x008fca00078c08ff */
[----:B------:R0:W-:Y:S04]  /*bcc0*/  STL [R1+0x454], R2 ;  /* 0x0004540201007387 */ /* 0x0001e80000100800 */
[----:B------:R5:W-:Y:S01]  /*bcd0*/  STL [R1+0x234], R0 ;  /* 0x0002340001007387 */ /* 0x000be20000100800 */
[----:B----4-:R-:W-:-:S05]  /*bce0*/  LEA R8, P5, R22, R4, 0x1 ;  /* 0x0000000416087211 */ /* 0x010fca00078a08ff */
[----:B------:R1:W-:Y:S04]  /*bcf0*/  STL [R1+0x45c], R8 ;  /* 0x00045c0801007387 */ /* 0x0003e80000100800 */
[----:B------:R-:W3:Y:S01]  /*bd00*/  LDL.LU R29, [R1+0xac] ;  /* 0x0000ac00011d7983 */ /* 0x000ee20000300800 */
[----:B0-----:R-:W-:-:S05]  /*bd10*/  LEA.HI.X.SX32 R2, R27, R5, 0x1, P4 ;  /* 0x000000051b027211 */ /* 0x001fca00020f0eff */
[----:B------:R0:W-:Y:S01]  /*bd20*/  STL [R1+0x23c], R2 ;  /* 0x00023c0201007387 */ /* 0x0001e20000100800 */
[-C--:B-----5:R-:W-:Y:S02]  /*bd30*/  LEA R0, P4, R21, R4.reuse, 0x1 ;  /* 0x0000000415007211 */ /* 0x0a0fe400078808ff */
[-C--:B-1----:R-:W-:Y:S02]  /*bd40*/  LEA.HI.X.SX32 R8, R25, R5.reuse, 0x1, P2 ;  /* 0x0000000519087211 */ /* 0x082fe400010f0eff */
[----:B0-----:R-:W-:Y:S01]  /*bd50*/  LEA.HI.X.SX32 R2, R26, R5, 0x1, P3 ;  /* 0x000000051a027211 */ /* 0x001fe200018f0eff */
[----:B------:R0:W-:Y:S04]  /*bd60*/  STL [R1+0x464], R0 ;  /* 0x0004640001007387 */ /* 0x0001e80000100800 */
[----:B------:R-:W4:Y:S01]  /*bd70*/  LDL.LU R28, [R1+0xa0] ;  /* 0x0000a000011c7983 */ /* 0x000f220000300800 */
[----:B0-----:R-:W-:-:S03]  /*bd80*/  LEA R0, P3, R20, R4, 0x1 ;  /* 0x0000000414007211 */ /* 0x001fc600078608ff */
[----:B------:R0:W-:Y:S04]  /*bd90*/  STL [R1+0x244], R2 ;  /* 0x0002440201007387 */ /* 0x0001e80000100800 */
[----:B------:R1:W-:Y:S04]  /*bda0*/  STL [R1+0x46c], R0 ;  /* 0x00046c0001007387 */ /* 0x0003e80000100800 */
[----:B------:R-:W-:Y:S04]  /*bdb0*/  STL [R1+0x394], R8 ;  /* 0x0003940801007387 */ /* 0x000fe80000100800 */
[----:B------:R-:W5:Y:S01]  /*bdc0*/  LDL.LU R27, [R1+0x94] ;  /* 0x00009400011b7983 */ /* 0x000f620000300800 */
[----:B0-----:R-:W-:-:S02]  /*bdd0*/  LEA.HI.X.SX32 R2, R24, R5, 0x1, P1 ;  /* 0x0000000518027211 */ /* 0x001fc400008f0eff */
[----:B-1----:R-:W-:-:S05]  /*bde0*/  LEA R0, P2, R19, R4, 0x1 ;  /* 0x0000000413007211 */ /* 0x002fca00078408ff */
        /* <DEDUP_REMOVED lines=8> */
[----:B0-----:R-:W-:-:S05]  /*be70*/  LEA R0, P6, R7, R4, 0x1 ;  /* 0x0000000407007211 */ /* 0x001fca00078c08ff */
[----:B------:R-:W-:Y:S01]  /*be80*/  STL [R1+0x484], R0 ;  /* 0x0004840001007387 */ /* 0x000fe20000100800 */
[----:B-1----:R-:W-:-:S03]  /*be90*/  LEA.HI.X.SX32 R2, R22, R5, 0x1, P5 ;  /* 0x0000000516027211 */ /* 0x002fc600028f0eff */
[----:B------:R-:W5:Y:S04]  /*bea0*/  LDL.LU R24, [R1+0x70] ;  /* 0x0000700001187983 */ /* 0x000f680000300800 */
[----:B------:R0:W-:Y:S04]  /*beb0*/  STL [R1+0x418], R2 ;  /* 0x0004180201007387 */ /* 0x0001e80000100800 */
[----:B------:R-:W5:Y:S01]  /*bec0*/  LDL.LU R23, [R1+0x68] ;  /* 0x0000680001177983 */ /* 0x000f620000300800 */
[----:B0-----:R-:W-:Y:S02]  /*bed0*/  LEA.HI.X.SX32 R2, R21, R5, 0x1, P4 ;  /* 0x0000000515027211 */ /* 0x001fe400020f0eff */
[----:B------:R-:W-:-:S05]  /*bee0*/  LEA R0, P5, R9, R4, 0x1 ;  /* 0x0000000409007211 */ /* 0x000fca00078a08ff */
[----:B------:R0:W-:Y:S04]  /*bef0*/  STL [R1+0x48c], R0 ;  /* 0x00048c0001007387 */ /* 0x0001e80000100800 */
[----:B------:R-:W5:Y:S04]  /*bf00*/  LDL.LU R22, [R1+0x64] ;  /* 0x0000640001167983 */ /* 0x000f680000300800 */
[----:B------:R1:W-:Y:S04]  /*bf10*/  STL [R1+0x420], R2 ;  /* 0x0004200201007387 */ /* 0x0003e80000100800 */
[----:B------:R-:W5:Y:S01]  /*bf20*/  LDL.LU R8, [R1+0x60] ;  /* 0x0000600001087983 */ /* 0x000f620000300800 */
[----:B0-----:R-:W-:-:S05]  /*bf30*/  LEA R0, P4, R15, R4, 0x1 ;  /* 0x000000040f007211 */ /* 0x001fca00078808ff */
[----:B------:R0:W-:Y:S01]  /*bf40*/  STL [R1+0x494], R0 ;  /* 0x0004940001007387 */ /* 0x0001e20000100800 */
[----:B-1----:R-:W-:-:S03]  /*bf50*/  LEA.HI.X.SX32 R2, R20, R5, 0x1, P3 ;  /* 0x0000000514027211 */ /* 0x002fc600018f0eff */
[----:B------:R-:W5:Y:S04]  /*bf60*/  LDL.LU R21, [R1+0x5c] ;  /* 0x00005c0001157983 */ /* 0x000f680000300800 */
[----:B------:R1:W-:Y:S04]  /*bf70*/  STL [R1+0x428], R2 ;  /* 0x0004280201007387 */ /* 0x0003e80000100800 */
[----:B------:R-:W5:Y:S01]  /*bf80*/  LDL.LU R20, [R1+0x50] ;  /* 0x0000500001147983 */ /* 0x000f620000300800 */
[----:B0-----:R-:W-:Y:S02]  /*bf90*/  LEA R0, P3, R14, R4, 0x1 ;  /* 0x000000040e007211 */ /* 0x001fe400078608ff */
[----:B-1----:R-:W-:-:S03]  /*bfa0*/  LEA.HI.X.SX32 R2, R19, R5, 0x1, P2 ;  /* 0x0000000513027211 */ /* 0x002fc600010f0eff */
[----:B------:R-:W-:Y:S04]  /*bfb0*/  STL [R1+0x49c], R0 ;  /* 0x00049c0001007387 */ /* 0x000fe80000100800 */
[----:B------:R-:W5:Y:S04]  /*bfc0*/  LDL.LU R19, [R1+0x44] ;  /* 0x0000440001137983 */ /* 0x000f680000300800 */
[----:B------:R0:W-:Y:S04]  /*bfd0*/  STL [R1+0x430], R2 ;  /* 0x0004300201007387 */ /* 0x0001e80000100800 */
[----:B------:R-:W5:Y:S01]  /*bfe0*/  LDL.LU R18, [R1+0x38] ;  /* 0x0000380001127983 */ /* 0x000f620000300800 */
[----:B0-----:R-:W-:-:S02]  /*bff0*/  LEA.HI.X.SX32 R2, R6, R5, 0x1, P1 ;  /* 0x0000000506027211 */ /* 0x001fc400008f0eff */
[----:B------:R-:W-:Y:S02]  /*c000*/  LEA.HI.X.SX32 R9, R9, R5, 0x1, P5 ;  /* 0x0000000509097211 */ /* 0x000fe400028f0eff */
[----:B--2---:R-:W-:-:S05]  /*c010*/  LEA R0, P2, R13, R4, 0x1 ;  /* 0x000000040d007211 */ /* 0x004fca00078408ff */
[----:B------:R0:W-:Y:S04]  /*c020*/  STL [R1+0x4a4], R0 ;  /* 0x0004a40001007387 */ /* 0x0001e80000100800 */
[----:B0-----:R-:W2:Y:S04]  /*c030*/  LDL.LU R0, [R1+0x18] ;  /* 0x0000180001007983 */ /* 0x001ea80000300800 */
[----:B------:R0:W-:Y:S04]  /*c040*/  STL [R1+0x438], R2 ;  /* 0x0004380201007387 */ /* 0x0001e80000100800 */
[----:B0-----:R-:W2:Y:S01]  /*c050*/  LDL.LU R2, [R1+0xc] ;  /* 0x00000c0001027983 */ /* 0x001ea20000300800 */
[----:B---3--:R-:W-:-:S05]  /*c060*/  LEA R6, P1, R29, R4, 0x1 ;  /* 0x000000041d067211 */ /* 0x008fca00078208ff */
[----:B------:R0:W-:Y:S02]  /*c070*/  STL [R1+0x4ac], R6 ;  /* 0x0004ac0601007387 */ /* 0x0001e40000100800 */
[----:B0-----:R-:W-:-:S05]  /*c080*/  LEA.HI.X.SX32 R6, R7, R5, 0x1, P6 ;  /* 0x0000000507067211 */ /* 0x001fca00030f0eff */
[----:B------:R0:W-:Y:S01]  /*c090*/  STL [R1+0x440], R6 ;  /* 0x0004400601007387 */ /* 0x0001e20000100800 */
[----:B----4-:R-:W-:-:S03]  /*c0a0*/  LEA R7, P6, R28, R4, 0x1 ;  /* 0x000000041c077211 */ /* 0x010fc600078c08ff */
[----:B0-----:R-:W3:Y:S04]  /*c0b0*/  LDL.LU R6, [R1+0x8] ;  /* 0x0000080001067983 */ /* 0x001ee80000300800 */
[----:B------:R0:W-:Y:S04]  /*c0c0*/  STL [R1+0x4b4], R7 ;  /* 0x0004b40701007387 */ /* 0x0001e80000100800 */
[----:B0-----:R-:W4:Y:S04]  /*c0d0*/  LDL.LU R7, [R1+0x4] ;  /* 0x0000040001077983 */ /* 0x001f280000300800 */
[----:B------:R5:W-:Y:S02]  /*c0e0*/  STL [R1+0x448], R9 ;  /* 0x0004480901007387 */ /* 0x000be40000100800 */
[----:B-----5:R-:W-:-:S05]  /*c0f0*/  LEA R9, P5, R27, R4, 0x1 ;  /* 0x000000041b097211 */ /* 0x020fca00078a08ff */
[----:B------:R0:W-:Y:S04]  /*c100*/  STL [R1+0x4bc], R9 ;  /* 0x0004bc0901007387 */ /* 0x0001e80000100800 */
[----:B0-----:R-:W5:Y:S01]  /*c110*/  LDL.LU R9, [R1] ;  /* 0x0000000001097983 */ /* 0x001f620000300800 */
[-C--:B------:R-:W-:Y:S02]  /*c120*/  LEA.HI.X.SX32 R15, R15, R5.reuse, 0x1, P4 ;  /* 0x000000050f0f7211 */ /* 0x080fe400020f0eff */
[----:B------:R-:W-:-:S03]  /*c130*/  LEA.HI.X.SX32 R14, R14, R5, 0x1, P3 ;  /* 0x000000050e0e7211 */ /* 0x000fc600018f0eff */
[----:B------:R0:W-:Y:S02]  /*c140*/  STL [R1+0x450], R15 ;  /* 0x0004500f01007387 */ /* 0x0001e40000100800 */
[----:B0-----:R-:W-:-:S05]  /*c150*/  LEA R15, P4, R26, R4, 0x1 ;  /* 0x000000041a0f7211 */ /* 0x001fca00078808ff */
[----:B------:R0:W-:Y:S01]  /*c160*/  STL [R1+0x4c4], R15 ;  /* 0x0004c40f01007387 */ /* 0x0001e20000100800 */
[----:B------:R-:W-:-:S03]  /*c170*/  LEA.HI.X.SX32 R13, R13, R5, 0x1, P2 ;  /* 0x000000050d0d7211 */ /* 0x000fc600010f0eff */
[----:B0-----:R-:W5:Y:S04]  /*c180*/  LDL.LU R15, [R1+0x724] ;  /* 0x00072400010f7983 */ /* 0x001f680000300800 */
        /* <DEDUP_REMOVED lines=46> */
[----:B--2---:R-:W-:-:S05]  /*c470*/  LEA R22, P6, R0, R4, 0x1 ;  /* 0x0000000400167211 */ /* 0x004fca00078c08ff */
[----:B------:R0:W-:Y:S01]  /*c480*/  STL [R1+0x514], R22 ;  /* 0x0005141601007387 */ /* 0x0001e20000100800 */
[----:B------:R-:W-:-:S03]  /*c490*/  LEA.HI.X.SX32 R21, R21, R5, 0x1, P4 ;  /* 0x0000000515157211 */ /* 0x000fc600020f0eff */
[----:B0-----:R-:W2:Y:S04]  /*c4a0*/  LDL.LU R22, [R1+0x6fc] ;  /* 0x0006fc0001167983 */ /* 0x001ea80000300800 */
[----:B------:R0:W-:Y:S02]  /*c4b0*/  STL [R1+0x4a8], R8 ;  /* 0x0004a80801007387 */ /* 0x0001e40000100800 */
[----:B0-----:R-:W-:-:S05]  /*c4c0*/  LEA R8, P5, R2, R4, 0x1 ;  /* 0x0000000402087211 */ /* 0x001fca00078a08ff */
[----:B------:R0:W-:Y:S01]  /*c4d0*/  STL [R1+0x51c], R8 ;  /* 0x00051c0801007387 */ /* 0x0001e20000100800 */
[----:B------:R-:W-:-:S03]  /*c4e0*/  LEA.HI.X.SX32 R20, R20, R5, 0x1, P3 ;  /* 0x0000000514147211 */ /* 0x000fc600018f0eff */
[----:B0-----:R-:W2:Y:S04]  /*c4f0*/  LDL.LU R8, [R1+0x194] ;  /* 0x0001940001087983 */ /* 0x001ea80000300800 */
[----:B------:R3:W-:Y:S02]  /*c500*/  STL [R1+0x4b0], R21 ;  /* 0x0004b01501007387 */ /* 0x0007e40000100800 */
[----:B---3--:R-:W-:-:S05]  /*c510*/  LEA R21, P4, R6, R4, 0x1 ;  /* 0x0000000406157211 */ /* 0x008fca00078808ff */
[----:B------:R0:W-:Y:S01]  /*c520*/  STL [R1+0x524], R21 ;  /* 0x0005241501007387 */ /* 0x0001e20000100800 */
[----:B------:R-:W-:-:S03]  /*c530*/  LEA.HI.X.SX32 R19, R19, R5, 0x1, P2 ;  /* 0x0000000513137211 */ /* 0x000fc600010f0eff */
[----:B0-----:R-:W3:Y:S04]  /*c540*/  LDL.LU R21, [R1+0x6f8] ;  /* 0x0006f80001157983 */ /* 0x001ee80000300800 */
[----:B------:R4:W-:Y:S02]  /*c550*/  STL [R1+0x4b8], R20 ;  /* 0x0004b81401007387 */ /* 0x0009e40000100800 */
[----:B----4-:R-:W-:-:S05]  /*c560*/  LEA R20, P3, R7, R4, 0x1 ;  /* 0x0000000407147211 */ /* 0x010fca00078608ff */
[----:B------:R0:W-:Y:S04]  /*c570*/  STL [R1+0x52c], R20 ;  /* 0x00052c1401007387 */ /* 0x0001e80000100800 */
[----:B0-----:R-:W4:Y:S04]  /*c580*/  LDL.LU R20, [R1+0x6f4] ;  /* 0x0006f40001147983 */ /* 0x001f280000300800 */
[----:B------:R5:W-:Y:S02]  /*c590*/  STL [R1+0x4c0], R19 ;  /* 0x0004c01301007387 */ /* 0x000be40000100800 */
[----:B-----5:R-:W-:-:S05]  /*c5a0*/  LEA R19, P2, R9, R4, 0x1 ;  /* 0x0000000409137211 */ /* 0x020fca00078408ff */
[----:B------:R0:W-:Y:S04]  /*c5b0*/  STL [R1+0x534], R19 ;  /* 0x0005341301007387 */ /* 0x0001e80000100800 */
[----:B0-----:R-:W5:Y:S01]  /*c5c0*/  LDL.LU R19, [R1+0x6f0] ;  /* 0x0006f00001137983 */ /* 0x001f620000300800 */
[-C--:B------:R-:W-:Y:S02]  /*c5d0*/  LEA.HI.X.SX32 R18, R18, R5.reuse, 0x1, P1 ;  /* 0x0000000512127211 */ /* 0x080fe400008f0eff */
[----:B------:R-:W-:-:S03]  /*c5e0*/  LEA.HI.X.SX32 R0, R0, R5, 0x1, P6 ;  /* 0x0000000500007211 */ /* 0x000fc600030f0eff */
[----:B------:R5:W-:Y:S02]  /*c5f0*/  STL [R1+0x4c8], R18 ;  /* 0x0004c81201007387 */ /* 0x000be40000100800 */
[----:B-----5:R-:W-:-:S05]  /*c600*/  LEA R18, P1, R19, R4, 0x1 ;  /* 0x0000000413127211 */ /* 0x020fca00078208ff */
[----:B------:R4:W-:Y:S04]  /*c610*/  STL [R1+0x53c], R18 ;  /* 0x00053c1201007387 */ /* 0x0009e80000100800 */
[----:B------:R0:W-:Y:S01]  /*c620*/  STL [R1+0x4d0], R0 ;  /* 0x0004d00001007387 */ /* 0x0001e20000100800 */
[----:B----4-:R-:W-:Y:S02]  /*c630*/  LEA R18, P6, R20, R4, 0x1 ;  /* 0x0000000414127211 */ /* 0x010fe400078c08ff */
[----:B0-----:R-:W-:-:S03]  /*c640*/  LEA.HI.X.SX32 R0, R2, R5, 0x1, P5 ;  /* 0x0000000502007211 */ /* 0x001fc600028f0eff */
[----:B------:R3:W-:Y:S01]  /*c650*/  STL [R1+0x544], R18 ;  /* 0x0005441201007387 */ /* 0x0007e20000100800 */
[----:B------:R-:W-:-:S03]  /*c660*/  LEA.HI.X.SX32 R2, R6, R5, 0x1, P4 ;  /* 0x0000000506027211 */ /* 0x000fc600020f0eff */
[----:B------:R2:W-:Y:S01]  /*c670*/  STL [R1+0x4d8], R0 ;  /* 0x0004d80001007387 */ /* 0x0005e20000100800 */
[----:B------:R-:W-:Y:S01]  /*c680*/  LEA.HI.X.SX32 R6, R7, R5, 0x1, P3 ;  /* 0x0000000507067211 */ /* 0x000fe200018f0eff */
[----:B------:R-:W-:Y:S01]  /*c690*/  IMAD R10, R10, UR4, RZ ;  /* 0x000000040a0a7c24 */ /* 0x000fe2000f8e02ff */
[----:B------:R-:W0:Y:S01]  /*c6a0*/  LDC R7, c[0x0][0x230] ;  /* 0x00008c00ff077b82 */ /* 0x000e220000000800 */
[-C--:B---3--:R-:W-:Y:S02]  /*c6b0*/  LEA R18, P5, R21, R4.reuse, 0x1 ;  /* 0x0000000415127211 */ /* 0x088fe400078a08ff */
[----:B--2---:R-:W-:-:S03]  /*c6c0*/  LEA R0, P4, R22, R4, 0x1 ;  /* 0x0000000416007211 */ /* 0x004fc600078808ff */
[----:B------:R-:W-:Y:S04]  /*c6d0*/  STL [R1+0x54c], R18 ;  /* 0x00054c1201007387 */ /* 0x000fe80000100800 */
[----:B------:R1:W-:Y:S04]  /*c6e0*/  STL [R1+0x4e0], R2 ;  /* 0x0004e00201007387 */ /* 0x0003e80000100800 */
[----:B------:R2:W-:Y:S04]  /*c6f0*/  STL [R1+0x554], R0 ;  /* 0x0005540001007387 */ /* 0x0005e80000100800 */
[----:B------:R3:W-:Y:S01]  /*c700*/  STL [R1+0x4e8], R6 ;  /* 0x0004e80601007387 */ /* 0x0007e20000100800 */
[----:B-1----:R-:W-:-:S02]  /*c710*/  LEA R2, P3, R23, R4, 0x1 ;  /* 0x0000000417027211 */ /* 0x002fc400078608ff */
[----:B--2---:R-:W-:-:S03]  /*c720*/  LEA.HI.X.SX32 R0, R9, R5, 0x1, P2 ;  /* 0x0000000509007211 */ /* 0x004fc600010f0eff */
[----:B------:R1:W-:Y:S01]  /*c730*/  STL [R1+0x55c], R2 ;  /* 0x00055c0201007387 */ /* 0x0003e20000100800 */
[----:B---3--:R-:W-:-:S03]  /*c740*/  LEA R6, P2, R24, R4, 0x1 ;  /* 0x0000000418067211 */ /* 0x008fc600078408ff */
[----:B------:R2:W-:Y:S04]  /*c750*/  STL [R1+0x4f0], R0 ;  /* 0x0004f00001007387 */ /* 0x0005e80000100800 */
[----:B------:R3:W-:Y:S01]  /*c760*/  STL [R1+0x564], R6 ;  /* 0x0005640601007387 */ /* 0x0007e20000100800 */
[----:B-1----:R-:W-:Y:S02]  /*c770*/  LEA.HI.X.SX32 R2, R19, R5, 0x1, P1 ;  /* 0x0000000513027211 */ /* 0x002fe400008f0eff */
[----:B--2---:R-:W-:-:S03]  /*c780*/  LEA R0, P1, R25, R4, 0x1 ;  /* 0x0000000419007211 */ /* 0x004fc600078208ff */
[----:B------:R1:W-:Y:S01]  /*c790*/  STL [R1+0x4f8], R2 ;  /* 0x0004f80201007387 */ /* 0x0003e20000100800 */
[----:B---3--:R-:W-:-:S03]  /*c7a0*/  LEA.HI.X.SX32 R6, R20, R5, 0x1, P6 ;  /* 0x0000000514067211 */ /* 0x008fc600030f0eff */
[----:B------:R2:W-:Y:S04]  /*c7b0*/  STL [R1+0x568], R0 ;  /* 0x0005680001007387 */ /* 0x0005e80000100800 */
[----:B------:R3:W-:Y:S04]  /*c7c0*/  STL [R1+0x500], R6 ;  /* 0x0005000601007387 */ /* 0x0007e80000100800 */
[----:B------:R-:W4:Y:S01]  /*c7d0*/  LDL.LU R9, [R1+0x2a0] ;  /* 0x0002a00001097983 */ /* 0x000f220000300800 */
[----:B-1----:R-:W-:Y:S02]  /*c7e0*/  LEA R2, P6, R26, R4, 0x1 ;  /* 0x000000041a027211 */ /* 0x002fe400078c08ff */
[----:B--2---:R-:W-:-:S03]  /*c7f0*/  LEA.HI.X.SX32 R0, R21, R5, 0x1, P5 ;  /* 0x0000000515007211 */ /* 0x004fc600028f0eff */
[----:B------:R1:W-:Y:S01]  /*c800*/  STL [R1+0x56c], R2 ;  /* 0x00056c0201007387 */ /* 0x0003e20000100800 */
[----:B---3--:R-:W-:-:S03]  /*c810*/  LEA R6, P5, R27, R4, 0x1 ;  /* 0x000000041b067211 */ /* 0x008fc600078a08ff */
[----:B------:R2:W-:Y:S01]  /*c820*/  STL [R1+0x508], R0 ;  /* 0x0005080001007387 */ /* 0x0005e20000100800 */
[----:B-1----:R-:W-:-:S03]  /*c830*/  LEA.HI.X.SX32 R2, R22, R5, 0x1, P4 ;  /* 0x0000000516027211 */ /* 0x002fc600020f0eff */
[----:B------:R1:W-:Y:S01]  /*c840*/  STL [R1+0x570], R6 ;  /* 0x0005700601007387 */ /* 0x0003e20000100800 */
[----:B--2---:R-:W-:-:S03]  /*c850*/  LEA R0, P4, R28, R4, 0x1 ;  /* 0x000000041c007211 */ /* 0x004fc600078808ff */
[----:B------:R2:W-:Y:S04]  /*c860*/  STL [R1+0x510], R2 ;  /* 0x0005100201007387 */ /* 0x0005e80000100800 */
[----:B------:R3:W-:Y:S01]  /*c870*/  STL [R1+0x574], R0 ;  /* 0x0005740001007387 */ /* 0x0007e20000100800 */
[----:B-1----:R-:W-:Y:S02]  /*c880*/  LEA.HI.X.SX32 R6, R23, R5, 0x1, P3 ;  /* 0x0000000517067211 */ /* 0x002fe400018f0eff */
[----:B--2---:R-:W-:-:S03]  /*c890*/  LEA R2, P3, R29, R4, 0x1 ;  /* 0x000000041d027211 */ /* 0x004fc600078608ff */
[----:B------:R1:W-:Y:S01]  /*c8a0*/  STL [R1+0x518], R6 ;  /* 0x0005180601007387 */ /* 0x0003e20000100800 */
[----:B---3--:R-:W-:-:S03]  /*c8b0*/  LEA.HI.X.SX32 R0, R24, R5, 0x1, P2 ;  /* 0x0000000518007211 */ /* 0x008fc600010f0eff */
[----:B------:R2:W-:Y:S04]  /*c8c0*/  STL [R1+0x578], R2 ;  /* 0x0005780201007387 */ /* 0x0005e80000100800 */
[----:B------:R3:W-:Y:S01]  /*c8d0*/  STL [R1+0x520], R0 ;  /* 0x0005200001007387 */ /* 0x0007e20000100800 */
[----:B-1----:R-:W-:Y:S02]  /*c8e0*/  LEA R6, P2, R8, R4, 0x1 ;  /* 0x0000000408067211 */ /* 0x002fe400078408ff */
        /* <DEDUP_REMOVED lines=15> */
[----:B------:R-:W-:Y:S04]  /*c9e0*/  STL [R1+0x540], R2 ;  /* 0x0005400201007387 */ /* 0x000fe80000100800 */
[----:B------:R2:W-:Y:S01]  /*c9f0*/  STL [R1+0x694], R0 ;  /* 0x0006940001007387 */ /* 0x0005e20000100800 */
[-C--:B-1----:R-:W-:Y:S02]  /*ca00*/  LEA.HI.X.SX32 R6, R29, R5.reuse, 0x1, P3 ;  /* 0x000000051d067211 */ /* 0x082fe400018f0eff */
[----:B--2---:R-:W-:Y:S02]  /*ca10*/  LEA.HI.X.SX32 R0, R8, R5, 0x1, P2 ;  /* 0x0000000508007211 */ /* 0x004fe400010f0eff */
[----:B------:R-:W1:Y:S01]  /*ca20*/  S2R R8, SR_TID.X ;  /* 0x0000000000087919 */ /* 0x000e620000002100 */
[----:B------:R-:W-:Y:S01]  /*ca30*/  LEA R2, P3, R17, R4, 0x1 ;  /* 0x0000000411027211 */ /* 0x000fe200078608ff */
[----:B------:R-:W-:Y:S01]  /*ca40*/  IMAD R11, R11, UR4, RZ ;  /* 0x000000040b0b7c24 */ /* 0x000fe2000f8e02ff */
[----:B------:R2:W-:Y:S01]  /*ca50*/  STL [R1+0x548], R6 ;  /* 0x0005480601007387 */ /* 0x0005e20000100800 */
[----:B------:R-:W-:Y:S01]  /*ca60*/  IMAD R12, R12, UR4, RZ ;  /* 0x000000040c0c7c24 */ /* 0x000fe2000f8e02ff */
[----:B------:R-:W-:-:S02]  /*ca70*/  ULDC UR4, c[0x0][0x23c] ;  /* 0x00008f0000047ab9 */ /* 0x000fc40000000800 */
[----:B------:R3:W-:Y:S04]  /*ca80*/  STL [R1+0x698], R2 ;  /* 0x0006980201007387 */ /* 0x0007e80000100800 */
[----:B------:R5:W-:Y:S01]  /*ca90*/  STL [R1+0x550], R0 ;  /* 0x0005500001007387 */ /* 0x000be20000100800 */
[----:B--2---:R-:W-:Y:S02]  /*caa0*/  LEA R6, P2, R10, R4, 0x1 ;  /* 0x000000040a067211 */ /* 0x004fe400078408ff */
[----:B---3--:R-:W-:-:S03]  /*cab0*/  LEA.HI.X.SX32 R2, R13, R5, 0x1, P1 ;  /* 0x000000050d027211 */ /* 0x008fc600008f0eff */
[----:B------:R2:W-:Y:S01]  /*cac0*/  STL [R1+0x6a8], R6 ;  /* 0x0006a80601007387 */ /* 0x0005e20000100800 */
[----:B-----5:R-:W-:-:S03]  /*cad0*/  LEA R0, P1, R11, R4, 0x1 ;  /* 0x000000040b007211 */ /* 0x020fc600078208ff */
[----:B------:R3:W-:Y:S04]  /*cae0*/  STL [R1+0x558], R2 ;  /* 0x0005580201007387 */ /* 0x0007e80000100800 */
[----:B------:R5:W-:Y:S01]  /*caf0*/  STL [R1+0x6ac], R0 ;  /* 0x0006ac0001007387 */ /* 0x000be20000100800 */
[----:B--2---:R-:W-:Y:S02]  /*cb00*/  LEA.HI.X.SX32 R6, R14, R5, 0x1, P6 ;  /* 0x000000050e067211 */ /* 0x004fe400030f0eff */
[----:B---3--:R-:W-:-:S03]  /*cb10*/  LEA R2, P6, R12, R4, 0x1 ;  /* 0x000000040c027211 */ /* 0x008fc600078c08ff */
[----:B------:R-:W-:Y:S01]  /*cb20*/  STL [R1+0x560], R6 ;  /* 0x0005600601007387 */ /* 0x000fe20000100800 */
[----:B-----5:R-:W-:-:S03]  /*cb30*/  LEA.HI.X.SX32 R0, R15, R5, 0x1, P5 ;  /* 0x000000050f007211 */ /* 0x020fc600028f0eff */
[----:B------:R2:W-:Y:S01]  /*cb40*/  STL [R1+0x69c], R2 ;  /* 0x00069c0201007387 */ /* 0x0005e20000100800 */
[----:B------:R-:W-:-:S03]  /*cb50*/  LEA.HI.X.SX32 R4, R16, R5, 0x1, P4 ;  /* 0x0000000510047211 */ /* 0x000fc600020f0eff */
[----:B------:R3:W-:Y:S01]  /*cb60*/  STL [R1+0x1b0], R0 ;  /* 0x0001b00001007387 */ /* 0x0007e20000100800 */
[----:B--2---:R-:W-:-:S03]  /*cb70*/  LEA.HI.X.SX32 R2, R17, R5, 0x1, P3 ;  /* 0x0000000511027211 */ /* 0x004fc600018f0eff */
[----:B------:R-:W-:Y:S01]  /*cb80*/  STL [R1+0x1b4], R4 ;  /* 0x0001b40401007387 */ /* 0x000fe20000100800 */
[----:B---3--:R-:W-:-:S03]  /*cb90*/  LEA.HI.X.SX32 R0, R10, R5, 0x1, P2 ;  /* 0x000000050a007211 */ /* 0x008fc600010f0eff */
[----:B------:R2:W-:Y:S04]  /*cba0*/  STL [R1+0x1b8], R2 ;  /* 0x0001b80201007387 */ /* 0x0005e80000100800 */
[----:B------:R3:W-:Y:S01]  /*cbb0*/  STL [R1+0x680], R0 ;  /* 0x0006800001007387 */ /* 0x0007e20000100800 */
[-C--:B--2---:R-:W-:Y:S02]  /*cbc0*/  LEA.HI.X.SX32 R2, R11, R5.reuse, 0x1, P1 ;  /* 0x000000050b027211 */ /* 0x084fe400008f0eff */
[----:B---3--:R-:W-:-:S03]  /*cbd0*/  LEA.HI.X.SX32 R0, R12, R5, 0x1, P6 ;  /* 0x000000050c007211 */ /* 0x008fc600030f0eff */
[----:B------:R-:W-:Y:S04]  /*cbe0*/  STL [R1+0x688], R2 ;  /* 0x0006880201007387 */ /* 0x000fe80000100800 */
[----:B------:R2:W-:Y:S01]  /*cbf0*/  STL [R1+0x1bc], R0 ;  /* 0x0001bc0001007387 */ /* 0x0005e20000100800 */
[----:B0-----:R-:W-:Y:S02]  /*cc00*/  VIADD R7, R7, 0x1f ;  /* 0x0000001f07077836 */ /* 0x001fe40000000000 */
[----:B-1----:R-:W-:-:S05]  /*cc10*/  IMAD.SHL.U32 R5, R8, 0x20, RZ ;  /* 0x0000002008057824 */ /* 0x002fca00078e00ff */
[----:B------:R-:W-:Y:S02]  /*cc20*/  LOP3.LUT R6, R5, 0x60, RZ, 0xc0, !PT ;  /* 0x0000006005067812 */ /* 0x000fe400078ec0ff */
[----:B----4-:R-:W-:Y:S02]  /*cc30*/  LEA.HI.X.SX32 R4, R9, UR11, 0x1, P0 ;  /* 0x0000000b09047c11 */ /* 0x010fe400080f0eff */
[----:B------:R-:W-:-:S05]  /*cc40*/  LOP3.LUT R9, R8, 0x20, RZ, 0xc0, !PT ;  /* 0x0000002008097812 */ /* 0x000fca00078ec0ff */
[----:B--2---:R-:W-:Y:S02]  /*cc50*/  IMAD.SHL.U32 R0, R9, 0x10, RZ ;  /* 0x0000001009007824 */ /* 0x004fe400078e00ff */
[----:B------:R-:W0:Y:S03]  /*cc60*/  S2R R9, SR_TID.X ;  /* 0x0000000000097919 */ /* 0x000e260000002100 */
[----:B------:R1:W-:Y:S04]  /*cc70*/  STL [R1+0x6cc], R0 ;  /* 0x0006cc0001007387 */ /* 0x0003e80000100800 */
[----:B------:R-:W-:Y:S04]  /*cc80*/  STL [R1+0x670], RZ ;  /* 0x000670ff01007387 */ /* 0x000fe80000100800 */
        /* <DEDUP_REMOVED lines=20> */
[----:B------:R-:W-:Y:S01]  /*cdd0*/  STL [R1+0x624], RZ ;  /* 0x000624ff01007387 */ /* 0x000fe20000100800 */
[----:B0-----:R-:W-:-:S03]  /*cde0*/  LOP3.LUT R9, R9, 0x1f, RZ, 0xc0, !PT ;  /* 0x0000001f09097812 */ /* 0x001fc600078ec0ff */
[----:B------:R-:W-:Y:S04]  /*cdf0*/  STL [R1+0x628], RZ ;  /* 0x000628ff01007387 */ /* 0x000fe80000100800 */
[----:B------:R-:W-:Y:S04]  /*ce00*/  STL [R1+0x62c], RZ ;  /* 0x00062cff01007387 */ /* 0x000fe80000100800 */
[----:B------:R-:W-:Y:S04]  /*ce10*/  STL [R1+0x610], RZ ;  /* 0x000610ff01007387 */ /* 0x000fe80000100800 */
[----:B------:R-:W-:Y:S04]  /*ce20*/  STL [R1+0x614], RZ ;  /* 0x000614ff01007387 */ /* 0x000fe80000100800 */
[----:B------:R-:W-:Y:S01]  /*ce30*/  STL [R1+0x618], RZ ;  /* 0x000618ff01007387 */ /* 0x000fe20000100800 */
[----:B------:R-:W-:-:S03]  /*ce40*/  IMAD R2, R9, UR4, RZ ;  /* 0x0000000409027c24 */ /* 0x000fc6000f8e02ff */
[----:B------:R-:W-:Y:S01]  /*ce50*/  STL [R1+0x61c], RZ ;  /* 0x00061cff01007387 */ /* 0x000fe20000100800 */
[----:B------:R-:W-:-:S03]  /*ce60*/  SHF.R.S32.HI R9, RZ, 0x1f, R7 ;  /* 0x0000001fff097819 */ /* 0x000fc60000011407 */
[----:B------:R-:W-:Y:S04]  /*ce70*/  STL [R1+0x600], RZ ;  /* 0x000600ff01007387 */ /* 0x000fe80000100800 */
[----:B------:R-:W-:Y:S04]  /*ce80*/  STL [R1+0x604], RZ ;  /* 0x000604ff01007387 */ /* 0x000fe80000100800 */
[----:B------:R-:W-:Y:S04]  /*ce90*/  STL [R1+0x608], RZ ;  /* 0x000608ff01007387 */ /* 0x000fe80000100800 */
[----:B------:R-:W-:Y:S01]  /*cea0*/  STL [R1+0x60c], RZ ;  /* 0x00060cff01007387 */ /* 0x000fe20000100800 */
[----:B------:R-:W-:-:S03]  /*ceb0*/  LEA.HI R9, R9, R7, RZ, 0x5 ;  /* 0x0000000709097211 */ /* 0x000fc600078f28ff */
[----:B------:R-:W-:Y:S04]  /*cec0*/  STL [R1+0x5f0], RZ ;  /* 0x0005f0ff01007387 */ /* 0x000fe80000100800 */
[----:B------:R-:W-:Y:S04]  /*ced0*/  STL [R1+0x5f4], RZ ;  /* 0x0005f4ff01007387 */ /* 0x000fe80000100800 */
[----:B------:R-:W-:Y:S04]  /*cee0*/  STL [R1+0x5f8], RZ ;  /* 0x0005f8ff01007387 */ /* 0x000fe80000100800 */
[----:B------:R-:W-:Y:S01]  /*cef0*/  STL [R1+0x5fc], RZ ;  /* 0x0005fcff01007387 */ /* 0x000fe20000100800 */
[----:B------:R-:W-:-:S03]  /*cf00*/  SHF.R.S32.HI R5, RZ, 0x5, R9 ;  /* 0x00000005ff057819 */ /* 0x000fc60000011409 */
[----:B------:R-:W-:Y:S04]  /*cf10*/  STL [R1+0x5e0], RZ ;  /* 0x0005e0ff01007387 */ /* 0x000fe80000100800 */
[----:B------:R-:W-:Y:S04]  /*cf20*/  STL [R1+0x5e4], RZ ;  /* 0x0005e4ff01007387 */ /* 0x000fe80000100800 */
[----:B------:R-:W-:Y:S04]  /*cf30*/  STL [R1+0x5e8], RZ ;  /* 0x0005e8ff01007387 */ /* 0x000fe80000100800 */
[----:B------:R-:W-:Y:S04]  /*cf40*/  STL [R1+0x5ec], RZ ;  /* 0x0005ecff01007387 */ /* 0x000fe80000100800 */
[----:B------:R-:W-:Y:S04]  /*cf50*/  STL [R1+0x5d0], RZ ;  /* 0x0005d0ff01007387 */ /* 0x000fe80000100800 */
[----:B------:R-:W-:Y:S04]  /*cf60*/  STL [R1+0x5d4], RZ ;  /* 0x0005d4ff01007387 */ /* 0x000fe80000100800 */
[----:B------:R-:W-:Y:S04]  /*cf70*/  STL [R1+0x5d8], RZ ;  /* 0x0005d8ff01007387 */ /* 0x000fe80000100800 */
[----:B------:R0:W-:Y:S04]  /*cf80*/  STL [R1+0x6c8], R6 ;  /* 0x0006c80601007387 */ /* 0x0001e80000100800 */
[----:B------:R2:W-:Y:S04]  /*cf90*/  STL [R1+0x6bc], R5 ;  /* 0x0006bc0501007387 */ /* 0x0005e80000100800 */
[----:B------:R3:W-:Y:S04]  /*cfa0*/  STL [R1+0x5dc], RZ ;  /* 0x0005dcff01007387 */ /* 0x0007e80000100800 */
        /* <DEDUP_REMOVED lines=19> */
[----:B------:R3:W-:Y:S01]  /*d0e0*/  STL [R1+0x58c], RZ ;  /* 0x00058cff01007387 */ /* 0x0007e20000100800 */
[----:B------:R-:W-:-:S04]  /*d0f0*/  SHF.R.U32.HI R8, RZ, 0x4, R8 ;  /* 0x00000004ff087819 */ /* 0x000fc80000011608 */
[----:B------:R-:W-:Y:S02]  /*d100*/  SGXT.U32 R8, R8, 0x2 ;  /* 0x000000020808781a */ /* 0x000fe40000000000 */
[----:B-1----:R-:W-:Y:S02]  /*d110*/  SHF.R.S32.HI R0, RZ, 0x1f, R2 ;  /* 0x0000001fff007819 */ /* 0x002fe40000011402 */
[C---:B------:R-:W-:Y:S02]  /*d120*/  LOP3.LUT R7, R8.reuse, 0xc, RZ, 0xfc, !PT ;  /* 0x0000000c08077812 */ /* 0x040fe400078efcff */
[C---:B------:R-:W-:Y:S02]  /*d130*/  LOP3.LUT R9, R8.reuse, 0x8, RZ, 0xfc, !PT ;  /* 0x0000000808097812 */ /* 0x040fe400078efcff */
[----:B------:R-:W-:Y:S01]  /*d140*/  LOP3.LUT R8, R8, 0x4, RZ, 0xfc, !PT ;  /* 0x0000000408087812 */ /* 0x000fe200078efcff */
[----:B------:R-:W-:Y:S01]  /*d150*/  IMAD R7, R7, UR5, RZ ;  /* 0x0000000507077c24 */ /* 0x000fe2000f8e02ff */
[C---:B------:R-:W-:Y:S01]  /*d160*/  SHF.L.U64.HI R0, R2.reuse, 0x1, R0 ;  /* 0x0000000102007819 */ /* 0x040fe20000010200 */
[----:B------:R-:W-:-:S02]  /*d170*/  IMAD.SHL.U32 R2, R2, 0x2, RZ ;  /* 0x0000000202027824 */ /* 0x000fc400078e00ff */
[----:B0-----:R-:W-:Y:S02]  /*d180*/  IMAD R6, R9, UR5, RZ ;  /* 0x0000000509067c24 */ /* 0x001fe4000f8e02ff */
[----:B--23--:R-:W-:-:S07]  /*d190*/  IMAD R5, R8, UR5, RZ ;  /* 0x0000000508057c24 */ /* 0x00cfce000f8e02ff */
.L_x_2:
[----:B------:R-:W0:Y:S01]  /*d1a0*/  S2R R5, SR_TID.X ;  /* 0x0000000000057919 */ /* 0x000e220000002100 */
[----:B------:R-:W-:Y:S01]  /*d1b0*/  ULDC UR4, c[0x0][0x238] ;  /* 0x00008e0000047ab9 */ /* 0x000fe20000000800 */
[----:B------:R-:W-:Y:S01]  /*d1c0*/  IMAD.MOV.U32 R20, RZ, RZ, R3 ;  /* 0x000000ffff147224 */ /* 0x000fe200078e0003 */
[----:B------:R-:W-:Y:S01]  /*d1d0*/  PRMT R17, RZ, 0x7610, R17 ;  /* 0x00007610ff117816 */ /* 0x000fe20000000011 */
[----:B------:R-:W-:Y:S01]  /*d1e0*/  STL [R1+0xe34], R28 ;  /* 0x000e341c01007387 */ /* 0x000fe20000100800 */
[----:B------:R-:W-:Y:S01]  /*d1f0*/  IMAD.MOV.U32 R21, RZ, RZ, R4 ;  /* 0x000000ffff157224 */ /* 0x000fe200078e0004 */
[----:B------:R-:W-:Y:S01]  /*d200*/  PRMT R9, RZ, 0x7610, R9 ;  /* 0x00007610ff097816 */ /* 0x000fe20000000009 */
[----:B------:R-:W-:Y:S01]  /*d210*/  ULDC UR5, c[0x0][0x238] ;  /* 0x00008e0000057ab9 */ /* 0x000fe20000000800 */
[----:B------:R-:W-:Y:S01]  /*d220*/  STL [R1+0xe2c], R26 ;  /* 0x000e2c1a01007387 */ /* 0x000fe20000100800 */
[----:B------:R-:W-:Y:S02]  /*d230*/  PRMT R8, RZ, 0x7610, R8 ;  /* 0x00007610ff087816 */ /* 0x000fe40000000008 */
[----:B------:R-:W-:Y:S01]  /*d240*/  PRMT R12, RZ, 0x7610, R12 ;  /* 0x00007610ff0c7816 */ /* 0x000fe2000000000c */
[----:B------:R-:W-:Y:S04]  /*d250*/  STL [R1+0xe20], R25 ;  /* 0x000e201901007387 */ /* 0x000fe80000100800 */
[----:B------:R-:W-:Y:S04]  /*d260*/  STL [R1+0xe28], R25 ;  /* 0x000e281901007387 */ /* 0x000fe80000100800 */
[----:B------:R-:W-:Y:S04]  /*d270*/  STL [R1+0xe1c], R24 ;  /* 0x000e1c1801007387 */ /* 0x000fe80000100800 */
[----:B------:R1:W-:Y:S01]  /*d280*/  STL [R1+0xe30], R24 ;  /* 0x000e301801007387 */ /* 0x0003e20000100800 */
[----:B------:R-:W2:Y:S01]  /*d290*/  S2R R11, SR_TID.X ;  /* 0x00000000000b7919 */ /* 0x000ea20000002100 */
[----:B0-----:R-:W-:-:S02]  /*d2a0*/  SHF.R.U32.HI R5, RZ, 0x4, R5 ;  /* 0x00000004ff057819 */ /* 0x001fc40000011605 */
[----:B------:R-:W-:Y:S02]  /*d2b0*/  STL [R1+0xdf8], R23 ;  /* 0x000df81701007387 */ /* 0x000fe40000100800 */
[----:B------:R-:W-:Y:S01]  /*d2c0*/  SGXT.U32 R5, R5, 0x2 ;  /* 0x000000020505781a */ /* 0x000fe20000000000 */
[----:B-1----:R-:W0:Y:S03]  /*d2d0*/  S2R R24, SR_TID.X ;  /* 0x0000000000187919 */ /* 0x002e260000002100 */
[C---:B------:R-:W-:Y:S01]  /*d2e0*/  LOP3.LUT R7, R5.reuse, 0x4, RZ, 0xfc, !PT ;  /* 0x0000000405077812 */ /* 0x040fe200078efcff */
[----:B------:R-:W-:Y:S01]  /*d2f0*/  STL [R1+0xdfc], R23 ;  /* 0x000dfc1701007387 */ /* 0x000fe20000100800 */
[C---:B------:R-:W-:Y:S02]  /*d300*/  LOP3.LUT R6, R5.reuse, 0x8, RZ, 0xfc, !PT ;  /* 0x0000000805067812 */ /* 0x040fe400078efcff */
[----:B------:R-:W-:Y:S01]  /*d310*/  LOP3.LUT R5, R5, 0xc, RZ, 0xfc, !PT ;  /* 0x0000000c05057812 */ /* 0x000fe200078efcff */
[----:B------:R-:W-:Y:S01]  /*d320*/  STL [R1+0xe04], R23 ;  /* 0x000e041701007387 */ /* 0x000fe20000100800 */
[----:B------:R-:W-:-:S02]  /*d330*/  ISETP.GE.AND P2, PT, R6, UR7, PT ;  /* 0x0000000706007c0c */ /* 0x000fc4000bf46270 */
[----:B------:R-:W-:Y:S01]  /*d340*/  ISETP.GE.AND P3, PT, R5, UR7, PT ;  /* 0x0000000705007c0c */ /* 0x000fe2000bf66270 */
[----:B------:R-:W-:Y:S01]  /*d350*/  STL [R1+0xe0c], R23 ;  /* 0x000e0c1701007387 */ /* 0x000fe20000100800 */
[----:B------:R-:W-:Y:S01]  /*d360*/  ISETP.GE.AND P1, PT, R7, UR7, PT ;  /* 0x0000000707007c0c */ /* 0x000fe2000bf26270 */
[----:B------:R-:W1:Y:S02]  /*d370*/  S2R R5, SR_TID.X ;  /* 0x0000000000057919 */ /* 0x000e640000002100 */
[----:B------:R-:W-:Y:S01]  /*d380*/  STL [R1+0xe18], R23 ;  /* 0x000e181701007387 */ /* 0x000fe20000100800 */
[----:B--2---:R-:W-:-:S03]  /*d390*/  SHF.R.U32.HI R19, RZ, 0x4, R11 ;  /* 0x00000004ff137819 */ /* 0x004fc6000001160b */
[----:B------:R-:W-:Y:S01]  /*d3a0*/  STL [R1+0xe24], R23 ;  /* 0x000e241701007387 */ /* 0x000fe20000100800 */
[----:B------:R-:W-:-:S03]  /*d3b0*/  SGXT.U32 R19, R19, 0x2 ;  /* 0x000000021313781a */ /* 0x000fc60000000000 */
[----:B------:R-:W-:Y:S01]  /*d3c0*/  STL [R1+0xdec], R22 ;  /* 0x000dec1601007387 */ /* 0x000fe20000100800 */
[----:B0-----:R-:W-:-:S03]  /*d3d0*/  SHF.R.U32.HI R18, RZ, 0x4, R24 ;  /* 0x00000004ff127819 */ /* 0x001fc60000011618 */
[----:B------:R-:W-:Y:S01]  /*d3e0*/  STL [R1+0xdf0], R22 ;  /* 0x000df01601007387 */ /* 0x000fe20000100800 */
[----:B------:R-:W-:-:S03]  /*d3f0*/  SGXT.U32 R18, R18, 0x2 ;  /* 0x000000021212781a */ /* 0x000fc60000000000 */
[----:B------:R-:W-:Y:S01]  /*d400*/  STL [R1+0xdf4], R22 ;  /* 0x000df41601007387 */ /* 0x000fe20000100800 */
[C---:B------:R-:W-:Y:S01]  /*d410*/  ISETP.GE.AND P0, PT, R18.reuse, UR7, PT ;  /* 0x0000000712007c0c */ /* 0x040fe2000bf06270 */
[----:B------:R-:W-:Y:S01]  /*d420*/  IMAD R3, R18, UR10, RZ ;  /* 0x0000000a12037c24 */ /* 0x000fe2000f8e02ff */
[--C-:B-1----:R-:W-:Y:S01]  /*d430*/  SHF.R.U32.HI R6, RZ, 0x4, R5.reuse ;  /* 0x00000004ff067819 */ /* 0x102fe20000011605 */
[----:B------:R-:W-:Y:S01]  /*d440*/  STL [R1+0xe00], R22 ;  /* 0x000e001601007387 */ /* 0x000fe20000100800 */
[----:B------:R-:W-:Y:S01]  /*d450*/  SHF.R.U32.HI R10, RZ, 0x4, R5 ;  /* 0x00000004ff0a7819 */ /* 0x000fe20000011605 */
[----:B------:R-:W-:Y:S01]  /*d460*/  IMAD.WIDE R4, R3, 0x2, R20 ;  /* 0x0000000203047825 */ /* 0x000fe200078e0214 */
[----:B------:R-:W-:Y:S01]  /*d470*/  SGXT.U32 R6, R6, 0x2 ;  /* 0x000000020606781a */ /* 0x000fe20000000000 */
[----:B------:R-:W-:Y:S01]  /*d480*/  STL [R1+0xdd4], R16 ;  /* 0x000dd41001007387 */ /* 0x000fe20000100800 */
[----:B------:R-:W-:Y:S02]  /*d490*/  SGXT.U32 R10, R10, 0x2 ;  /* 0x000000020a0a781a */ /* 0x000fe40000000000 */
[----:B------:R-:W-:Y:S01]  /*d4a0*/  LOP3.LUT R6, R6, 0x4, RZ, 0xfc, !PT ;  /* 0x0000000406067812 */ /* 0x000fe200078efcff */
[----:B------:R-:W-:Y:S01]  /*d4b0*/  STL [R1+0xdd8], R16 ;  /* 0x000dd81001007387 */ /* 0x000fe20000100800 */
[----:B------:R-:W-:-:S02]  /*d4c0*/  LOP3.LUT R14, R10, 0xc, RZ, 0xfc, !PT ;  /* 0x0000000c0a0e7812 */ /* 0x000fc400078efcff */
[----:B------:R-:W-:Y:S01]  /*d4d0*/  LOP3.LUT R10, R10, 0x8, RZ, 0xfc, !PT ;  /* 0x000000080a0a7812 */ /* 0x000fe200078efcff */
[----:B------:R-:W-:Y:S01]  /*d4e0*/  IMAD R6, R6, UR4, RZ ;  /* 0x0000000406067c24 */ /* 0x000fe2000f8e02ff */
[----:B------:R-:W-:Y:S01]  /*d4f0*/  ULDC UR4, c[0x0][0x238] ;  /* 0x00008e0000047ab9 */ /* 0x000fe20000000800 */
[----:B------:R-:W-:Y:S01]  /*d500*/  LOP3.LUT R19, R19, 0x10, RZ, 0xfc, !PT ;  /* 0x0000001013137812 */ /* 0x000fe200078efcff */
[----:B------:R-:W-:Y:S01]  /*d510*/  IMAD R14, R14, UR4, RZ ;  /* 0x000000040e0e7c24 */ /* 0x000fe2000f8e02ff */
[----:B------:R0:W2:Y:S01]  /*d520*/  @!P0 LDG.E.U16 R9, desc[UR8][R4.64] ;  /* 0x0000000804098981 */ /* 0x0000a2000c1e1500 */
[----:B------:R-:W-:-:S03]  /*d530*/  IMAD.WIDE R6, R6, 0x2, R20 ;  /* 0x0000000206067825 */ /* 0x000fc600078e0214 */
[----:B------:R-:W-:Y:S01]  /*d540*/  STL [R1+0xddc], R16 ;  /* 0x000ddc1001007387 */ /* 0x000fe20000100800 */
[----:B------:R-:W-:Y:S02]  /*d550*/  IMAD R10, R10, UR5, RZ ;  /* 0x000000050a0a7c24 */ /* 0x000fe4000f8e02ff */
[--C-:B------:R-:W-:Y:S01]  /*d560*/  IMAD.WIDE R14, R14, 0x2, R20.reuse ;  /* 0x000000020e0e7825 */ /* 0x100fe200078e0214 */
[----:B------:R1:W3:Y:S01]  /*d570*/  @!P1 LDG.E.U16 R17, desc[UR8][R6.64] ;  /* 0x0000000806119981 */ /* 0x0002e2000c1e1500 */
[C---:B------:R-:W-:Y:S02]  /*d580*/  ISETP.GE.AND P1, PT, R19.reuse, UR7, PT ;  /* 0x0000000713007c0c */ /* 0x040fe4000bf26270 */
[----:B------:R-:W-:Y:S01]  /*d590*/  IMAD.WIDE R10, R10, 0x2, R20 ;  /* 0x000000020a0a7825 */ /* 0x000fe200078e0214 */
[----:B0-----:R-:W-:Y:S01]  /*d5a0*/  LOP3.LUT R5, R18, 0x14, RZ, 0xfc, !PT ;  /* 0x0000001412057812 */ /* 0x001fe200078efcff */
[----:B------:R-:W-:Y:S02]  /*d5b0*/  STL [R1+0xde0], R16 ;  /* 0x000de01001007387 */ /* 0x000fe40000100800 */
[----:B------:R-:W-:-:S02]  /*d5c0*/  IMAD R4, R19, UR10, RZ ;  /* 0x0000000a13047c24 */ /* 0x000fc4000f8e02ff */
[----:B------:R-:W-:Y:S01]  /*d5d0*/  STL [R1+0xde4], R16 ;  /* 0x000de41001007387 */ /* 0x000fe20000100800 */
[----:B-1----:R-:W-:-:S03]  /*d5e0*/  LOP3.LUT R6, R18, 0x1c, RZ, 0xfc, !PT ;  /* 0x0000001c12067812 */ /* 0x002fc600078efcff */
[----:B------:R-:W-:Y:S01]  /*d5f0*/  STL [R1+0xde8], R16 ;  /* 0x000de81001007387 */ /* 0x000fe20000100800 */
[----:B------:R-:W-:Y:S02]  /*d600*/  ISETP.GE.AND P4, PT, R6, UR7, PT ;  /* 0x0000000706007c0c */ /* 0x000fe4000bf86270 */
[----:B------:R-:W-:Y:S01]  /*d610*/  LOP3.LUT R7, R18, 0x18, RZ, 0xfc, !PT ;  /* 0x0000001812077812 */ /* 0x000fe200078efcff */
[----:B------:R-:W-:Y:S01]  /*d620*/  STL [R1+0xe08], R16 ;  /* 0x000e081001007387 */ /* 0x000fe20000100800 */
[----:B------:R-:W-:-:S03]  /*d630*/  IMAD R6, R6, UR10, RZ ;  /* 0x0000000a06067c24 */ /* 0x000fc6000f8e02ff */
[----:B------:R0:W4:Y:S04]  /*d640*/  @!P2 LDG.E.U16 R8, desc[UR8][R10.64] ;  /* 0x000000080a08a981 */ /* 0x000128000c1e1500 */
[----:B------:R1:W3:Y:S01]  /*d650*/  @!P3 LDG.E.U16 R12, desc[UR8][R14.64] ;  /* 0x000000080e0cb981 */ /* 0x0002e2000c1e1500 */
[----:B------:R-:W-:-:S03]  /*d660*/  ISETP.GE.AND P3, PT, R5, UR7, PT ;  /* 0x0000000705007c0c */ /* 0x000fc6000bf66270 */
[----:B------:R-:W-:Y:S01]  /*d670*/  STL [R1+0xdd0], R13 ;  /* 0x000dd00d01007387 */ /* 0x000fe20000100800 */
[----:B0-----:R-:W-:-:S03]  /*d680*/  IMAD R10, R5, UR10, RZ ;  /* 0x0000000a050a7c24 */ /* 0x001fc6000f8e02ff */
[----:B------:R-:W-:Y:S01]  /*d690*/  STL [R1+0xe10], R13 ;  /* 0x000e100d01007387 */ /* 0x000fe20000100800 */
[----:B------:R-:W-:Y:S01]  /*d6a0*/  IMAD.WIDE R4, R4, 0x2, R20 ;  /* 0x0000000204047825 */ /* 0x000fe200078e0214 */
[----:B-1----:R-:W-:Y:S02]  /*d6b0*/  PRMT R14, RZ, 0x7610, R14 ;  /* 0x00007610ff0e7816 */ /* 0x002fe4000000000e */
[----:B------:R-:W-:Y:S01]  /*d6c0*/  STL [R1+0xdcc], R29 ;  /* 0x000dcc1d01007387 */ /* 0x000fe20000100800 */
[----:B------:R-:W-:Y:S01]  /*d6d0*/  PRMT R15, RZ, 0x7610, R15 ;  /* 0x00007610ff0f7816 */ /* 0x000fe2000000000f */
[C---:B------:R-:W-:Y:S02]  /*d6e0*/  IMAD R11, R7.reuse, UR10, RZ ;  /* 0x0000000a070b7c24 */ /* 0x040fe4000f8e02ff */
[----:B------:R-:W-:Y:S01]  /*d6f0*/  STL [R1+0xe14], R29 ;  /* 0x000e141d01007387 */ /* 0x000fe20000100800 */
[----:B------:R-:W-:Y:S01]  /*d700*/  ISETP.GE.AND P2, PT, R7, UR7, PT ;  /* 0x0000000707007c0c */ /* 0x000fe2000bf46270 */
[----:B------:R-:W-:-:S02]  /*d710*/  IMAD.WIDE R6, R6, 0x2, R20 ;  /* 0x0000000206067825 */ /* 0x000fc400078e0214 */
[----:B------:R-:W-:Y:S04]  /*d720*/  STL [R1+0xdc4], R27 ;  /* 0x000dc41b01007387 */ /* 0x000fe80000100800 */
[----:B------:R-:W-:Y:S04]  /*d730*/  STL [R1+0xdc8], R27 ;  /* 0x000dc81b01007387 */ /* 0x000fe80000100800 */
[----:B------:R0:W-:Y:S04]  /*d740*/  STL.64 [R1+0x2a0], R20 ;  /* 0x0002a01401007387 */ /* 0x0001e80000100a00 */
[----:B------:R1:W3:Y:S04]  /*d750*/  @!P1 LDG.E.U16 R14, desc[UR8][R4.64] ;  /* 0x00000008040e9981 */ /* 0x0002e8000c1e1500 */
[----:B------:R-:W3:Y:S04]  /*d760*/  @!P4 LDG.E.U16 R15, desc[UR8][R6.64] ;  /* 0x00000008060fc981 */ /* 0x000ee8000c1e1500 */
[----:B------:R-:W2:Y:S04]  /*d770*/  LDL R5, [R1+0x248] ;  /* 0x0002480001057983 */ /* 0x000ea80000100800 */
[----:B------:R-:W4:Y:S01]  /*d780*/  LDL R7, [R1+0x24c] ;  /* 0x00024c0001077983 */ /* 0x000f220000100800 */
[----:B------:R-:W-:Y:S01]  /*d790*/  IMAD.WIDE R18, R11, 0x2, R20 ;  /* 0x000000020b127825 */ /* 0x000fe200078e0214 */
[----:B------:R-:W-:-:S02]  /*d7a0*/  PRMT R3, RZ, 0x7610, R3 ;  /* 0x00007610ff037816 */ /* 0x000fc40000000003 */
[----:B------:R-:W-:Y:S01]  /*d7b0*/  PRMT R11, RZ, 0x7610, R11 ;  /* 0x00007610ff0b7816 */ /* 0x000fe2000000000b */
[----:B0-----:R-:W-:-:S03]  /*d7c0*/  IMAD.WIDE R20, R10, 0x2, R20 ;  /* 0x000000020a147825 */ /* 0x001fc600078e0214 */
[----:B------:R0:W3:Y:S04]  /*d7d0*/  @!P2 LDG.E.U16 R3, desc[UR8][R18.64] ;  /* 0x000000081203a981 */ /* 0x0000e8000c1e1500 */
[----:B------:R-:W3:Y:S01]  /*d7e0*/  @!P3 LDG.E.U16 R11, desc[UR8][R20.64] ;  /* 0x00000008140bb981 */ /* 0x000ee2000c1e1500 */
[----:B------:R-:W-:-:S04]  /*d7f0*/  LOP3.LUT R24, R24, 0x1f, RZ, 0xc0, !PT ;  /* 0x0000001f18187812 */ /* 0x000fc800078ec0ff */
[----:B------:R-:W-:Y:S01]  /*d800*/  ISETP.GE.AND P0, PT, R24, UR7, PT ;  /* 0x0000000718007c0c */ /* 0x000fe2000bf06270 */
[----:B------:R-:W3:Y:S04]  /*d810*/  LDL R19, [R1+0x258] ;  /* 0x0002580001137983 */ /* 0x000ee80000100800 */
[----:B------:R-:W3:Y:S01]  /*d820*/  LDL R24, [R1+0x250] ;  /* 0x0002500001187983 */ /* 0x000ee20000100800 */
[----:B------:R-:W-:Y:S01]  /*d830*/  PRMT R28, RZ, 0x7610, R28 ;  /* 0x00007610ff1c7816 */ /* 0x000fe2000000001c */
[----:B------:R-:W-:Y:S01]  /*d840*/  BAR.SYNC.DEFER_BLOCKING 0x0 ;  /* 0x0000000000007b1d */ /* 0x000fe20000010000 */
[C---:B--2--5:R-:W-:Y:S01]  /*d850*/  IADD3 RZ, P2, R5.reuse, R2, RZ ;  /* 0x0000000205ff7210 */ /* 0x064fe20007f5e0ff */
[----:B-1----:R-:W-:-:S04]  /*d860*/  IMAD.IADD R4, R5, 0x1, R2 ;  /* 0x0000000105047824 */ /* 0x002fc800078e0202 */
[----:B----4-:R-:W-:Y:S02]  /*d870*/  IMAD.X R5, R7, 0x1, R0, P2 ;  /* 0x0000000107057824 */ /* 0x010fe400010e0600 */
[----:B------:R-:W2:Y:S04]  /*d880*/  LDL R7, [R1+0x254] ;  /* 0x0002540001077983 */ /* 0x000ea80000100800 */
[----:B------:R-:W4:Y:S01]  /*d890*/  @!P0 LDG.E.U16 R28, desc[UR8][R4.64] ;  /* 0x00000008041c8981 */ /* 0x000f22000c1e1500 */
[----:B0-----:R-:W-:Y:S02]  /*d8a0*/  PRMT R18, RZ, 0x7610, R18 ;  /* 0x00007610ff127816 */ /* 0x001fe40000000012 */
[CC--:B---3--:R-:W-:Y:S02]  /*d8b0*/  IADD3 RZ, P1, R24.reuse, R2.reuse, RZ ;  /* 0x0000000218ff7210 */ /* 0x0c8fe40007f3e0ff */
[----:B------:R-:W-:-:S02]  /*d8c0*/  IADD3 R6, R24, R2, RZ ;  /* 0x0000000218067210 */ /* 0x000fc40007ffe0ff */
[----:B------:R-:W3:Y:S01]  /*d8d0*/  LDL R24, [R1+0x268] ;  /* 0x0002680001187983 */ /* 0x000ee20000100800 */
[----:B--2---:R-:W-:-:S03]  /*d8e0*/  IMAD.X R7, R7, 0x1, R0, P1 ;  /* 0x0000000107077824 */ /* 0x004fc600008e0600 */
[----:B----4-:R0:W-:Y:S04]  /*d8f0*/  STL [R1+0x80], R28 ;  /* 0x0000801c01007387 */ /* 0x0101e80000100800 */
[----:B------:R-:W2:Y:S04]  /*d900*/  @!P0 LDG.E.U16 R18, desc[UR8][R6.64] ;  /* 0x0000000806128981 */ /* 0x000ea8000c1e1500 */
[----:B0-----:R-:W4:Y:S04]  /*d910*/  LDL.LU R28, [R1+0xe34] ;  /* 0x000e3400011c7983 */ /* 0x001f280000300800 */
[----:B------:R-:W3:Y:S04]  /*d920*/  LDL R6, [R1+0x25c] ;  /* 0x00025c0001067983 */ /* 0x000ee80000100800 */
[----:B------:R-:W4:Y:S01]  /*d930*/  LDL R7, [R1+0x260] ;  /* 0x0002600001077983 */ /* 0x000f220000100800 */
[----:B------:R-:W-:-:S02]  /*d940*/  IADD3 RZ, P2, R19, R2, RZ ;  /* 0x0000000213ff7210 */ /* 0x000fc40007f5e0ff */
[----:B------:R-:W-:Y:S01]  /*d950*/  PRMT R4, RZ, 0x7610, R4 ;  /* 0x00007610ff047816 */ /* 0x000fe20000000004 */
[----:B--2---:R0:W-:Y:S02]  /*d960*/  STL [R1+0x9c], R18 ;  /* 0x00009c1201007387 */ /* 0x0041e40000100800 */
[----:B0-----:R-:W-:Y:S02]  /*d970*/  IMAD.IADD R18, R19, 0x1, R2 ;  /* 0x0000000113127824 */ /* 0x001fe400078e0202 */
[----:B---3--:R-:W-:Y:S01]  /*d980*/  IMAD.X R19, R6, 0x1, R0, P2 ;  /* 0x0000000106137824 */ /* 0x008fe200010e0600 */
[C---:B----4-:R-:W-:Y:S01]  /*d990*/  IADD3 RZ, P1, R7.reuse, R2, RZ ;  /* 0x0000000207ff7210 */ /* 0x050fe20007f3e0ff */
[----:B------:R-:W-:Y:S02]  /*d9a0*/  IMAD.IADD R6, R7, 0x1, R2 ;  /* 0x0000000107067824 */ /* 0x000fe400078e0202 */
[----:B------:R-:W2:Y:S04]  /*d9b0*/  LDL R7, [R1+0x264] ;  /* 0x0002640001077983 */ /* 0x000ea80000100800 */
[----:B------:R-:W3:Y:S04]  /*d9c0*/  @!P0 LDG.E.U16 R4, desc[UR8][R18.64] ;  /* 0x0000000812048981 */ /* 0x000ee8000c1e1500 */
[----:B------:R-:W4:Y:S04]  /*d9d0*/  LDL R18, [R1+0x26c] ;  /* 0x00026c0001127983 */ /* 0x000f280000100800 */
[----:B------:R-:W3:Y:S01]  /*d9e0*/  LDL R19, [R1+0x270] ;  /* 0x0002700001137983 */ /* 0x000ee20000100800 */
[----:B------:R-:W-:-:S02]  /*d9f0*/  PRMT R28, RZ, 0x7610, R28 ;  /* 0x00007610ff1c7816 */ /* 0x000fc4000000001c */
[----:B------:R-:W-:Y:S01]  /*da00*/  IADD3 RZ, P2, R24, R2, RZ ;  /* 0x0000000218ff7210 */ /* 0x000fe20007f5e0ff */
[----:B--2---:R-:W-:-:S05]  /*da10*/  IMAD.X R7, R7, 0x1, R0, P1 ;  /* 0x0000000107077824 */ /* 0x004fca00008e0600 */
[----:B------:R0:W2:Y:S02]  /*da20*/  @!P0 LDG.E.U16 R28, desc[UR8][R6.64] ;  /* 0x00000008061c8981 */ /* 0x0000a4000c1e1500 */
[----:B0-----:R-:W-:Y:S02]  /*da30*/  IMAD.IADD R6, R24, 0x1, R2 ;  /* 0x0000000118067824 */ /* 0x001fe400078e0202 */
[----:B----4-:R-:W-:Y:S01]  /*da40*/  IMAD.X R7, R18, 0x1, R0, P2 ;  /* 0x0000000112077824 */ /* 0x010fe200010e0600 */
[C---:B---3--:R-:W-:Y:S01]  /*da50*/  IADD3 RZ, P1, R19.reuse, R2, RZ ;  /* 0x0000000213ff7210 */ /* 0x048fe20007f3e0ff */
[----:B------:R-:W3:Y:S01]  /*da60*/  LDL.LU R24, [R1+0xe30] ;  /* 0x000e300001187983 */ /* 0x000ee20000300800 */
[----:B------:R-:W-:-:S03]  /*da70*/  IMAD.IADD R18, R19, 0x1, R2 ;  /* 0x0000000113127824 */ /* 0x000fc600078e0202 */
[----:B------:R-:W4:Y:S01]  /*da80*/  LDL R19, [R1+0x274] ;  /* 0x0002740001137983 */ /* 0x000f220000100800 */
[----:B------:R-:W-:Y:S02]  /*da90*/  PRMT R26, RZ, 0x7610, R26 ;  /* 0x00007610ff1a7816 */ /* 0x000fe4000000001a */
[----:B------:R-:W-:-:S04]  /*daa0*/  PRMT R25, RZ, 0x7610, R25 ;  /* 0x00007610ff197816 */ /* 0x000fc80000000019 */
[----:B------:R-:W2:Y:S01]  /*dab0*/  @!P0 LDG.E.U16 R26, desc[UR8][R6.64] ;  /* 0x00000008061a8981 */ /* 0x000ea2000c1e1500 */
[----:B----4-:R-:W-:-:S05]  /*dac0*/  IMAD.X R19, R19, 0x1, R0, P1 ;  /* 0x0000000113137824 */ /* 0x010fca00008e0600 */
[----:B------:R-:W4:Y:S04]  /*dad0*/  @!P0 LDG.E.U16 R25, desc[UR8][R18.64] ;  /* 0x0000000812198981 */ /* 0x000f28000c1e1500 */
[----:B--2---:R0:W-:Y:S04]  /*dae0*/  STL [R1+0x7c], R26 ;  /* 0x00007c1a01007387 */ /* 0x0041e80000100800 */
[----:B0-----:R-:W2:Y:S04]  /*daf0*/  LDL.LU R26, [R1+0xe2c] ;  /* 0x000e2c00011a7983 */ /* 0x001ea80000300800 */
[----:B------:R-:W3:Y:S04]  /*db00*/  LDL R7, [R1+0x278] ;  /* 0x0002780001077983 */ /* 0x000ee80000100800 */
[----:B----4-:R0:W-:Y:S04]  /*db10*/  STL [R1+0x98], R25 ;  /* 0x0000981901007387 */ /* 0x0101e80000100800 */
[----:B0-----:R-:W4:Y:S04]  /*db20*/  LDL.LU R25, [R1+0xe28] ;  /* 0x000e280001197983 */ /* 0x001f280000300800 */
[----:B------:R-:W2:Y:S04]  /*db30*/  LDL R18, [R1+0x27c] ;  /* 0x00027c0001127983 */ /* 0x000ea80000100800 */
[----:B------:R-:W4:Y:S01]  /*db40*/  LDL R19, [R1+0x280] ;  /* 0x0002800001137983 */ /* 0x000f220000100800 */
[C---:B---3--:R-:W-:Y:S01]  /*db50*/  IADD3 RZ, P2, R7.reuse, R2, RZ ;  /* 0x0000000207ff7210 */ /* 0x048fe20007f5e0ff */
[----:B------:R-:W-:-:S04]  /*db60*/  IMAD.IADD R6, R7, 0x1, R2 ;  /* 0x0000000107067824 */ /* 0x000fc800078e0202 */
[----:B--2---:R-:W-:Y:S01]  /*db70*/  IMAD.X R7, R18, 0x1, R0, P2 ;  /* 0x0000000112077824 */ /* 0x004fe200010e0600 */
[C---:B----4-:R-:W-:Y:S01]  /*db80*/  IADD3 RZ, P1, R19.reuse, R2, RZ ;  /* 0x0000000213ff7210 */ /* 0x050fe20007f3e0ff */
[----:B------:R-:W-:Y:S02]  /*db90*/  IMAD.IADD R18, R19, 0x1, R2 ;  /* 0x0000000113127824 */ /* 0x000fe400078e0202 */
[----:B------:R-:W2:Y:S01]  /*dba0*/  LDL R19, [R1+0x284] ;  /* 0x0002840001137983 */ /* 0x000ea20000100800 */
[----:B------:R-:W-:Y:S02]  /*dbb0*/  PRMT R23, RZ, 0x7610, R23 ;  /* 0x00007610ff177816 */ /* 0x000fe40000000017 */
[----:B------:R-:W-:-:S06]  /*dbc0*/  PRMT R26, RZ, 0x7610, R26 ;  /* 0x00007610ff1a7816 */ /* 0x000fcc000000001a */
[----:B------:R0:W3:Y:S04]  /*dbd0*/  @!P0 LDG.E.U16 R26, desc[UR8][R6.64] ;  /* 0x00000008061a8981 */ /* 0x0000e8000c1e1500 */
[----:B------:R-:W4:Y:S01]  /*dbe0*/  LDL R7, [R1+0x288] ;  /* 0x0002880001077983 */ /* 0x000f220000100800 */
[----:B--2---:R-:W-:-:S05]  /*dbf0*/  IMAD.X R19, R19, 0x1, R0, P1 ;  /* 0x0000000113137824 */ /* 0x004fca00008e0600 */
[----:B------:R-:W2:Y:S04]  /*dc00*/  @!P0 LDG.E.U16 R23, desc[UR8][R18.64] ;  /* 0x0000000812178981 */ /* 0x000ea8000c1e1500 */
[----:B--2---:R1:W-:Y:S04]  /*dc10*/  STL [R1+0x1c], R23 ;  /* 0x00001c1701007387 */ /* 0x0043e80000100800 */
[----:B-1----:R-:W2:Y:S04]  /*dc20*/  LDL.LU R23, [R1+0xe24] ;  /* 0x000e240001177983 */ /* 0x002ea80000300800 */
[----:B------:R-:W3:Y:S04]  /*dc30*/  LDL R18, [R1+0x28c] ;  /* 0x00028c0001127983 */ /* 0x000ee80000100800 */
[----:B------:R-:W2:Y:S01]  /*dc40*/  LDL R19, [R1+0x290] ;  /* 0x0002900001137983 */ /* 0x000ea20000100800 */
[C---:B----4-:R-:W-:Y:S01]  /*dc50*/  IADD3 RZ, P2, R7.reuse, R2, RZ ;  /* 0x0000000207ff7210 */ /* 0x050fe20007f5e0ff */
[----:B0-----:R-:W-:-:S04]  /*dc60*/  IMAD.IADD R6, R7, 0x1, R2 ;  /* 0x0000000107067824 */ /* 0x001fc800078e0202 */
[----:B---3--:R-:W-:Y:S01]  /*dc70*/  IMAD.X R7, R18, 0x1, R0, P2 ;  /* 0x0000000112077824 */ /* 0x008fe200010e0600 */
[C---:B--2---:R-:W-:Y:S01]  /*dc80*/  IADD3 RZ, P1, R19.reuse, R2, RZ ;  /* 0x0000000213ff7210 */ /* 0x044fe20007f3e0ff */
[----:B------:R-:W-:Y:S02]  /*dc90*/  IMAD.IADD R18, R19, 0x1, R2 ;  /* 0x0000000113127824 */ /* 0x000fe400078e0202 */
[----:B------:R-:W2:Y:S01]  /*dca0*/  LDL R19, [R1+0x294] ;  /* 0x0002940001137983 */ /* 0x000ea20000100800 */
[----:B------:R-:W-:Y:S02]  /*dcb0*/  PRMT R25, RZ, 0x7610, R25 ;  /* 0x00007610ff197816 */ /* 0x000fe40000000019 */
[----:B------:R-:W-:-:S04]  /*dcc0*/  PRMT R24, RZ, 0x7610, R24 ;  /* 0x00007610ff187816 */ /* 0x000fc80000000018 */
[----:B------:R-:W3:Y:S01]  /*dcd0*/  @!P0 LDG.E.U16 R25, desc[UR8][R6.64] ;  /* 0x0000000806198981 */ /* 0x000ee2000c1e1500 */
[----:B--2---:R-:W-:-:S05]  /*dce0*/  IMAD.X R19, R19, 0x1, R0, P1 ;  /* 0x0000000113137824 */ /* 0x004fca00008e0600 */
[----:B------:R-:W2:Y:S04]  /*dcf0*/  @!P0 LDG.E.U16 R24, desc[UR8][R18.64] ;  /* 0x0000000812188981 */ /* 0x000ea8000c1e1500 */
[----:B---3--:R0:W-:Y:S04]  /*dd00*/  STL [R1+0x74], R25 ;  /* 0x0000741901007387 */ /* 0x0081e80000100800 */
[----:B0-----:R-:W3:Y:S04]  /*dd10*/  LDL.LU R25, [R1+0xe20] ;  /* 0x000e200001197983 */ /* 0x001ee80000300800 */
[----:B------:R-:W4:Y:S04]  /*dd20*/  LDL R7, [R1+0x298] ;  /* 0x0002980001077983 */ /* 0x000f280000100800 */
[----:B--2---:R0:W-:Y:S04]  /*dd30*/  STL [R1+0x94], R24 ;  /* 0x0000941801007387 */ /* 0x0041e80000100800 */
[----:B0-----:R-:W2:Y:S04]  /*dd40*/  LDL.LU R24, [R1+0xe1c] ;  /* 0x000e1c0001187983 */ /* 0x001ea80000300800 */
[----:B------:R-:W3:Y:S04]  /*dd50*/  LDL R18, [R1+0x29c] ;  /* 0x00029c0001127983 */ /* 0x000ee80000100800 */
[----:B------:R-:W2:Y:S01]  /*dd60*/  LDL R19, [R1+0x2a8] ;  /* 0x0002a80001137983 */ /* 0x000ea20000100800 */
[C---:B----4-:R-:W-:Y:S01]  /*dd70*/  IADD3 RZ, P2, R7.reuse, R2, RZ ;  /* 0x0000000207ff7210 */ /* 0x050fe20007f5e0ff */
[----:B------:R-:W-:-:S04]  /*dd80*/  IMAD.IADD R6, R7, 0x1, R2 ;  /* 0x0000000107067824 */ /* 0x000fc800078e0202 */
[----:B---3--:R-:W-:Y:S01]  /*dd90*/  IMAD.X R7, R18, 0x1, R0, P2 ;  /* 0x0000000112077824 */ /* 0x008fe200010e0600 */
[C---:B--2---:R-:W-:Y:S01]  /*dda0*/  IADD3 RZ, P1, R19.reuse, R2, RZ ;  /* 0x0000000213ff7210 */ /* 0x044fe20007f3e0ff */
[----:B------:R-:W-:Y:S02]  /*ddb0*/  IMAD.IADD R18, R19, 0x1, R2 ;  /* 0x0000000113127824 */ /* 0x000fe400078e0202 */
[----:B------:R-:W2:Y:S01]  /*ddc0*/  LDL R19, [R1+0x2ac] ;  /* 0x0002ac0001137983 */ /* 0x000ea20000100800 */
[----:B------:R-:W-:Y:S02]  /*ddd0*/  PRMT R25, RZ, 0x7610, R25 ;  /* 0x00007610ff197816 */ /* 0x000fe40000000019 */
[----:B------:R-:W-:-:S04]  /*dde0*/  PRMT R16, RZ, 0x7610, R16 ;  /* 0x00007610ff107816 */ /* 0x000fc80000000010 */
[----:B------:R0:W3:Y:S04]  /*ddf0*/  @!P0 LDG.E.U16 R25, desc[UR8][R6.64] ;  /* 0x0000000806198981 */ /* 0x0000e8000c1e1500 */
[----:B------:R-:W4:Y:S01]  /*de00*/  LDL R7, [R1+0x2b0] ;  /* 0x0002b00001077983 */ /* 0x000f220000100800 */
[----:B--2---:R-:W-:-:S05]  /*de10*/  IMAD.X R19, R19, 0x1, R0, P1 ;  /* 0x0000000113137824 */ /* 0x004fca00008e0600 */
[----:B------:R-:W2:Y:S04]  /*de20*/  @!P0 LDG.E.U16 R16, desc[UR8][R18.64] ;  /* 0x0000000812108981 */ /* 0x000ea8000c1e1500 */
[----:B------:R-:W3:Y:S04]  /*de30*/  LDL R18, [R1+0x2b4] ;  /* 0x0002b40001127983 */ /* 0x000ee80000100800 */
[----:B------:R-:W3:Y:S01]  /*de40*/  LDL R19, [R1+0x2b8] ;  /* 0x0002b80001137983 */ /* 0x000ee20000100800 */
[C---:B----4-:R-:W-:Y:S01]  /*de50*/  IADD3 RZ, P2, R7.reuse, R2, RZ ;  /* 0x0000000207ff7210 */ /* 0x050fe20007f5e0ff */
[----:B0-----:R-:W-:-:S02]  /*de60*/  IMAD.IADD R6, R7, 0x1, R2 ;  /* 0x0000000107067824 */ /* 0x001fc400078e0202 */
[----:B--2---:R0:W-:Y:S02]  /*de70*/  STL [R1+0x18], R16 ;  /* 0x0000181001007387 */ /* 0x0041e40000100800 */
[----:B---3--:R-:W-:Y:S01]  /*de80*/  IMAD.X R7, R18, 0x1, R0, P2 ;  /* 0x0000000112077824 */ /* 0x008fe200010e0600 */
[----:B------:R-:W-:Y:S01]  /*de90*/  PRMT R22, RZ, 0x7610, R22 ;  /* 0x00007610ff167816 */ /* 0x000fe20000000016 */
[----:B0-----:R-:W2:Y:S01]  /*dea0*/  LDL R16, [R1+0x2cc] ;  /* 0x0002cc0001107983 */ /* 0x001ea20000100800 */
[C---:B------:R-:W-:Y:S01]  /*deb0*/  IADD3 RZ, P1, R19.reuse, R2, RZ ;  /* 0x0000000213ff7210 */ /* 0x040fe20007f3e0ff */
[----:B------:R-:W-:Y:S02]  /*dec0*/  IMAD.IADD R18, R19, 0x1, R2 ;  /* 0x0000000113127824 */ /* 0x000fe400078e0202 */
[----:B------:R-:W3:Y:S01]  /*ded0*/  LDL R19, [R1+0x2bc] ;  /* 0x0002bc0001137983 */ /* 0x000ee20000100800 */
[----:B------:R-:W-:-:S03]  /*dee0*/  PRMT R23, RZ, 0x7610, R23 ;  /* 0x00007610ff177816 */ /* 0x000fc60000000017 */
[----:B------:R-:W4:Y:S04]  /*def0*/  @!P0 LDG.E.U16 R22, desc[UR8][R6.64] ;  /* 0x0000000806168981 */ /* 0x000f28000c1e1500 */
[----:B------:R-:W2:Y:S01]  /*df00*/  LDL R7, [R1+0x2c0] ;  /* 0x0002c00001077983 */ /* 0x000ea20000100800 */
[----:B---3--:R-:W-:-:S05]  /*df10*/  IMAD.X R19, R19, 0x1, R0, P1 ;  /* 0x0000000113137824 */ /* 0x008fca00008e0600 */
[----:B------:R-:W3:Y:S04]  /*df20*/  @!P0 LDG.E.U16 R23, desc[UR8][R18.64] ;  /* 0x0000000812178981 */ /* 0x000ee8000c1e1500 */
[----:B----4-:R0:W-:Y:S04]  /*df30*/  STL [R1+0x6c], R22 ;  /* 0x00006c1601007387 */ /* 0x0101e80000100800 */
[----:B0-----:R-:W4:Y:S04]  /*df40*/  LDL R22, [R1+0x2d4] ;  /* 0x0002d40001167983 */ /* 0x001f280000100800 */
[----:B---3--:R0:W-:Y:S04]  /*df50*/  STL [R1+0x90], R23 ;  /* 0x0000901701007387 */ /* 0x0081e80000100800 */
[----:B0-----:R-:W3:Y:S04]  /*df60*/  LDL.LU R23, [R1+0xe18] ;  /* 0x000e180001177983 */ /* 0x001ee80000300800 */
[----:B------:R-:W4:Y:S04]  /*df70*/  LDL R19, [R1+0x2c8] ;  /* 0x0002c80001137983 */ /* 0x000f280000100800 */
[----:B------:R-:W3:Y:S01]  /*df80*/  LDL R18, [R1+0x2c4] ;  /* 0x0002c40001127983 */ /* 0x000ee20000100800 */
[C---:B--2---:R-:W-:Y:S01]  /*df90*/  IADD3 RZ, P2, R7.reuse, R2, RZ ;  /* 0x0000000207ff7210 */ /* 0x044fe20007f5e0ff */
[----:B------:R-:W-:Y:S01]  /*dfa0*/  IMAD.IADD R6, R7, 0x1, R2 ;  /* 0x0000000107067824 */ /* 0x000fe200078e0202 */
[----:B------:R-:W-:-:S02]  /*dfb0*/  PRMT R29, RZ, 0x7610, R29 ;  /* 0x00007610ff1d7816 */ /* 0x000fc4000000001d */
[CC--:B----4-:R-:W-:Y:S01]  /*dfc0*/  IADD3 RZ, P1, R19.reuse, R2.reuse, RZ ;  /* 0x0000000213ff7210 */ /* 0x0d0fe20007f3e0ff */
[----:B---3--:R-:W-:Y:S02]  /*dfd0*/  IMAD.X R7, R18, 0x1, R0, P2 ;  /* 0x0000000112077824 */ /* 0x008fe400010e0600 */
[----:B------:R-:W-:Y:S02]  /*dfe0*/  IMAD.IADD R18, R19, 0x1, R2 ;  /* 0x0000000113127824 */ /* 0x000fe400078e0202 */
[----:B------:R-:W-:Y:S01]  /*dff0*/  IMAD.X R19, R16, 0x1, R0, P1 ;  /* 0x0000000110137824 */ /* 0x000fe200008e0600 */
[----:B------:R-:W-:Y:S01]  /*e000*/  PRMT R24, RZ, 0x7610, R24 ;  /* 0x00007610ff187816 */ /* 0x000fe20000000018 */
[----:B------:R-:W2:Y:S04]  /*e010*/  LDL R16, [R1+0x2e8] ;  /* 0x0002e80001107983 */ /* 0x000ea80000100800 */
[----:B------:R-:W3:Y:S04]  /*e020*/  @!P0 LDG.E.U16 R29, desc[UR8][R18.64] ;  /* 0x00000008121d8981 */ /* 0x000ee8000c1e1500 */
[----:B------:R0:W4:Y:S04]  /*e030*/  @!P0 LDG.E.U16 R24, desc[UR8][R6.64] ;  /* 0x0000000806188981 */ /* 0x000128000c1e1500 */
[----:B------:R-:W2:Y:S04]  /*e040*/  LDL R7, [R1+0x2d0] ;  /* 0x0002d00001077983 */ /* 0x000ea80000100800 */
[----:B---3--:R1:W-:Y:S04]  /*e050*/  STL [R1+0x14], R29 ;  /* 0x0000141d01007387 */ /* 0x0083e80000100800 */
[----:B-1----:R-:W3:Y:S04]  /*e060*/  LDL.LU R29, [R1+0xe14] ;  /* 0x000e1400011d7983 */ /* 0x002ee80000300800 */
[----:B------:R-:W4:Y:S01]  /*e070*/  LDL R19, [R1+0x2d8] ;  /* 0x0002d80001137983 */ /* 0x000f220000100800 */
[C---:B--2---:R-:W-:Y:S01]  /*e080*/  IADD3 RZ, P2, R7.reuse, R2, RZ ;  /* 0x0000000207ff7210 */ /* 0x044fe20007f5e0ff */
[----:B0-----:R-:W-:Y:S01]  /*e090*/  IMAD.IADD R6, R7, 0x1, R2 ;  /* 0x0000000107067824 */ /* 0x001fe200078e0202 */
[----:B------:R-:W-:-:S03]  /*e0a0*/  PRMT R13, RZ, 0x7610, R13 ;  /* 0x00007610ff0d7816 */ /* 0x000fc6000000000d */
[----:B------:R-:W-:Y:S01]  /*e0b0*/  IMAD.X R7, R22, 0x1, R0, P2 ;  /* 0x0000000116077824 */ /* 0x000fe200010e0600 */
[----:B------:R-:W-:Y:S01]  /*e0c0*/  PRMT R23, RZ, 0x7610, R23 ;  /* 0x00007610ff177816 */ /* 0x000fe20000000017 */
[----:B------:R-:W2:Y:S04]  /*e0d0*/  LDL R22, [R1+0x2f0] ;  /* 0x0002f00001167983 */ /* 0x000ea80000100800 */
[----:B------:R-:W3:Y:S01]  /*e0e0*/  @!P0 LDG.E.U16 R13, desc[UR8][R6.64] ;  /* 0x00000008060d8981 */ /* 0x000ee2000c1e1500 */
[C---:B----4-:R-:W-:Y:S01]  /*e0f0*/  IADD3 RZ, P1, R19.reuse, R2, RZ ;  /* 0x0000000213ff7210 */ /* 0x050fe20007f3e0ff */
[----:B------:R-:W-:Y:S02]  /*e100*/  IMAD.IADD R18, R19, 0x1, R2 ;  /* 0x0000000113127824 */ /* 0x000fe400078e0202 */
[----:B------:R-:W4:Y:S04]  /*e110*/  LDL R19, [R1+0x2dc] ;  /* 0x0002dc0001137983 */ /* 0x000f280000100800 */
[----:B---3--:R0:W-:Y:S04]  /*e120*/  STL [R1+0x68], R13 ;  /* 0x0000680d01007387 */ /* 0x0081e80000100800 */
[----:B0-----:R-:W3:Y:S04]  /*e130*/  LDL.LU R13, [R1+0xe10] ;  /* 0x000e1000010d7983 */ /* 0x001ee80000300800 */
[----:B------:R-:W2:Y:S01]  /*e140*/  LDL R7, [R1+0x2e0] ;  /* 0x0002e00001077983 */ /* 0x000ea20000100800 */
[----:B----4-:R-:W-:-:S05]  /*e150*/  IMAD.X R19, R19, 0x1, R0, P1 ;  /* 0x0000000113137824 */ /* 0x010fca00008e0600 */
[----:B------:R-:W4:Y:S01]  /*e160*/  @!P0 LDG.E.U16 R23, desc[UR8][R18.64] ;  /* 0x0000000812178981 */ /* 0x000f22000c1e1500 */
[CC--:B--2---:R-:W-:Y:S01]  /*e170*/  IADD3 RZ, P1, R7.reuse, R2.reuse, RZ ;  /* 0x0000000207ff7210 */ /* 0x0c4fe20007f3e0ff */
[----:B------:R-:W-:Y:S02]  /*e180*/  IMAD.IADD R6, R7, 0x1, R2 ;  /* 0x0000000107067824 */ /* 0x000fe400078e0202 */
[----:B----4-:R0:W-:Y:S04]  /*e190*/  STL [R1+0x8c], R23 ;  /* 0x00008c1701007387 */ /* 0x0101e80000100800 */
[----:B0-----:R-:W2:Y:S04]  /*e1a0*/  LDL.LU R23, [R1+0xe0c] ;  /* 0x000e0c0001177983 */ /* 0x001ea80000300800 */
[----:B------:R-:W4:Y:S01]  /*e1b0*/  LDL R7, [R1+0x2e4] ;  /* 0x0002e40001077983 */ /* 0x000f220000100800 */
[----:B------:R-:W-:Y:S01]  /*e1c0*/  PRMT R19, RZ, 0x7610, R19 ;  /* 0x00007610ff137816 */ /* 0x000fe20000000013 */
[----:B----4-:R-:W-:Y:S01]  /*e1d0*/  IMAD.X R7, R7, 0x1, R0, P1 ;  /* 0x0000000107077824 */ /* 0x010fe200008e0600 */
[----:B------:R-:W-:-:S04]  /*e1e0*/  IADD3 RZ, P1, R16, R2, RZ ;  /* 0x0000000210ff7210 */ /* 0x000fc80007f3e0ff */
[----:B------:R0:W4:Y:S02]  /*e1f0*/  @!P0 LDG.E.U16 R19, desc[UR8][R6.64] ;  /* 0x0000000806138981 */ /* 0x000124000c1e1500 */
[----:B0-----:R-:W-:Y:S02]  /*e200*/  IMAD.IADD R6, R16, 0x1, R2 ;  /* 0x0000000110067824 */ /* 0x001fe400078e0202 */
[----:B------:R-:W3:Y:S04]  /*e210*/  LDL.LU R16, [R1+0xe08] ;  /* 0x000e080001107983 */ /* 0x000ee80000300800 */
[----:B------:R-:W4:Y:S01]  /*e220*/  LDL R7, [R1+0x2ec] ;  /* 0x0002ec0001077983 */ /* 0x000f220000100800 */
[----:B--2---:R-:W-:Y:S01]  /*e230*/  PRMT R23, RZ, 0x7610, R23 ;  /* 0x00007610ff177816 */ /* 0x004fe20000000017 */
[----:B----4-:R-:W-:-:S05]  /*e240*/  IMAD.X R7, R7, 0x1, R0, P1 ;  /* 0x0000000107077824 */ /* 0x010fca00008e0600 */
[----:B------:R0:W2:Y:S01]  /*e250*/  @!P0 LDG.E.U16 R23, desc[UR8][R6.64] ;  /* 0x0000000806178981 */ /* 0x0000a2000c1e1500 */
[C---:B------:R-:W-:Y:S01]  /*e260*/  IADD3 RZ, P1, R22.reuse, R2, RZ ;  /* 0x0000000216ff7210 */ /* 0x040fe20007f3e0ff */
[----:B0-----:R-:W-:Y:S02]  /*e270*/  IMAD.IADD R6, R22, 0x1, R2 ;  /* 0x0000000116067824 */ /* 0x001fe400078e0202 */
[----:B--2---:R0:W-:Y:S04]  /*e280*/  STL [R1+0x10], R23 ;  /* 0x0000101701007387 */ /* 0x0041e80000100800 */
[----:B0-----:R-:W2:Y:S04]  /*e290*/  LDL.LU R23, [R1+0xe04] ;  /* 0x000e040001177983 */ /* 0x001ea80000300800 */
[----:B------:R-:W4:Y:S04]  /*e2a0*/  LDL.LU R22, [R1+0xe00] ;  /* 0x000e000001167983 */ /* 0x000f280000300800 */
[----:B------:R-:W3:Y:S01]  /*e2b0*/  LDL R7, [R1+0x2f4] ;  /* 0x0002f40001077983 */ /* 0x000ee20000100800 */
[----:B--2---:R-:W-:Y:S01]  /*e2c0*/  PRMT R23, RZ, 0x7610, R23 ;  /* 0x00007610ff177816 */ /* 0x004fe20000000017 */
[----:B---3--:R-:W-:-:S05]  /*e2d0*/  IMAD.X R7, R7, 0x1, R0, P1 ;  /* 0x0000000107077824 */ /* 0x008fca00008e0600 */
[----:B------:R-:W2:Y:S04]  /*e2e0*/  @!P0 LDG.E.U16 R23, desc[UR8][R6.64] ;  /* 0x0000000806178981 */ /* 0x000ea8000c1e1500 */
[----:B--2---:R0:W-:Y:S04]  /*e2f0*/  STL [R1+0x60], R23 ;  /* 0x0000601701007387 */ /* 0x0041e80000100800 */
[----:B0-----:R-:W2:Y:S04]  /*e300*/  LDL.LU R23, [R1+0xdfc] ;  /* 0x000dfc0001177983 */ /* 0x001ea80000300800 */
[----:B------:R-:W3:Y:S02]  /*e310*/  LDL R7, [R1+0x2f8] ;  /* 0x0002f80001077983 */ /* 0x000ee40000100800 */
[C---:B---3--:R-:W-:Y:S01]  /*e320*/  IADD3 RZ, P1, R7.reuse, R2, RZ ;  /* 0x0000000207ff7210 */ /* 0x048fe20007f3e0ff */
[----:B------:R-:W-:-:S02]  /*e330*/  IMAD.IADD R6, R7, 0x1, R2 ;  /* 0x0000000107067824 */ /* 0x000fc400078e0202 */
        /* <DEDUP_REMOVED lines=12> */
[----:B------:R0:W2:Y:S04]  /*e400*/  @!P0 LDG.E.U16 R23, desc[UR8][R6.64] ;  /* 0x0000000806178981 */ /* 0x0000a8000c1e1500 */
[----:B------:R-:W3:Y:S02]  /*e410*/  LDL R7, [R1+0x308] ;  /* 0x0003080001077983 */ /* 0x000ee40000100800 */
[C---:B---3--:R-:W-:Y:S01]  /*e420*/  IADD3 RZ, P1, R7.reuse, R2, RZ ;  /* 0x0000000207ff7210 */ /* 0x048fe20007f3e0ff */
[----:B0-----:R-:W-:Y:S02]  /*e430*/  IMAD.IADD R6, R7, 0x1, R2 ;  /* 0x0000000107067824 */ /* 0x001fe400078e0202 */
[----:B------:R-:W3:Y:S01]  /*e440*/  LDL R7, [R1+0x30c] ;  /* 0x00030c0001077983 */ /* 0x000ee20000100800 */
[----:B----4-:R-:W-:Y:S01]  /*e450*/  PRMT R22, RZ, 0x7610, R22 ;  /* 0x00007610ff167816 */ /* 0x010fe20000000016 */
[----:B---3--:R-:W-:-:S05]  /*e460*/  IMAD.X R7, R7, 0x1, R0, P1 ;  /* 0x0000000107077824 */ /* 0x008fca00008e0600 */
[----:B------:R-:W3:Y:S04]  /*e470*/  @!P0 LDG.E.U16 R22, desc[UR8][R6.64] ;  /* 0x0000000806168981 */ /* 0x000ee8000c1e1500 */
[----:B---3--:R0:W-:Y:S04]  /*e480*/  STL [R1+0xc], R22 ;  /* 0x00000c1601007387 */ /* 0x0081e80000100800 */
[----:B0-----:R-:W3:Y:S04]  /*e490*/  LDL.LU R22, [R1+0xdf4] ;  /* 0x000df40001167983 */ /* 0x001ee80000300800 */
[----:B------:R-:W4:Y:S02]  /*e4a0*/  LDL R7, [R1+0x310] ;  /* 0x0003100001077983 */ /* 0x000f240000100800 */
[C---:B----4-:R-:W-:Y:S01]  /*e4b0*/  IADD3 RZ, P1, R7.reuse, R2, RZ ;  /* 0x0000000207ff7210 */ /* 0x050fe20007f3e0ff */
[----:B------:R-:W-:-:S02]  /*e4c0*/  IMAD.IADD R6, R7, 0x1, R2 ;  /* 0x0000000107067824 */ /* 0x000fc400078e0202 */
[----:B------:R-:W4:Y:S01]  /*e4d0*/  LDL R7, [R1+0x314] ;  /* 0x0003140001077983 */ /* 0x000f220000100800 */
[----:B---3--:R-:W-:Y:S01]  /*e4e0*/  PRMT R22, RZ, 0x7610, R22 ;  /* 0x00007610ff167816 */ /* 0x008fe20000000016 */
[----:B----4-:R-:W-:-:S05]  /*e4f0*/  IMAD.X R7, R7, 0x1, R0, P1 ;  /* 0x0000000107077824 */ /* 0x010fca00008e0600 */
        /* <DEDUP_REMOVED lines=18> */
[----:B------:R0:W3:Y:S04]  /*e620*/  @!P0 LDG.E.U16 R22, desc[UR8][R6.64] ;  /* 0x0000000806168981 */ /* 0x0000e8000c1e1500 */
[----:B------:R-:W4:Y:S02]  /*e630*/  LDL R7, [R1+0x328] ;  /* 0x0003280001077983 */ /* 0x000f240000100800 */
[C---:B----4-:R-:W-:Y:S01]  /*e640*/  IADD3 RZ, P1, R7.reuse, R2, RZ ;  /* 0x0000000207ff7210 */ /* 0x050fe20007f3e0ff */
[----:B0-----:R-:W-:Y:S02]  /*e650*/  IMAD.IADD R6, R7, 0x1, R2 ;  /* 0x0000000107067824 */ /* 0x001fe400078e0202 */
[----:B------:R-:W4:Y:S01]  /*e660*/  LDL R7, [R1+0x32c] ;  /* 0x00032c0001077983 */ /* 0x000f220000100800 */
[----:B------:R-:W-:-:S02]  /*e670*/  PRMT R16, RZ, 0x7610, R16 ;  /* 0x00007610ff107816 */ /* 0x000fc40000000010 */
[----:B----4-:R-:W-:-:S05]  /*e680*/  IADD3.X R7, R7, R0, RZ, P1, !PT ;  /* 0x0000000007077210 */ /* 0x010fca0000ffe4ff */
[----:B------:R-:W4:Y:S04]  /*e690*/  @!P0 LDG.E.U16 R16, desc[UR8][R6.64] ;  /* 0x0000000806108981 */ /* 0x000f28000c1e1500 */
[----:B----4-:R0:W-:Y:S04]  /*e6a0*/  STL [R1+0x8], R16 ;  /* 0x0000081001007387 */ /* 0x0101e80000100800 */
[----:B0-----:R-:W4:Y:S04]  /*e6b0*/  LDL.LU R16, [R1+0xde8] ;  /* 0x000de80001107983 */ /* 0x001f280000300800 */
[----:B------:R-:W2:Y:S02]  /*e6c0*/  LDL R7, [R1+0x330] ;  /* 0x0003300001077983 */ /* 0x000ea40000100800 */
[C---:B--2---:R-:W-:Y:S01]  /*e6d0*/  IADD3 RZ, P1, R7.reuse, R2, RZ ;  /* 0x0000000207ff7210 */ /* 0x044fe20007f3e0ff */
[----:B------:R-:W-:-:S02]  /*e6e0*/  IMAD.IADD R6, R7, 0x1, R2 ;  /* 0x0000000107067824 */ /* 0x000fc400078e0202 */
[----:B------:R-:W2:Y:S01]  /*e6f0*/  LDL R7, [R1+0x334] ;  /* 0x0003340001077983 */ /* 0x000ea20000100800 */
[----:B----4-:R-:W-:Y:S01]  /*e700*/  PRMT R16, RZ, 0x7610, R16 ;  /* 0x00007610ff107816 */ /* 0x010fe20000000010 */
[----:B--2---:R-:W-:-:S05]  /*e710*/  IMAD.X R7, R7, 0x1, R0, P1 ;  /* 0x0000000107077824 */ /* 0x004fca00008e0600 */
[----:B------:R-:W2:Y:S04]  /*e720*/  @!P0 LDG.E.U16 R16, desc[UR8][R6.64] ;  /* 0x0000000806108981 */ /* 0x000ea8000c1e1500 */
[----:B--2---:R0:W-:Y:S04]  /*e730*/  STL [R1+0x54], R16 ;  /* 0x0000541001007387 */ /* 0x0041e80000100800 */
[----:B0-----:R-:W2:Y:S04]  /*e740*/  LDL.LU R16, [R1+0xde4] ;  /* 0x000de40001107983 */ /* 0x001ea80000300800 */
[----:B------:R-:W4:Y:S02]  /*e750*/  LDL R7, [R1+0x338] ;  /* 0x0003380001077983 */ /* 0x000f240000100800 */
[C---:B----4-:R-:W-:Y:S01]  /*e760*/  IADD3 RZ, P1, R7.reuse, R2, RZ ;  /* 0x0000000207ff7210 */ /* 0x050fe20007f3e0ff */
[----:B------:R-:W-:-:S02]  /*e770*/  IMAD.IADD R6, R7, 0x1, R2 ;  /* 0x0000000107067824 */ /* 0x000fc400078e0202 */
[----:B------:R-:W4:Y:S01]  /*e780*/  LDL R7, [R1+0x33c] ;  /* 0x00033c0001077983 */ /* 0x000f220000100800 */
[----:B--2---:R-:W-:Y:S01]  /*e790*/  PRMT R16, RZ, 0x7610, R16 ;  /* 0x00007610ff107816 */ /* 0x004fe20000000010 */
[----:B----4-:R-:W-:-:S05]  /*e7a0*/  IMAD.X R7, R7, 0x1, R0, P1 ;  /* 0x0000000107077824 */ /* 0x010fca00008e0600 */
[----:B------:R-:W2:Y:S04]  /*e7b0*/  @!P0 LDG.E.U16 R16, desc[UR8][R6.64] ;  /* 0x0000000806108981 */ /* 0x000ea8000c1e1500 */
[----:B--2---:R0:W-:Y:S04]  /*e7c0*/  STL [R1+0x78], R16 ;  /* 0x0000781001007387 */ /* 0x0041e80000100800 */
[----:B0-----:R-:W2:Y:S04]  /*e7d0*/  LDL.LU R16, [R1+0xde0] ;  /* 0x000de00001107983 */ /* 0x001ea80000300800 */
[----:B------:R-:W4:Y:S02]  /*e7e0*/  LDL R7, [R1+0x340] ;  /* 0x0003400001077983 */ /* 0x000f240000100800 */
[C---:B----4-:R-:W-:Y:S01]  /*e7f0*/  IADD3 RZ, P1, R7.reuse, R2, RZ ;  /* 0x0000000207ff7210 */ /* 0x050fe20007f3e0ff */
[----:B------:R-:W-:-:S02]  /*e800*/  IMAD.IADD R6, R7, 0x1, R2 ;  /* 0x0000000107067824 */ /* 0x000fc400078e0202 */
[----:B------:R-:W4:Y:S01]  /*e810*/  LDL R7, [R1+0x344] ;  /* 0x0003440001077983 */ /* 0x000f220000100800 */
[----:B------:R-:W-:Y:S01]  /*e820*/  PRMT R21, RZ, 0x7610, R21 ;  /* 0x00007610ff157816 */ /* 0x000fe20000000015 */
[----:B----4-:R-:W-:-:S05]  /*e830*/  IMAD.X R7, R7, 0x1, R0, P1 ;  /* 0x0000000107077824 */ /* 0x010fca00008e0600 */
[----:B------:R0:W4:Y:S04]  /*e840*/  @!P0 LDG.E.U16 R21, desc[UR8][R6.64] ;  /* 0x0000000806158981 */ /* 0x000128000c1e1500 */
[----:B------:R-:W3:Y:S02]  /*e850*/  LDL R7, [R1+0x348] ;  /* 0x0003480001077983 */ /* 0x000ee40000100800 */
[C---:B---3--:R-:W-:Y:S01]  /*e860*/  IADD3 RZ, P1, R7.reuse, R2, RZ ;  /* 0x0000000207ff7210 */ /* 0x048fe20007f3e0ff */
[----:B0-----:R-:W-:Y:S02]  /*e870*/  IMAD.IADD R6, R7, 0x1, R2 ;  /* 0x0000000107067824 */ /* 0x001fe400078e0202 */
        /* <DEDUP_REMOVED lines=35> */
[----:B------:R-:W-:Y:S01]  /*eab0*/  PRMT R5, RZ, 0x7610, R5 ;  /* 0x00007610ff057816 */ /* 0x000fe20000000005 */
[----:B---3--:R-:W-:-:S05]  /*eac0*/  IMAD.X R7, R7, 0x1, R0, P1 ;  /* 0x0000000107077824 */ /* 0x008fca00008e0600 */
[----:B------:R-:W3:Y:S04]  /*ead0*/  @!P0 LDG.E.U16 R5, desc[UR8][R6.64] ;  /* 0x0000000806058981 */ /* 0x000ee8000c1e1500 */
[----:B------:R-:W4:Y:S04]  /*eae0*/  LDL R7, [R1+0x370] ;  /* 0x0003700001077983 */ /* 0x000f280000100800 */
[----:B---3--:R0:W-:Y:S01]  /*eaf0*/  STL [R1], R5 ;  /* 0x0000000501007387 */ /* 0x0081e20000100800 */
[C---:B----4-:R-:W-:Y:S01]  /*eb00*/  IADD3 RZ, P1, R7.reuse, R2, RZ ;  /* 0x0000000207ff7210 */ /* 0x050fe20007f3e0ff */
[----:B------:R-:W-:Y:S01]  /*eb10*/  IMAD.IADD R6, R7, 0x1, R2 ;  /* 0x0000000107067824 */ /* 0x000fe200078e0202 */
[----:B------:R-:W-:Y:S01]  /*eb20*/  PRMT R13, RZ, 0x7610, R13 ;  /* 0x00007610ff0d7816 */ /* 0x000fe2000000000d */
[----:B------:R-:W3:Y:S04]  /*eb30*/  LDL R7, [R1+0x374] ;  /* 0x0003740001077983 */ /* 0x000ee80000100800 */
[----:B0-----:R-:W4:Y:S01]  /*eb40*/  LDL R5, [R1+0x38c] ;  /* 0x00038c0001057983 */ /* 0x001f220000100800 */
[----:B---3--:R-:W-:-:S05]  /*eb50*/  IMAD.X R7, R7, 0x1, R0, P1 ;  /* 0x0000000107077824 */ /* 0x008fca00008e0600 */
[----:B------:R-:W3:Y:S04]  /*eb60*/  @!P0 LDG.E.U16 R13, desc[UR8][R6.64] ;  /* 0x00000008060d8981 */ /* 0x000ee8000c1e1500 */
[----:B---3--:R0:W-:Y:S04]  /*eb70*/  STL [R1+0x4c], R13 ;  /* 0x00004c0d01007387 */ /* 0x0081e80000100800 */
[----:B0-----:R-:W3:Y:S04]  /*eb80*/  LDL.LU R13, [R1+0xdd0] ;  /* 0x000dd000010d7983 */ /* 0x001ee80000300800 */
[----:B------:R-:W2:Y:S02]  /*eb90*/  LDL R7, [R1+0x378] ;  /* 0x0003780001077983 */ /* 0x000ea40000100800 */
[C---:B--2---:R-:W-:Y:S01]  /*eba0*/  IADD3 RZ, P1, R7.reuse, R2, RZ ;  /* 0x0000000207ff7210 */ /* 0x044fe20007f3e0ff */
[----:B------:R-:W-:-:S02]  /*ebb0*/  IMAD.IADD R6, R7, 0x1, R2 ;  /* 0x0000000107067824 */ /* 0x000fc400078e0202 */
[----:B------:R-:W2:Y:S01]  /*ebc0*/  LDL R7, [R1+0x37c] ;  /* 0x00037c0001077983 */ /* 0x000ea20000100800 */
[----:B------:R-:W-:Y:S01]  /*ebd0*/  PRMT R29, RZ, 0x7610, R29 ;  /* 0x00007610ff1d7816 */ /* 0x000fe2000000001d */
        /* <DEDUP_REMOVED lines=8> */
[----:B---3--:R-:W-:Y:S01]  /*ec60*/  PRMT R13, RZ, 0x7610, R13 ;  /* 0x00007610ff0d7816 */ /* 0x008fe2000000000d */
[----:B----4-:R-:W-:-:S05]  /*ec70*/  IMAD.X R7, R7, 0x1, R0, P1 ;  /* 0x0000000107077824 */ /* 0x010fca00008e0600 */
[----:B------:R0:W3:Y:S04]  /*ec80*/  @!P0 LDG.E.U16 R13, desc[UR8][R6.64] ;  /* 0x00000008060d8981 */ /* 0x0000e8000c1e1500 */
[----:B------:R-:W4:Y:S01]  /*ec90*/  LDL R7, [R1+0x388] ;  /* 0x0003880001077983 */ /* 0x000f220000100800 */
[----:B--2---:R-:W-:Y:S02]  /*eca0*/  PRMT R29, RZ, 0x7610, R29 ;  /* 0x00007610ff1d7816 */ /* 0x004fe4000000001d */
[C---:B----4-:R-:W-:Y:S01]  /*ecb0*/  IADD3 RZ, P1, R7.reuse, R2, RZ ;  /* 0x0000000207ff7210 */ /* 0x050fe20007f3e0ff */
[----:B0-----:R-:W-:-:S04]  /*ecc0*/  IMAD.IADD R6, R7, 0x1, R2 ;  /* 0x0000000107067824 */ /* 0x001fc800078e0202 */
[----:B------:R-:W-:Y:S02]  /*ecd0*/  IMAD.X R7, R5, 0x1, R0, P1 ;  /* 0x0000000105077824 */ /* 0x000fe400008e0600 */
[----:B------:R-:W2:Y:S04]  /*ece0*/  LDL R5, [R1+0x6b4] ;  /* 0x0006b40001057983 */ /* 0x000ea80000100800 */
[----:B------:R-:W4:Y:S04]  /*ecf0*/  @!P0 LDG.E.U16 R29, desc[UR8][R6.64] ;  /* 0x00000008061d8981 */ /* 0x000f28000c1e1500 */
[----:B------:R-:W3:Y:S04]  /*ed00*/  LDL R7, [R1+0x390] ;  /* 0x0003900001077983 */ /* 0x000ee80000100800 */
[----:B----4-:R-:W-:Y:S04]  /*ed10*/  STL [R1+0xda4], R29 ;  /* 0x000da41d01007387 */ /* 0x010fe80000100800 */
[----:B------:R-:W-:Y:S04]  /*ed20*/  STL [R1+0xda8], R29 ;  /* 0x000da81d01007387 */ /* 0x000fe80000100800 */
[----:B------:R-:W-:Y:S04]  /*ed30*/  STL [R1+0xdac], R29 ;  /* 0x000dac1d01007387 */ /* 0x000fe80000100800 */
[----:B------:R-:W-:Y:S01]  /*ed40*/  STL [R1+0xdb0], R29 ;  /* 0x000db01d01007387 */ /* 0x000fe20000100800 */
[----:B---3--:R-:W-:-:S03]  /*ed50*/  IADD3 RZ, P1, R7, R2, RZ ;  /* 0x0000000207ff7210 */ /* 0x008fc60007f3e0ff */
[----:B------:R-:W-:Y:S01]  /*ed60*/  STL [R1+0xdb4], R29 ;  /* 0x000db41d01007387 */ /* 0x000fe20000100800 */
[----:B------:R-:W-:-:S03]  /*ed70*/  IMAD.IADD R6, R7, 0x1, R2 ;  /* 0x0000000107067824 */ /* 0x000fc600078e0202 */
[----:B------:R-:W-:Y:S04]  /*ed80*/  STL [R1+0xdb8], R29 ;  /* 0x000db81d01007387 */ /* 0x000fe80000100800 */
[----:B------:R-:W-:Y:S04]  /*ed90*/  STL [R1+0xdbc], R29 ;  /* 0x000dbc1d01007387 */ /* 0x000fe80000100800 */
[----:B------:R-:W-:Y:S04]  /*eda0*/  STL [R1+0xdc0], R29 ;  /* 0x000dc01d01007387 */ /* 0x000fe80000100800 */
[----:B------:R-:W3:Y:S01]  /*edb0*/  LDL R7, [R1+0x6a4] ;  /* 0x0006a40001077983 */ /* 0x000ee20000100800 */
[----:B------:R-:W-:Y:S01]  /*edc0*/  PRMT R27, RZ, 0x7610, R27 ;  /* 0x00007610ff1b7816 */ /* 0x000fe2000000001b */
        /* <DEDUP_REMOVED lines=13> */
[----:B------:R-:W4:Y:S01]  /*eea0*/  LDL R7, [R1+0x6b8] ;  /* 0x0006b80001077983 */ /* 0x000f220000100800 */
[----:B------:R-:W-:-:S02]  /*eeb0*/  PRMT R10, RZ, 0x7610, R10 ;  /* 0x00007610ff0a7816 */ /* 0x000fc4000000000a */
[----:B----4-:R-:W-:-:S05]  /*eec0*/  IADD3 R6, P1, R7, R2, RZ ;  /* 0x0000000207067210 */ /* 0x010fca0007f3e0ff */
[----:B--2---:R-:W-:-:S05]  /*eed0*/  IMAD.X R7, R5, 0x1, R0, P1 ;  /* 0x0000000105077824 */ /* 0x004fca00008e0600 */
[----:B------:R0:W2:Y:S04]  /*eee0*/  @!P0 LDG.E.U16 R10, desc[UR8][R6.64] ;  /* 0x00000008060a8981 */ /* 0x0000a8000c1e1500 */
[----:B------:R-:W0:Y:S01]  /*eef0*/  LDL R7, [R1+0x698] ;  /* 0x0006980001077983 */ /* 0x000e220000100800 */
[----:B------:R-:W1:Y:S01]  /*ef00*/  S2R R5, SR_TID.X ;  /* 0x0000000000057919 */ /* 0x000e620000002100 */
[----:B------:R-:W4:Y:S01]  /*ef10*/  S2UR UR5, SR_CgaCtaId ;  /* 0x00000000000579c3 */ /* 0x000f220000008800 */
[----:B------:R-:W-:Y:S01]  /*ef20*/  UMOV UR4, 0x400 ;  /* 0x0000040000047882 */ /* 0x000fe20000000000 */
[----:B0-----:R-:W-:Y:S02]  /*ef30*/  IADD3 R6, P1, R7, R2, RZ ;  /* 0x0000000207067210 */ /* 0x001fe40007f3e0ff */
[----:B------:R-:W3:Y:S01]  /*ef40*/  LDL R7, [R1+0x1b8] ;  /* 0x0001b80001077983 */ /* 0x000ee20000100800 */
[----:B-1----:R-:W-:Y:S01]  /*ef50*/  IMAD.SHL.U32 R5, R5, 0x2, RZ ;  /* 0x0000000205057824 */ /* 0x002fe200078e00ff */
[----:B----4-:R-:W-:-:S04]  /*ef60*/  ULEA UR4, UR5, UR4, 0x18 ;  /* 0x0000000405047291 */ /* 0x010fc8000f8ec03f */
[----:B------:R-:W-:-:S05]  /*ef70*/  LOP3.LUT R5, R5, 0x7e, RZ, 0xc0, !PT ;  /* 0x0000007e05057812 */ /* 0x000fca00078ec0ff */
[----:B------:R0:W-:Y:S02]  /*ef80*/  STS.U16 [R5+UR4+0x4000], R9 ;  /* 0x0040000905007988 */ /* 0x0001e40008000404 */
[----:B0-----:R-:W-:Y:S01]  /*ef90*/  PRMT R9, RZ, 0x7610, R9 ;  /* 0x00007610ff097816 */ /* 0x001fe20000000009 */
[----:B---3--:R-:W-:-:S05]  /*efa0*/  IMAD.X R7, R7, 0x1, R0, P1 ;  /* 0x0000000107077824 */ /* 0x008fca00008e0600 */
[----:B------:R0:W3:Y:S04]  /*efb0*/  @!P0 LDG.E.U16 R9, desc[UR8][R6.64] ;  /* 0x0000000806098981 */ /* 0x0000e8000c1e1500 */
[----:B------:R-:W0:Y:S02]  /*efc0*/  LDL R7, [R1+0x684] ;  /* 0x0006840001077983 */ /* 0x000e240000100800 */
[----:B0-----:R-:W-:Y:S02]  /*efd0*/  IADD3 R6, P1, R7, R2, RZ ;  /* 0x0000000207067210 */ /* 0x001fe40007f3e0ff */
[----:B------:R-:W4:Y:S04]  /*efe0*/  LDL R7, [R1+0x558] ;  /* 0x0005580001077983 */ /* 0x000f280000100800 */
[----:B------:R0:W-:Y:S02]  /*eff0*/  STS.U16 [R5+UR4+0x4100], R8 ;  /* 0x0041000805007988 */ /* 0x0001e40008000404 */
[----:B0-----:R-:W-:Y:S01]  /*f000*/  PRMT R8, RZ, 0x7610, R8 ;  /* 0x00007610ff087816 */ /* 0x001fe20000000008 */
[----:B----4-:R-:W-:-:S05]  /*f010*/  IMAD.X R7, R7, 0x1, R0, P1 ;  /* 0x0000000107077824 */ /* 0x010fca00008e0600 */
[----:B------:R0:W4:Y:S04]  /*f020*/  @!P0 LDG.E.U16 R8, desc[UR8][R6.64] ;  /* 0x0000000806088981 */ /* 0x000128000c1e1500 */
[----:B------:R-:W0:Y:S02]  /*f030*/  LDL R7, [R1+0x570] ;  /* 0x0005700001077983 */ /* 0x000e240000100800 */
[----:B0-----:R-:W-:Y:S02]  /*f040*/  IADD3 R6, P1, R7, R2, RZ ;  /* 0x0000000207067210 */ /* 0x001fe40007f3e0ff */
[----:B------:R-:W2:Y:S04]  /*f050*/  LDL R7, [R1+0x538] ;  /* 0x0005380001077983 */ /* 0x000ea80000100800 */
[----:B------:R0:W-:Y:S02]  /*f060*/  STS.U16 [R5+UR4+0x4200], R14 ;  /* 0x0042000e05007988 */ /* 0x0001e40008000404 */
[----:B0-----:R-:W-:Y:S01]  /*f070*/  PRMT R14, RZ, 0x7610, R14 ;  /* 0x00007610ff0e7816 */ /* 0x001fe2000000000e */
[----:B--2---:R-:W-:-:S05]  /*f080*/  IMAD.X R7, R7, 0x1, R0, P1 ;  /* 0x0000000107077824 */ /* 0x004fca00008e0600 */
[----:B------:R0:W2:Y:S04]  /*f090*/  @!P0 LDG.E.U16 R14, desc[UR8][R6.64] ;  /* 0x00000008060e8981 */ /* 0x0000a8000c1e1500 */
[----:B------:R-:W0:Y:S04]  /*f0a0*/  LDL R7, [R1+0x55c] ;  /* 0x00055c0001077983 */ /* 0x000e280000100800 */
[----:B------:R1:W-:Y:S01]  /*f0b0*/  STS.U16 [R5+UR4+0x4300], R3 ;  /* 0x0043000305007988 */ /* 0x0003e20008000404 */
[----:B0-----:R-:W-:-:S03]  /*f0c0*/  IADD3 R6, P1, R7, R2, RZ ;  /* 0x0000000207067210 */ /* 0x001fc60007f3e0ff */
[----:B------:R-:W3:Y:S01]  /*f0d0*/  LDL R7, [R1+0x518] ;  /* 0x0005180001077983 */ /* 0x000ee20000100800 */
[----:B-1----:R-:W-:-:S05]  /*f0e0*/  LOP3.LUT R3, R5, 0x10, RZ, 0x3c, !PT ;  /* 0x0000001005037812 */ /* 0x002fca00078e3cff */
        /* <DEDUP_REMOVED lines=18> */
[----:B------:R-:W0:Y:S02]  /*f210*/  LDL R7, [R1+0x4fc] ;  /* 0x0004fc0001077983 */ /* 0x000e240000100800 */
[----:B0-----:R-:W-:Y:S02]  /*f220*/  IADD3 R6, P1, R7, R2, RZ ;  /* 0x0000000207067210 */ /* 0x001fe40007f3e0ff */
[----:B------:R-:W3:Y:S04]  /*f230*/  LDL R7, [R1+0x4b8] ;  /* 0x0004b80001077983 */ /* 0x000ee80000100800 */
[----:B------:R0:W-:Y:S02]  /*f240*/  STS.U16 [R3+UR4+0x4380], R15 ;  /* 0x0043800f03007988 */ /* 0x0001e40008000404 */
[----:B0-----:R-:W-:Y:S01]  /*f250*/  PRMT R15, RZ, 0x7610, R15 ;  /* 0x00007610ff0f7816 */ /* 0x001fe2000000000f */
[----:B---3--:R-:W-:-:S05]  /*f260*/  IMAD.X R7, R7, 0x1, R0, P1 ;  /* 0x0000000107077824 */ /* 0x008fca00008e0600 */
[----:B------:R0:W3:Y:S04]  /*f270*/  @!P0 LDG.E.U16 R15, desc[UR8][R6.64] ;  /* 0x00000008060f8981 */ /* 0x0000e8000c1e1500 */
[----:B------:R-:W0:Y:S02]  /*f280*/  LDL R7, [R1+0x4dc] ;  /* 0x0004dc0001077983 */ /* 0x000e240000100800 */
[----:B0-----:R-:W-:Y:S02]  /*f290*/  IADD3 R6, P1, R7, R2, RZ ;  /* 0x0000000207067210 */ /* 0x001fe40007f3e0ff */
[----:B------:R-:W4:Y:S04]  /*f2a0*/  LDL R7, [R1+0x498] ;  /* 0x0004980001077983 */ /* 0x000f280000100800 */
[----:B------:R0:W-:Y:S02]  /*f2b0*/  STS.U16 [R5+UR4], R10 ;  /* 0x0000000a05007988 */ /* 0x0001e40008000404 */
        /* <DEDUP_REMOVED lines=42> */
[----:B0-----:R-:W-:-:S02]  /*f560*/  PRMT R11, RZ, 0x7610, R11 ;  /* 0x00007610ff0b7816 */ /* 0x001fc4000000000b */
[----:B------:R0:W-:Y:S04]  /*f570*/  STS.U16 [R5+UR4+0xe00], R15 ;  /* 0x000e000f05007988 */ /* 0x0001e80008000404 */
[----:B0-----:R-:W2:Y:S01]  /*f580*/  LDL R15, [R1+0x204] ;  /* 0x00020400010f7983 */ /* 0x001ea20000100800 */
[----:B----4-:R-:W-:-:S05]  /*f590*/  IMAD.X R7, R7, 0x1, R0, P1 ;  /* 0x0000000107077824 */ /* 0x010fca00008e0600 */
[----:B------:R0:W4:Y:S04]  /*f5a0*/  @!P0 LDG.E.U16 R11, desc[UR8][R6.64] ;  /* 0x00000008060b8981 */ /* 0x000128000c1e1500 */
[----:B------:R-:W0:Y:S01]  /*f5b0*/  LDL R7, [R1+0x404] ;  /* 0x0004040001077983 */ /* 0x000e220000100800 */
[----:B------:R-:W-:Y:S02]  /*f5c0*/  PRMT R20, RZ, 0x7610, R20 ;  /* 0x00007610ff147816 */ /* 0x000fe40000000014 */
[----:B0-----:R-:W-:-:S05]  /*f5d0*/  IADD3 R6, P1, R7, R2, RZ ;  /* 0x0000000207067210 */ /* 0x001fca0007f3e0ff */
[----:B--2---:R-:W-:Y:S01]  /*f5e0*/  IMAD.X R7, R15, 0x1, R0, P1 ;  /* 0x000000010f077824 */ /* 0x004fe200008e0600 */
[----:B------:R0:W-:Y:S04]  /*f5f0*/  STS.U16 [R5+UR4+0x1000], R10 ;  /* 0x0010000a05007988 */ /* 0x0001e80008000404 */
[----:B------:R1:W2:Y:S04]  /*f600*/  @!P0 LDG.E.U16 R20, desc[UR8][R6.64] ;  /* 0x0000000806148981 */ /* 0x0002a8000c1e1500 */
[----:B------:R3:W-:Y:S04]  /*f610*/  STS.U16 [R5+UR4+0x1200], R9 ;  /* 0x0012000905007988 */ /* 0x0007e80008000404 */
[----:B------:R-:W4:Y:S04]  /*f620*/  LDL R15, [R1+0x3c4] ;  /* 0x0003c400010f7983 */ /* 0x000f280000100800 */
[----:B------:R-:W1:Y:S02]  /*f630*/  LDL R7, [R1+0x3f4] ;  /* 0x0003f40001077983 */ /* 0x000e640000100800 */
[----:B-1----:R-:W-:-:S02]  /*f640*/  IADD3 R6, P1, R7, R2, RZ ;  /* 0x0000000207067210 */ /* 0x002fc40007f3e0ff */
[----:B------:R-:W3:Y:S01]  /*f650*/  LDL R7, [R1+0x1e4] ;  /* 0x0001e40001077983 */ /* 0x000ee20000100800 */
[----:B0-----:R-:W-:Y:S02]  /*f660*/  PRMT R10, RZ, 0x7610, R10 ;  /* 0x00007610ff0a7816 */ /* 0x001fe4000000000a */
[----:B---3--:R-:W-:-:S05]  /*f670*/  IMAD.X R7, R7, 0x1, R0, P1 ;  /* 0x0000000107077824 */ /* 0x008fca00008e0600 */
[----:B------:R0:W3:Y:S04]  /*f680*/  @!P0 LDG.E.U16 R10, desc[UR8][R6.64] ;  /* 0x00000008060a8981 */ /* 0x0000e8000c1e1500 */
[----:B------:R-:W0:Y:S02]  /*f690*/  LDL R7, [R1+0x3e4] ;  /* 0x0003e40001077983 */ /* 0x000e240000100800 */
[----:B0-----:R-:W-:Y:S02]  /*f6a0*/  IADD3 R6, P1, R7, R2, RZ ;  /* 0x0000000207067210 */ /* 0x001fe40007f3e0ff */
[----:B------:R-:W2:Y:S01]  /*f6b0*/  LDL R7, [R1+0x1c4] ;  /* 0x0001c40001077983 */ /* 0x000ea20000100800 */
[----:B------:R-:W-:Y:S02]  /*f6c0*/  PRMT R9, RZ, 0x7610, R9 ;  /* 0x00007610ff097816 */ /* 0x000fe40000000009 */
[----:B--2---:R-:W-:-:S05]  /*f6d0*/  IMAD.X R7, R7, 0x1, R0, P1 ;  /* 0x0000000107077824 */ /* 0x004fca00008e0600 */
[----:B------:R0:W2:Y:S04]  /*f6e0*/  @!P0 LDG.E.U16 R9, desc[UR8][R6.64] ;  /* 0x0000000806098981 */ /* 0x0000a8000c1e1500 */
[----:B------:R-:W0:Y:S02]  /*f6f0*/  LDL R7, [R1+0x3d4] ;  /* 0x0003d40001077983 */ /* 0x000e240000100800 */
[-C--:B0-----:R-:W-:Y:S02]  /*f700*/  IADD3 R6, P1, R7, R2.reuse, RZ ;  /* 0x0000000207067210 */ /* 0x081fe40007f3e0ff */
[----:B------:R-:W4:Y:S04]  /*f710*/  LDL R7, [R1+0x1d8] ;  /* 0x0001d80001077983 */ /* 0x000f280000100800 */
[----:B------:R0:W-:Y:S01]  /*f720*/  STS.U16 [R5+UR4+0x1600], R14 ;  /* 0x0016000e05007988 */ /* 0x0001e20008000404 */
[----:B----4-:R-:W-:Y:S01]  /*f730*/  IMAD.X R7, R7, 0x1, R0, P1 ;  /* 0x0000000107077824 */ /* 0x010fe200008e0600 */
[----:B0-----:R-:W-:-:S02]  /*f740*/  IADD3 R14, P1, R15, R2, RZ ;  /* 0x000000020f0e7210 */ /* 0x001fc40007f3e0ff */
[----:B------:R-:W4:Y:S04]  /*f750*/  LDL R15, [R1+0x1f8] ;  /* 0x0001f800010f7983 */ /* 0x000f280000100800 */
[----:B------:R0:W-:Y:S02]  /*f760*/  STS.U16 [R5+UR4+0x1400], R8 ;  /* 0x0014000805007988 */ /* 0x0001e40008000404 */
[----:B0-----:R-:W-:-:S06]  /*f770*/  PRMT R8, RZ, 0x7610, R8 ;  /* 0x00007610ff087816 */ /* 0x001fcc0000000008 */
[----:B------:R0:W2:Y:S02]  /*f780*/  @!P0 LDG.E.U16 R8, desc[UR8][R6.64] ;  /* 0x0000000806088981 */ /* 0x0000a4000c1e1500 */
[----:B0-----:R-:W-:Y:S01]  /*f790*/  PRMT R7, RZ, 0x7610, R7 ;  /* 0x00007610ff077816 */ /* 0x001fe20000000007 */
[----:B----4-:R-:W-:-:S05]  /*f7a0*/  IMAD.X R15, R15, 0x1, R0, P1 ;  /* 0x000000010f0f7824 */ /* 0x010fca00008e0600 */
[----:B------:R0:W4:Y:S04]  /*f7b0*/  @!P0 LDG.E.U16 R7, desc[UR8][R14.64] ;  /* 0x000000080e078981 */ /* 0x000128000c1e1500 */
[----:B------:R-:W0:Y:S02]  /*f7c0*/  LDL R15, [R1+0x3b4] ;  /* 0x0003b400010f7983 */ /* 0x000e240000100800 */
[----:B0-----:R-:W-:Y:S02]  /*f7d0*/  IADD3 R14, P1, R15, R2, RZ ;  /* 0x000000020f0e7210 */ /* 0x001fe40007f3e0ff */
[----:B------:R-:W3:Y:S01]  /*f7e0*/  LDL R15, [R1+0x218] ;  /* 0x00021800010f7983 */ /* 0x000ee20000100800 */
[----:B------:R-:W-:Y:S02]  /*f7f0*/  PRMT R6, RZ, 0x7610, R6 ;  /* 0x00007610ff067816 */ /* 0x000fe40000000006 */
[----:B---3--:R-:W-:-:S05]  /*f800*/  IMAD.X R15, R15, 0x1, R0, P1 ;  /* 0x000000010f0f7824 */ /* 0x008fca00008e0600 */
[----:B------:R0:W3:Y:S04]  /*f810*/  @!P0 LDG.E.U16 R6, desc[UR8][R14.64] ;  /* 0x000000080e068981 */ /* 0x0000e8000c1e1500 */
        /* <DEDUP_REMOVED lines=9> */
[----:B------:R-:W4:Y:S01]  /*f8b0*/  LDL R15, [R1+0x1bc] ;  /* 0x0001bc00010f7983 */ /* 0x000f220000100800 */
[----:B------:R-:W-:Y:S02]  /*f8c0*/  PRMT R18, RZ, 0x7610, R18 ;  /* 0x00007610ff127816 */ /* 0x000fe40000000012 */
[----:B----4-:R-:W-:-:S05]  /*f8d0*/  IMAD.X R15, R15, 0x1, R0, P1 ;  /* 0x000000010f0f7824 */ /* 0x010fca00008e0600 */
[----:B------:R0:W4:Y:S04]  /*f8e0*/  @!P0 LDG.E.U16 R18, desc[UR8][R14.64] ;  /* 0x000000080e128981 */ /* 0x000128000c1e1500 */
[----:B------:R-:W0:Y:S02]  /*f8f0*/  LDL R15, [R1+0x694] ;  /* 0x00069400010f7983 */ /* 0x000e240000100800 */
[----:B0-----:R-:W-:Y:S02]  /*f900*/  IADD3 R14, P1, R15, R2, RZ ;  /* 0x000000020f0e7210 */ /* 0x001fe40007f3e0ff */
[----:B------:R-:W3:Y:S04]  /*f910*/  LDL R15, [R1+0x1b4] ;  /* 0x0001b400010f7983 */ /* 0x000ee80000100800 */
[----:B------:R0:W-:Y:S02]  /*f920*/  STS.U16 [R5+UR4+0x2c00], R4 ;  /* 0x002c000405007988 */ /* 0x0001e40008000404 */
[----:B0-----:R-:W-:-:S02]  /*f930*/  PRMT R4, RZ, 0x7610, R4 ;  /* 0x00007610ff047816 */ /* 0x001fc40000000004 */
[----:B---3--:R-:W-:-:S05]  /*f940*/  IADD3.X R15, R15, R0, RZ, P1, !PT ;  /* 0x000000000f0f7210 */ /* 0x008fca0000ffe4ff */
        /* <DEDUP_REMOVED lines=13> */
[----:B------:R-:W4:Y:S04]  /*fa20*/  @!P0 LDG.E.U16 R27, desc[UR8][R14.64] ;  /* 0x000000080e1b8981 */ /* 0x000f28000c1e1500 */
[----:B------:R-:W3:Y:S04]  /*fa30*/  LDL R15, [R1+0x554] ;  /* 0x00055400010f7983 */ /* 0x000ee80000100800 */
[----:B----4-:R-:W-:Y:S01]  /*fa40*/  STL [R1+0xda0], R27 ;  /* 0x000da01b01007387 */ /* 0x010fe20000100800 */
[----:B---3--:R-:W-:-:S03]  /*fa50*/  IADD3 R14, P1, R15, R2, RZ ;  /* 0x000000020f0e7210 */ /* 0x008fc60007f3e0ff */
[----:B------:R-:W3:Y:S04]  /*fa60*/  LDL R15, [R1+0x510] ;  /* 0x00051000010f7983 */ /* 0x000ee80000100800 */
[----:B------:R0:W-:Y:S02]  /*fa70*/  STS.U16 [R5+UR4+0x2e00], R26 ;  /* 0x002e001a05007988 */ /* 0x0001e40008000404 */
[----:B0-----:R-:W-:Y:S01]  /*fa80*/  PRMT R26, RZ, 0x7610, R26 ;  /* 0x00007610ff1a7816 */ /* 0x001fe2000000001a */
[----:B---3--:R-:W-:-:S05]  /*fa90*/  IMAD.X R15, R15, 0x1, R0, P1 ;  /* 0x000000010f0f7824 */ /* 0x008fca00008e0600 */
[----:B------:R-:W3:Y:S04]  /*faa0*/  @!P0 LDG.E.U16 R26, desc[UR8][R14.64] ;  /* 0x000000080e1a8981 */ /* 0x000ee8000c1e1500 */
[----:B------:R-:W4:Y:S04]  /*fab0*/  LDL R15, [R1+0x534] ;  /* 0x00053400010f7983 */ /* 0x000f280000100800 */
[----:B---3--:R-:W-:Y:S01]  /*fac0*/  STL [R1+0xd9c], R26 ;  /* 0x000d9c1a01007387 */ /* 0x008fe20000100800 */
[----:B----4-:R-:W-:-:S03]  /*fad0*/  IADD3 R14, P1, R15, R2, RZ ;  /* 0x000000020f0e7210 */ /* 0x010fc60007f3e0ff */
        /* <DEDUP_REMOVED lines=19> */
[----:B------:R-:W4:Y:S04]  /*fc10*/  @!P0 LDG.E.U16 R23, desc[UR8][R14.64] ;  /* 0x000000080e178981 */ /* 0x000f28000c1e1500 */
[----:B------:R-:W2:Y:S04]  /*fc20*/  LDL R15, [R1+0x4d4] ;  /* 0x0004d400010f7983 */ /* 0x000ea80000100800 */
[----:B----4-:R-:W-:Y:S01]  /*fc30*/  STL [R1+0xd94], R23 ;  /* 0x000d941701007387 */ /* 0x010fe20000100800 */
[----:B--2---:R-:W-:-:S03]  /*fc40*/  IADD3 R14, P1, R15, R2, RZ ;  /* 0x000000020f0e7210 */ /* 0x004fc60007f3e0ff */
[----:B------:R-:W2:Y:S04]  /*fc50*/  LDL R15, [R1+0x490] ;  /* 0x00049000010f7983 */ /* 0x000ea80000100800 */
[----:B------:R0:W-:Y:S02]  /*fc60*/  STS.U16 [R5+UR4+0x3800], R22 ;  /* 0x0038001605007988 */ /* 0x0001e40008000404 */
[----:B0-----:R-:W-:Y:S01]  /*fc70*/  PRMT R22, RZ, 0x7610, R22 ;  /* 0x00007610ff167816 */ /* 0x001fe20000000016 */
[----:B--2---:R-:W-:-:S05]  /*fc80*/  IMAD.X R15, R15, 0x1, R0, P1 ;  /* 0x000000010f0f7824 */ /* 0x004fca00008e0600 */
[----:B------:R-:W2:Y:S04]  /*fc90*/  @!P0 LDG.E.U16 R22, desc[UR8][R14.64] ;  /* 0x000000080e168981 */ /* 0x000ea8000c1e1500 */
[----:B------:R-:W4:Y:S04]  /*fca0*/  LDL R15, [R1+0x4b4] ;  /* 0x0004b400010f7983 */ /* 0x000f280000100800 */
[----:B------:R0:W-:Y:S04]  /*fcb0*/  STS.U16 [R5+UR4+0x3c00], R16 ;  /* 0x003c001005007988 */ /* 0x0001e80008000404 */
[----:B0-----:R-:W3:Y:S04]  /*fcc0*/  LDL R16, [R1+0x450] ;  /* 0x0004500001107983 */ /* 0x001ee80000100800 */
[----:B--2---:R-:W-:Y:S01]  /*fcd0*/  STL [R1+0xd90], R22 ;  /* 0x000d901601007387 */ /* 0x004fe20000100800 */
[----:B----4-:R-:W-:-:S03]  /*fce0*/  IADD3 R14, P1, R15, R2, RZ ;  /* 0x000000020f0e7210 */ /* 0x010fc60007f3e0ff */
[----:B------:R-:W2:Y:S04]  /*fcf0*/  LDL R15, [R1+0x470] ;  /* 0x00047000010f7983 */ /* 0x000ea80000100800 */
[----:B------:R0:W-:Y:S02]  /*fd00*/  STS.U16 [R5+UR4+0x3a00], R21 ;  /* 0x003a001505007988 */ /* 0x0001e40008000404 */
[----:B0-----:R-:W-:Y:S01]  /*fd10*/  PRMT R21, RZ, 0x7610, R21 ;  /* 0x00007610ff157816 */ /* 0x001fe20000000015 */
[----:B--2---:R-:W-:-:S05]  /*fd20*/  IMAD.X R15, R15, 0x1, R0, P1 ;  /* 0x000000010f0f7824 */ /* 0x004fca00008e0600 */
[----:B------:R0:W2:Y:S04]  /*fd30*/  @!P0 LDG.E.U16 R21, desc[UR8][R14.64] ;  /* 0x000000080e158981 */ /* 0x0000a8000c1e1500 */
[----:B------:R-:W0:Y:S04]  /*fd40*/  LDL R15, [R1+0x494] ;  /* 0x00049400010f7983 */ /* 0x000e280000100800 */
[----:B------:R1:W-:Y:S02]  /*fd50*/  STS.U16 [R5+UR4+0x3400], R19 ;  /* 0x0034001305007988 */ /* 0x0003e40008000404 */
[----:B-1----:R-:W-:-:S02]  /*fd60*/  PRMT R19, RZ, 0x7610, R19 ;  /* 0x00007610ff137816 */ /* 0x002fc40000000013 */
[----:B0-----:R-:W-:-:S05]  /*fd70*/  IADD3 R14, P1, R15, R2, RZ ;  /* 0x000000020f0e7210 */ /* 0x001fca0007f3e0ff */
[----:B---3--:R-:W-:Y:S02]  /*fd80*/  IMAD.X R15, R16, 0x1, R0, P1 ;  /* 0x00000001100f7824 */ /* 0x008fe400008e0600 */
[----:B------:R-:W3:Y:S04]  /*fd90*/  LDL R16, [R1+0x23c] ;  /* 0x00023c0001107983 */ /* 0x000ee80000100800 */
[----:B------:R-:W4:Y:S04]  /*fda0*/  @!P0 LDG.E.U16 R19, desc[UR8][R14.64] ;  /* 0x000000080e138981 */ /* 0x000f28000c1e1500 */
[----:B------:R-:W2:Y:S04]  /*fdb0*/  LDL R15, [R1+0x474] ;  /* 0x00047400010f7983 */ /* 0x000ea80000100800 */
[----:B----4-:R-:W-:Y:S04]  /*fdc0*/  STL [R1+0xd8c], R19 ;  /* 0x000d8c1301007387 */ /* 0x010fe80000100800 */
[----:B------:R-:W-:Y:S01]  /*fdd0*/  STL [R1+0xd88], R20 ;  /* 0x000d881401007387 */ /* 0x000fe20000100800 */
[----:B--2---:R-:W-:-:S03]  /*fde0*/  IADD3 R14, P1, R15, R2, RZ ;  /* 0x000000020f0e7210 */ /* 0x004fc60007f3e0ff */
[----:B------:R-:W2:Y:S04]  /*fdf0*/  LDL R15, [R1+0x430] ;  /* 0x00043000010f7983 */ /* 0x000ea80000100800 */
[----:B------:R0:W-:Y:S02]  /*fe00*/  STS.U16 [R5+UR4+0x3e00], R13 ;  /* 0x003e000d05007988 */ /* 0x0001e40008000404 */
[----:B0-----:R-:W-:Y:S01]  /*fe10*/  PRMT R13, RZ, 0x7610, R13 ;  /* 0x00007610ff0d7816 */ /* 0x001fe2000000000d */
[----:B--2---:R-:W-:-:S05]  /*fe20*/  IMAD.X R15, R15, 0x1, R0, P1 ;  /* 0x000000010f0f7824 */ /* 0x004fca00008e0600 */
[----:B------:R0:W2:Y:S04]  /*fe30*/  @!P0 LDG.E.U16 R13, desc[UR8][R14.64] ;  /* 0x000000080e0d8981 */ /* 0x0000a8000c1e1500 */
[----:B------:R-:W0:Y:S02]  /*fe40*/  LDL R15, [R1+0x454] ;  /* 0x00045400010f7983 */ /* 0x000e240000100800 */
[----:B0-----:R-:W-:Y:S02]  /*fe50*/  IADD3 R14, P1, R15, R2, RZ ;  /* 0x000000020f0e7210 */ /* 0x001fe40007f3e0ff */
[----:B------:R-:W4:Y:S04]  /*fe60*/  LDL R15, [R1+0x410] ;  /* 0x00041000010f7983 */ /* 0x000f280000100800 */
[----:B------:R0:W-:Y:S02]  /*fe70*/  STS.U16 [R5+UR4+0x2000], R10 ;  /* 0x0020000a05007988 */ /* 0x0001e40008000404 */
[----:B0-----:R-:W-:Y:S01]  /*fe80*/  PRMT R10, RZ, 0x7610, R10 ;  /* 0x00007610ff0a7816 */ /* 0x001fe2000000000a */
[----:B----4-:R-:W-:-:S05]  /*fe90*/  IMAD.X R15, R15, 0x1, R0, P1 ;  /* 0x000000010f0f7824 */ /* 0x010fca00008e0600 */
[----:B------:R0:W4:Y:S04]  /*fea0*/  @!P0 LDG.E.U16 R10, desc[UR8][R14.64] ;  /* 0x000000080e0a8981 */ /* 0x000128000c1e1500 */
[----:B------:R-:W0:Y:S04]  /*feb0*/  LDL R15, [R1+0x434] ;  /* 0x00043400010f7983 */ /* 0x000e280000100800 */
[----:B------:R1:W-:Y:S02]  /*fec0*/  STS.U16 [R5+UR4+0x2200], R9 ;  /* 0x0022000905007988 */ /* 0x0003e40008000404 */
[----:B-1----:R-:W-:-:S02]  /*fed0*/  PRMT R9, RZ, 0x7610, R9 ;  /* 0x00007610ff097816 */ /* 0x002fc40000000009 */
[----:B0-----:R-:W-:-:S05]  /*fee0*/  IADD3 R14, P1, R15, R2, RZ ;  /* 0x000000020f0e7210 */ /* 0x001fca0007f3e0ff */
[----:B---3--:R-:W-:Y:S01]  /*fef0*/  IMAD.X R15, R16, 0x1, R0, P1 ;  /* 0x00000001100f7824 */ /* 0x008fe200008e0600 */
[----:B------:R0:W-:Y:S04]  /*ff00*/  STS.U16 [R5+UR4+0x2400], R8 ;  /* 0x0024000805007988 */ /* 0x0001e80008000404 */
[----:B------:R1:W3:Y:S04]  /*ff10*/  @!P0 LDG.E.U16 R9, desc[UR8][R14.64] ;  /* 0x000000080e098981 */ /* 0x0002e8000c1e1500 */
[----:B------:R2:W-:Y:S04]  /*ff20*/  STS.U16 [R5+UR4+0x2600], R7 ;  /* 0x0026000705007988 */ /* 0x0005e80008000404 */
[----:B------:R4:W-:Y:S04]  /*ff30*/  STS.U16 [R5+UR4+0x2800], R6 ;  /* 0x0028000605007988 */ /* 0x0009e80008000404 */
[----:B------:R-:W1:Y:S04]  /*ff40*/  LDL R15, [R1+0x414] ;  /* 0x00041400010f7983 */ /* 0x000e680000100800 */
[----:B------:R-:W3:Y:S01]  /*ff50*/  LDL R16, [R1+0x1c0] ;  /* 0x0001c00001107983 */ /* 0x000ee20000100800 */
[----:B-1----:R-:W-:-:S03]  /*ff60*/  IADD3 R14, P1, R15, R2, RZ ;  /* 0x000000020f0e7210 */ /* 0x002fc60007f3e0ff */
[----:B------:R-:W2:Y:S01]  /*ff70*/  LDL R15, [R1+0x21c] ;  /* 0x00021c00010f7983 */ /* 0x000ea20000100800 */
        /* <DEDUP_REMOVED lines=15> */
[----:B------:R-:W0:Y:S04]  /*10070*/  LDL R15, [R1+0x3e0] ;  /* 0x0003e000010f7983 */ /* 0x000e280000100800 */
[----:B------:R1:W-:Y:S02]  /*10080*/  STS.U16 [R5+UR4+0x2a00], R12 ;  /* 0x002a000c05007988 */ /* 0x0003e40008000404 */
[----:B-1----:R-:W-:-:S02]  /*10090*/  PRMT R12, RZ, 0x7610, R12 ;  /* 0x00007610ff0c7816 */ /* 0x002fc4000000000c */
[----:B0-----:R-:W-:-:S05]  /*100a0*/  IADD3 R14, P1, R15, R2, RZ ;  /* 0x000000020f0e7210 */ /* 0x001fca0007f3e0ff */
[----:B------:R-:W-:Y:S01]  /*100b0*/  IMAD.X R15, R16, 0x1, R0, P1 ;  /* 0x00000001100f7824 */ /* 0x000fe200008e0600 */
[----:B------:R-:W-:Y:S04]  /*100c0*/  STS.U16 [R5+UR4+0x1c00], R11 ;  /* 0x001c000b05007988 */ /* 0x000fe80008000404 */
[----:B------:R0:W4:Y:S04]  /*100d0*/  @!P0 LDG.E.U16 R12, desc[UR8][R14.64] ;  /* 0x000000080e0c8981 */ /* 0x000128000c1e1500 */
[----:B------:R1:W-:Y:S04]  /*100e0*/  STS.U16 [R5+UR4+0x1e00], R20 ;  /* 0x001e001405007988 */ /* 0x0003e80008000404 */
[----:B------:R-:W2:Y:S04]  /*100f0*/  LDL R16, [R1+0x3a0] ;  /* 0x0003a00001107983 */ /* 0x000ea80000100800 */
[----:B------:R-:W0:Y:S02]  /*10100*/  LDL R15, [R1+0x3d0] ;  /* 0x0003d000010f7983 */ /* 0x000e240000100800 */
[----:B0-----:R-:W-:-:S02]  /*10110*/  IADD3 R14, P1, R15, R2, RZ ;  /* 0x000000020f0e7210 */ /* 0x001fc40007f3e0ff */
[----:B------:R-:W3:Y:S01]  /*10120*/  LDL R15, [R1+0x1e0] ;  /* 0x0001e000010f7983 */ /* 0x000ee20000100800 */
[----:B-1----:R-:W-:Y:S02]  /*10130*/  PRMT R5, RZ, 0x7610, R5 ;  /* 0x00007610ff057816 */ /* 0x002fe40000000005 */
[----:B---3--:R-:W-:-:S05]  /*10140*/  IMAD.X R15, R15, 0x1, R0, P1 ;  /* 0x000000010f0f7824 */ /* 0x008fca00008e0600 */
[----:B------:R0:W3:Y:S04]  /*10150*/  @!P0 LDG.E.U16 R5, desc[UR8][R14.64] ;  /* 0x000000080e058981 */ /* 0x0000e8000c1e1500 */
[----:B------:R-:W0:Y:S02]  /*10160*/  LDL R15, [R1+0x3c0] ;  /* 0x0003c000010f7983 */ /* 0x000e240000100800 */
[----:B0-----:R-:W-:Y:S02]  /*10170*/  IADD3 R14, P1, R15, R2, RZ ;  /* 0x000000020f0e7210 */ /* 0x001fe40007f3e0ff */
[----:B------:R-:W4:Y:S01]  /*10180*/  LDL R15, [R1+0x200] ;  /* 0x00020000010f7983 */ /* 0x000f220000100800 */
[----:B------:R-:W-:Y:S02]  /*10190*/  PRMT R11, RZ, 0x7610, R11 ;  /* 0x00007610ff0b7816 */ /* 0x000fe4000000000b */
[----:B----4-:R-:W-:-:S05]  /*101a0*/  IMAD.X R15, R15, 0x1, R0, P1 ;  /* 0x000000010f0f7824 */ /* 0x010fca00008e0600 */
[----:B------:R0:W4:Y:S04]  /*101b0*/  @!P0 LDG.E.U16 R11, desc[UR8][R14.64] ;  /* 0x000000080e0b8981 */ /* 0x000128000c1e1500 */
[----:B------:R-:W0:Y:S04]  /*101c0*/  LDL R15, [R1+0x3b0] ;  /* 0x0003b000010f7983 */ /* 0x000e280000100800 */
[----:B------:R1:W-:Y:S04]  /*101d0*/  STS.U16 [R3+UR4+0x480], R17 ;  /* 0x0004801103007988 */ /* 0x0003e80008000404 */
[----:B-1----:R-:W3:Y:S01]  /*101e0*/  LDL R17, [R1+0x240] ;  /* 0x0002400001117983 */ /* 0x002ee20000100800 */
[----:B0-----:R-:W-:-:S03]  /*101f0*/  IADD3 R14, P1, R15, R2, RZ ;  /* 0x000000020f0e7210 */ /* 0x001fc60007f3e0ff */
[----:B------:R-:W2:Y:S04]  /*10200*/  LDL R15, [R1+0x220] ;  /* 0x00022000010f7983 */ /* 0x000ea80000100800 */
[----:B------:R0:W-:Y:S02]  /*10210*/  STS.U16 [R3+UR4+0x280], R4 ;  /* 0x0002800403007988 */ /* 0x0001e40008000404 */
[----:B0-----:R-:W-:Y:S01]  /*10220*/  PRMT R4, RZ, 0x7610, R4 ;  /* 0x00007610ff047816 */ /* 0x001fe20000000004 */
[----:B--2---:R-:W-:Y:S01]  /*10230*/  IMAD.X R15, R15, 0x1, R0, P1 ;  /* 0x000000010f0f7824 */ /* 0x004fe200008e0600 */
[----:B------:R-:W-:-:S04]  /*10240*/  IADD3 R16, P1, R16, R2, RZ ;  /* 0x0000000210107210 */ /* 0x000fc80007f3e0ff */
[----:B------:R0:W2:Y:S01]  /*10250*/  @!P0 LDG.E.U16 R4, desc[UR8][R14.64] ;  /* 0x000000080e048981 */ /* 0x0000a2000c1e1500 */
[----:B---3--:R-:W-:Y:S01]  /*10260*/  IMAD.X R17, R17, 0x1, R0, P1 ;  /* 0x0000000111117824 */ /* 0x008fe200008e0600 */
[----:B0-----:R-:W-:-:S06]  /*10270*/  PRMT R14, RZ, 0x7610, R14 ;  /* 0x00007610ff0e7816 */ /* 0x001fcc000000000e */
        /* <DEDUP_REMOVED lines=8> */
[----:B------:R-:W2:Y:S04]  /*10300*/  LDL.LU R16, [R1+0x1c] ;  /* 0x00001c0001107983 */ /* 0x000ea80000300800 */
[----:B------:R-:W0:Y:S04]  /*10310*/  LDL R17, [R1+0x690] ;  /* 0x0006900001117983 */ /* 0x000e280000100800 */
[----:B--2---:R0:W-:Y:S02]  /*10320*/  STS.U16 [R3+UR4+0x2e80], R16 ;  /* 0x002e801003007988 */ /* 0x0041e40008000404 */
[----:B0-----:R-:W-:-:S02]  /*10330*/  IADD3 R16, P1, R17, R2, RZ ;  /* 0x0000000211107210 */ /* 0x001fc40007f3e0ff */
[----:B------:R-:W2:Y:S01]  /*10340*/  LDL R17, [R1+0x1b0] ;  /* 0x0001b00001117983 */ /* 0x000ea20000100800 */
[----:B------:R-:W-:Y:S02]  /*10350*/  PRMT R29, RZ, 0x7610, R29 ;  /* 0x00007610ff1d7816 */ /* 0x000fe4000000001d */
[----:B--2---:R-:W-:-:S05]  /*10360*/  IMAD.X R17, R17, 0x1, R0, P1 ;  /* 0x0000000111117824 */ /* 0x004fca00008e0600 */
[----:B------:R-:W2:Y:S04]  /*10370*/  @!P0 LDG.E.U16 R29, desc[UR8][R16.64] ;  /* 0x00000008101d8981 */ /* 0x000ea8000c1e1500 */
[----:B--2---:R0:W-:Y:S04]  /*10380*/  STL [R1+0x34], R29 ;  /* 0x0000341d01007387 */ /* 0x0041e80000100800 */
[----:B0-----:R-:W2:Y:S04]  /*10390*/  LDL.LU R29, [R1+0xdc0] ;  /* 0x000dc000011d7983 */ /* 0x001ea80000300800 */
[----:B------:R-:W3:Y:S04]  /*103a0*/  LDL.LU R16, [R1+0x18] ;  /* 0x0000180001107983 */ /* 0x000ee80000300800 */
[----:B------:R-:W4:Y:S04]  /*103b0*/  LDL R17, [R1+0x6ac] ;  /* 0x0006ac0001117983 */ /* 0x000f280000100800 */
[----:B---3--:R4:W-:Y:S02]  /*103c0*/  STS.U16 [R3+UR4+0x3080], R16 ;  /* 0x0030801003007988 */ /* 0x0089e40008000404 */
[----:B----4-:R-:W-:-:S02]  /*103d0*/  IADD3 R16, P1, R17, R2, RZ ;  /* 0x0000000211107210 */ /* 0x010fc40007f3e0ff */
[----:B------:R-:W3:Y:S01]  /*103e0*/  LDL R17, [R1+0x688] ;  /* 0x0006880001117983 */ /* 0x000ee20000100800 */
[----:B--2---:R-:W-:Y:S02]  /*103f0*/  PRMT R29, RZ, 0x7610, R29 ;  /* 0x00007610ff1d7816 */ /* 0x004fe4000000001d */
[----:B---3--:R-:W-:-:S05]  /*10400*/  IMAD.X R17, R17, 0x1, R0, P1 ;  /* 0x0000000111117824 */ /* 0x008fca00008e0600 */
        /* <DEDUP_REMOVED lines=53> */
[----:B------:R-:W3:Y:S04]  /*10760*/  LDL.LU R16, [R1] ;  /* 0x0000000001107983 */ /* 0x000ee80000300800 */
        /* <DEDUP_REMOVED lines=9> */
[----:B------:R-:W3:Y:S02]  /*10800*/  LDL R17, [R1+0x4ac] ;  /* 0x0004ac0001117983 */ /* 0x000ee40000100800 */
[----:B---3--:R-:W-:-:S02]  /*10810*/  IADD3 R16, P1, R17, R2, RZ ;  /* 0x0000000211107210 */ /* 0x008fc40007f3e0ff */
[----:B------:R-:W3:Y:S01]  /*10820*/  LDL R17, [R1+0x468] ;  /* 0x0004680001117983 */ /* 0x000ee20000100800 */
[----:B------:R-:W-:Y:S02]  /*10830*/  PRMT R27, RZ, 0x7610, R27 ;  /* 0x00007610ff1b7816 */ /* 0x000fe4000000001b */
[----:B---3--:R-:W-:-:S05]  /*10840*/  IMAD.X R17, R17, 0x1, R0, P1 ;  /* 0x0000000111117824 */ /* 0x008fca00008e0600 */
[----:B------:R-:W3:Y:S04]  /*10850*/  @!P0 LDG.E.U16 R27, desc[UR8][R16.64] ;  /* 0x00000008101b8981 */ /* 0x000ee8000c1e1500 */
[----:B---3--:R0:W-:Y:S04]  /*10860*/  STL [R1+0x24], R27 ;  /* 0x0000241b01007387 */ /* 0x0081e80000100800 */
[----:B0-----:R-:W3:Y:S04]  /*10870*/  LDL.LU R27, [R1+0xda0] ;  /* 0x000da000011b7983 */ /* 0x001ee80000300800 */
[----:B------:R-:W4:Y:S02]  /*10880*/  LDL R17, [R1+0x48c] ;  /* 0x00048c0001117983 */ /* 0x000f240000100800 */
[----:B----4-:R-:W-:-:S02]  /*10890*/  IADD3 R16, P1, R17, R2, RZ ;  /* 0x0000000211107210 */ /* 0x010fc40007f3e0ff */
[----:B------:R-:W4:Y:S01]  /*108a0*/  LDL R17, [R1+0x448] ;  /* 0x0004480001117983 */ /* 0x000f220000100800 */
[----:B------:R-:W-:Y:S02]  /*108b0*/  PRMT R26, RZ, 0x7610, R26 ;  /* 0x00007610ff1a7816 */ /* 0x000fe4000000001a */
[----:B----4-:R-:W-:-:S05]  /*108c0*/  IMAD.X R17, R17, 0x1, R0, P1 ;  /* 0x0000000111117824 */ /* 0x010fca00008e0600 */
[----:B------:R-:W4:Y:S04]  /*108d0*/  @!P0 LDG.E.U16 R26, desc[UR8][R16.64] ;  /* 0x00000008101a8981 */ /* 0x000f28000c1e1500 */
[----:B----4-:R0:W-:Y:S04]  /*108e0*/  STL [R1+0x20], R26 ;  /* 0x0000201a01007387 */ /* 0x0101e80000100800 */
[----:B0-----:R-:W4:Y:S04]  /*108f0*/  LDL.LU R26, [R1+0xd9c] ;  /* 0x000d9c00011a7983 */ /* 0x001f280000300800 */
[----:B------:R-:W2:Y:S02]  /*10900*/  LDL R17, [R1+0x46c] ;  /* 0x00046c0001117983 */ /* 0x000ea40000100800 */
[----:B--2---:R-:W-:-:S02]  /*10910*/  IADD3 R16, P1, R17, R2, RZ ;  /* 0x0000000211107210 */ /* 0x004fc40007f3e0ff */
[----:B------:R-:W2:Y:S01]  /*10920*/  LDL R17, [R1+0x428] ;  /* 0x0004280001117983 */ /* 0x000ea20000100800 */
[----:B------:R-:W-:Y:S02]  /*10930*/  PRMT R25, RZ, 0x7610, R25 ;  /* 0x00007610ff197816 */ /* 0x000fe40000000019 */
[----:B--2---:R-:W-:-:S05]  /*10940*/  IMAD.X R17, R17, 0x1, R0, P1 ;  /* 0x0000000111117824 */ /* 0x004fca00008e0600 */
[----:B------:R-:W2:Y:S04]  /*10950*/  @!P0 LDG.E.U16 R25, desc[UR8][R16.64] ;  /* 0x0000000810198981 */ /* 0x000ea8000c1e1500 */
[----:B--2---:R0:W-:Y:S04]  /*10960*/  STL [R1+0x1c], R25 ;  /* 0x00001c1901007387 */ /* 0x0041e80000100800 */
[----:B0-----:R-:W2:Y:S04]  /*10970*/  LDL.LU R25, [R1+0xd98] ;  /* 0x000d980001197983 */ /* 0x001ea80000300800 */
[----:B------:R-:W3:Y:S02]  /*10980*/  LDL R17, [R1+0x44c] ;  /* 0x00044c0001117983 */ /* 0x000ee40000100800 */
[----:B---3--:R-:W-:-:S02]  /*10990*/  IADD3 R16, P1, R17, R2, RZ ;  /* 0x0000000211107210 */ /* 0x008fc40007f3e0ff */
[----:B------:R-:W3:Y:S04]  /*109a0*/  LDL R17, [R1+0x39c] ;  /* 0x00039c0001117983 */ /* 0x000ee80000100800 */
[----:B------:R0:W-:Y:S02]  /*109b0*/  STS.U16 [R3+UR4+0x80], R18 ;  /* 0x0000801203007988 */ /* 0x0001e40008000404 */
[----:B0-----:R-:W-:Y:S01]  /*109c0*/  PRMT R18, RZ, 0x7610, R18 ;  /* 0x00007610ff127816 */ /* 0x001fe20000000012 */
[----:B---3--:R-:W-:-:S05]  /*109d0*/  IMAD.X R17, R17, 0x1, R0, P1 ;  /* 0x0000000111117824 */ /* 0x008fca00008e0600 */
[----:B------:R-:W3:Y:S04]  /*109e0*/  @!P0 LDG.E.U16 R18, desc[UR8][R16.64] ;  /* 0x0000000810128981 */ /* 0x000ee8000c1e1500 */
[----:B------:R-:W4:Y:S04]  /*109f0*/  LDL R17, [R1+0x42c] ;  /* 0x00042c0001117983 */ /* 0x000f280000100800 */
[----:B---3--:R0:W-:Y:S01]  /*10a00*/  STL [R1+0x18], R18 ;  /* 0x0000181201007387 */ /* 0x0081e20000100800 */
[----:B----4-:R-:W-:-:S03]  /*10a10*/  IADD3 R16, P1, R17, R2, RZ ;  /* 0x0000000211107210 */ /* 0x010fc60007f3e0ff */
[----:B0-----:R-:W3:Y:S04]  /*10a20*/  LDL R18, [R1+0x3ec] ;  /* 0x0003ec0001127983 */ /* 0x001ee80000100800 */
[----:B------:R-:W4:Y:S01]  /*10a30*/  LDL R17, [R1+0x234] ;  /* 0x0002340001117983 */ /* 0x000f220000100800 */
[----:B------:R-:W-:Y:S01]  /*10a40*/  PRMT R23, RZ, 0x7610, R23 ;  /* 0x00007610ff177816 */ /* 0x000fe20000000017 */
        /* <DEDUP_REMOVED lines=18> */
[----:B------:R0:W3:Y:S04]  /*10b70*/  @!P0 LDG.E.U16 R29, desc[UR8][R16.64] ;  /* 0x00000008101d8981 */ /* 0x0000e8000c1e1500 */
[----:B------:R-:W4:Y:S01]  /*10b80*/  LDL R17, [R1+0x1d4] ;  /* 0x0001d40001117983 */ /* 0x000f220000100800 */
[----:B0-----:R-:W-:Y:S02]  /*10b90*/  IADD3 R16, P1, R18, R2, RZ ;  /* 0x0000000212107210 */ /* 0x001fe40007f3e0ff */
[----:B------:R-:W-:Y:S01]  /*10ba0*/  PRMT R19, RZ, 0x7610, R19 ;  /* 0x00007610ff137816 */ /* 0x000fe20000000013 */
[----:B------:R-:W2:Y:S02]  /*10bb0*/  LDL R18, [R1+0x3bc] ;  /* 0x0003bc0001127983 */ /* 0x000ea40000100800 */
[----:B----4-:R-:W-:-:S05]  /*10bc0*/  IMAD.X R17, R17, 0x1, R0, P1 ;  /* 0x0000000111117824 */ /* 0x010fca00008e0600 */
[----:B------:R-:W4:Y:S04]  /*10bd0*/  @!P0 LDG.E.U16 R19, desc[UR8][R16.64] ;  /* 0x0000000810138981 */ /* 0x000f28000c1e1500 */
[----:B---3--:R0:W-:Y:S04]  /*10be0*/  STL [R1+0xc], R29 ;  /* 0x00000c1d01007387 */ /* 0x0081e80000100800 */
[----:B0-----:R-:W3:Y:S04]  /*10bf0*/  LDL R29, [R1+0x208] ;  /* 0x00020800011d7983 */ /* 0x001ee80000100800 */
        /* <DEDUP_REMOVED lines=8> */
[----:B----4-:R0:W-:Y:S04]  /*10c80*/  STS.U16 [R3+UR4+0x1480], R19 ;  /* 0x0014801303007988 */ /* 0x0101e80008000404 */
[----:B0-----:R-:W4:Y:S04]  /*10c90*/  LDL R19, [R1+0x1e8] ;  /* 0x0001e80001137983 */ /* 0x001f280000100800 */
[----:B--2---:R0:W-:Y:S04]  /*10ca0*/  STL [R1+0x4], R20 ;  /* 0x0000041401007387 */ /* 0x0041e80000100800 */
[----:B0-----:R-:W2:Y:S04]  /*10cb0*/  LDL.LU R20, [R1+0xd88] ;  /* 0x000d880001147983 */ /* 0x001ea80000300800 */
[----:B------:R-:W3:Y:S01]  /*10cc0*/  LDL R17, [R1+0x3cc] ;  /* 0x0003cc0001117983 */ /* 0x000ee20000100800 */
[----:B------:R-:W-:-:S02]  /*10cd0*/  PRMT R15, RZ, 0x7610, R15 ;  /* 0x00007610ff0f7816 */ /* 0x000fc4000000000f */
[----:B---3--:R-:W-:-:S05]  /*10ce0*/  IADD3 R16, P1, R17, R2, RZ ;  /* 0x0000000211107210 */ /* 0x008fca0007f3e0ff */
[----:B----4-:R-:W-:Y:S01]  /*10cf0*/  IMAD.X R17, R19, 0x1, R0, P1 ;  /* 0x0000000113117824 */ /* 0x010fe200008e0600 */
[----:B------:R-:W-:-:S04]  /*10d00*/  IADD3 R18, P1, R18, R2, RZ ;  /* 0x0000000212127210 */ /* 0x000fc80007f3e0ff */
[----:B------:R0:W3:Y:S01]  /*10d10*/  @!P0 LDG.E.U16 R15, desc[UR8][R16.64] ;  /* 0x00000008100f8981 */ /* 0x0000e2000c1e1500 */
[----:B------:R-:W-:Y:S01]  /*10d20*/  IMAD.X R19, R29, 0x1, R0, P1 ;  /* 0x000000011d137824 */ /* 0x000fe200008e0600 */
[----:B0-----:R-:W-:-:S06]  /*10d30*/  PRMT R16, RZ, 0x7610, R16 ;  /* 0x00007610ff107816 */ /* 0x001fcc0000000010 */
[----:B------:R-:W4:Y:S04]  /*10d40*/  @!P0 LDG.E.U16 R16, desc[UR8][R18.64] ;  /* 0x0000000812108981 */ /* 0x000f28000c1e1500 */
[----:B------:R-:W-:Y:S04]  /*10d50*/  STS.U16 [R3+UR4+0x1a80], R9 ;  /* 0x001a800903007988 */ /* 0x000fe80008000404 */
[----:B---3--:R0:W-:Y:S04]  /*10d60*/  STL [R1], R15 ;  /* 0x0000000f01007387 */ /* 0x0081e80000100800 */
[----:B------:R-:W3:Y:S04]  /*10d70*/  LDL R19, [R1+0x3ac] ;  /* 0x0003ac0001137983 */ /* 0x000ee80000100800 */
[----:B------:R-:W2:Y:S04]  /*10d80*/  LDL R29, [R1+0x560] ;  /* 0x00056000011d7983 */ /* 0x000ea80000100800 */
[----:B0-----:R-:W2:Y:S04]  /*10d90*/  LDL R15, [R1+0x6a8] ;  /* 0x0006a800010f7983 */ /* 0x001ea80000100800 */
[----:B----4-:R0:W-:Y:S04]  /*10da0*/  STL [R1+0xd78], R16 ;  /* 0x000d781001007387 */ /* 0x0101e80000100800 */
[----:B------:R-:W4:Y:S04]  /*10db0*/  LDL R9, [R1+0x228] ;  /* 0x0002280001097983 */ /* 0x000f280000100800 */
[----:B------:R1:W-:Y:S04]  /*10dc0*/  STS.U16 [R3+UR4+0x1680], R13 ;  /* 0x0016800d03007988 */ /* 0x0003e80008000404 */
[----:B0-----:R-:W2:Y:S01]  /*10dd0*/  LDL R16, [R1+0x680] ;  /* 0x0006800001107983 */ /* 0x001ea20000100800 */
[----:B-1----:R-:W-:-:S02]  /*10de0*/  PRMT R13, RZ, 0x7610, R13 ;  /* 0x00007610ff0d7816 */ /* 0x002fc4000000000d */
[----:B---3--:R-:W-:-:S05]  /*10df0*/  IADD3 R18, P1, R19, R2, RZ ;  /* 0x0000000213127210 */ /* 0x008fca0007f3e0ff */
[----:B----4-:R-:W-:-:S05]  /*10e00*/  IMAD.X R19, R9, 0x1, R0, P1 ;  /* 0x0000000109137824 */ /* 0x010fca00008e0600 */
[----:B------:R-:W3:Y:S04]  /*10e10*/  @!P0 LDG.E.U16 R13, desc[UR8][R18.64] ;  /* 0x00000008120d8981 */ /* 0x000ee8000c1e1500 */
[----:B------:R2:W-:Y:S04]  /*10e20*/  STS.U16 [R3+UR4+0x1c80], R8 ;  /* 0x001c800803007988 */ /* 0x0005e80008000404 */
[----:B------:R0:W-:Y:S01]  /*10e30*/  STS.U16 [R3+UR4+0x680], R27 ;  /* 0x0006801b03007988 */ /* 0x0001e20008000404 */
[----:B--2---:R-:W-:Y:S02]  /*10e40*/  IADD3 R8, P1, R15, R2, RZ ;  /* 0x000000020f087210 */ /* 0x004fe40007f3e0ff */
[----:B0-----:R-:W-:-:S03]  /*10e50*/  PRMT R27, RZ, 0x7610, R27 ;  /* 0x00007610ff1b7816 */ /* 0x001fc6000000001b */
[----:B------:R-:W-:-:S05]  /*10e60*/  IMAD.X R9, R16, 0x1, R0, P1 ;  /* 0x0000000110097824 */ /* 0x000fca00008e0600 */
[----:B------:R0:W2:Y:S04]  /*10e70*/  @!P0 LDG.E.U16 R27, desc[UR8][R8.64] ;  /* 0x00000008081b8981 */ /* 0x0000a8000c1e1500 */
[----:B---3--:R1:W-:Y:S04]  /*10e80*/  STL [R1+0xd7c], R13 ;  /* 0x000d7c0d01007387 */ /* 0x0083e80000100800 */
[----:B------:R-:W0:Y:S04]  /*10e90*/  LDL R9, [R1+0x68c] ;  /* 0x00068c0001097983 */ /* 0x000e280000100800 */
[----:B------:R-:W3:Y:S04]  /*10ea0*/  LDL R15, [R1+0x540] ;  /* 0x00054000010f7983 */ /* 0x000ee80000100800 */
[----:B-1----:R-:W4:Y:S04]  /*10eb0*/  LDL R13, [R1+0x574] ;  /* 0x00057400010d7983 */ /* 0x002f280000100800 */
[----:B------:R1:W-:Y:S04]  /*10ec0*/  STS.U16 [R3+UR4+0xa80], R25 ;  /* 0x000a801903007988 */ /* 0x0003e80008000404 */
[----:B------:R-:W-:Y:S04]  /*10ed0*/  STS.U16 [R3+UR4+0x2080], R6 ;  /* 0x0020800603007988 */ /* 0x000fe80008000404 */
[----:B------:R2:W-:Y:S01]  /*10ee0*/  STS.U16 [R3+UR4+0xe80], R23 ;  /* 0x000e801703007988 */ /* 0x0005e20008000404 */
[----:B-1----:R-:W-:-:S03]  /*10ef0*/  PRMT R25, RZ, 0x7610, R25 ;  /* 0x00007610ff197816 */ /* 0x002fc60000000019 */
[----:B------:R3:W-:Y:S04]  /*10f00*/  STS.U16 [R3+UR4+0x1e80], R7 ;  /* 0x001e800703007988 */ /* 0x0007e80008000404 */
[----:B------:R-:W3:Y:S01]  /*10f10*/  LDL R16, [R1+0x564] ;  /* 0x0005640001107983 */ /* 0x000ee20000100800 */
[----:B--2---:R-:W-:Y:S02]  /*10f20*/  PRMT R23, RZ, 0x7610, R23 ;  /* 0x00007610ff177816 */ /* 0x004fe40000000017 */
[----:B0-----:R-:W-:-:S05]  /*10f30*/  IADD3 R8, P1, R9, R2, RZ ;  /* 0x0000000209087210 */ /* 0x001fca0007f3e0ff */
[----:B------:R-:W-:Y:S01]  /*10f40*/  IMAD.X R9, R29, 0x1, R0, P1 ;  /* 0x000000011d097824 */ /* 0x000fe200008e0600 */
[----:B----4-:R-:W-:-:S04]  /*10f50*/  IADD3 R6, P1, R13, R2, RZ ;  /* 0x000000020d067210 */ /* 0x010fc80007f3e0ff */
[----:B------:R-:W2:Y:S01]  /*10f60*/  @!P0 LDG.E.U16 R25, desc[UR8][R8.64] ;  /* 0x0000000808198981 */ /* 0x000ea2000c1e1500 */
[----:B---3--:R-:W-:-:S05]  /*10f70*/  IMAD.X R7, R15, 0x1, R0, P1 ;  /* 0x000000010f077824 */ /* 0x008fca00008e0600 */
[----:B------:R0:W3:Y:S04]  /*10f80*/  @!P0 LDG.E.U16 R23, desc[UR8][R6.64] ;  /* 0x0000000806178981 */ /* 0x0000e8000c1e1500 */
[----:B------:R1:W-:Y:S04]  /*10f90*/  STL [R1+0xd60], R27 ;  /* 0x000d601b01007387 */ /* 0x0003e80000100800 */
[----:B------:R-:W4:Y:S01]  /*10fa0*/  LDL R29, [R1+0x520] ;  /* 0x00052000011d7983 */ /* 0x000f220000100800 */
[----:B0-----:R-:W-:-:S03]  /*10fb0*/  IADD3 R6, P1, R16, R2, RZ ;  /* 0x0000000210067210 */ /* 0x001fc60007f3e0ff */
[----:B--2---:R0:W-:Y:S04]  /*10fc0*/  STL [R1+0xd64], R25 ;  /* 0x000d641901007387 */ /* 0x0041e80000100800 */
[----:B-1----:R-:W2:Y:S04]  /*10fd0*/  LDL R27, [R1+0x544] ;  /* 0x00054400011b7983 */ /* 0x002ea80000100800 */
[----:B------:R-:W2:Y:S04]  /*10fe0*/  LDL R13, [R1+0x500] ;  /* 0x00050000010d7983 */ /* 0x000ea80000100800 */
[----:B------:R-:W2:Y:S04]  /*10ff0*/  LDL.LU R15, [R1+0x80] ;  /* 0x00008000010f7983 */ /* 0x000ea80000300800 */
[----:B---3--:R-:W-:Y:S04]  /*11000*/  STL [R1+0xd68], R23 ;  /* 0x000d681701007387 */ /* 0x008fe80000100800 */
[----:B0-----:R-:W3:Y:S04]  /*11010*/  LDL R25, [R1+0x524] ;  /* 0x0005240001197983 */ /* 0x001ee80000100800 */
[----:B------:R-:W3:Y:S01]  /*11020*/  LDL R16, [R1+0x4e0] ;  /* 0x0004e00001107983 */ /* 0x000ee20000100800 */
[----:B----4-:R-:W-:-:S03]  /*11030*/  IMAD.X R7, R29, 0x1, R0, P1 ;  /* 0x000000011d077824 */ /* 0x010fc600008e0600 */
[----:B------:R0:W-:Y:S02]  /*11040*/  STS.U16 [R3+UR4+0x1280], R21 ;  /* 0x0012801503007988 */ /* 0x0001e40008000404 */
[----:B0-----:R-:W-:-:S06]  /*11050*/  PRMT R21, RZ, 0x7610, R21 ;  /* 0x00007610ff157816 */ /* 0x001fcc0000000015 */
[----:B------:R2:W4:Y:S01]  /*11060*/  @!P0 LDG.E.U16 R21, desc[UR8][R6.64] ;  /* 0x0000000806158981 */ /* 0x000522000c1e1500 */
[----:B------:R-:W-:Y:S02]  /*11070*/  PRMT R19, RZ, 0x7610, R19 ;  /* 0x00007610ff137816 */ /* 0x000fe40000000013 */
[----:B------:R-:W-:Y:S02]  /*11080*/  PRMT R17, RZ, 0x7610, R17 ;  /* 0x00007610ff117816 */ /* 0x000fe40000000011 */
[----:B--2---:R-:W-:-:S05]  /*11090*/  IADD3 R6, P1, R27, R2, RZ ;  /* 0x000000021b067210 */ /* 0x004fca0007f3e0ff */
[----:B------:R-:W-:-:S05]  /*110a0*/  IMAD.X R7, R13, 0x1, R0, P1 ;  /* 0x000000010d077824 */ /* 0x000fca00008e0600 */
[----:B------:R3:W2:Y:S02]  /*110b0*/  @!P0 LDG.E.U16 R19, desc[UR8][R6.64] ;  /* 0x0000000806138981 */ /* 0x0006a4000c1e1500 */
[----:B---3--:R-:W-:-:S05]  /*110c0*/  IADD3 R6, P1, R25, R2, RZ ;  /* 0x0000000219067210 */ /* 0x008fca0007f3e0ff */
[----:B------:R-:W-:-:S05]  /*110d0*/  IMAD.X R7, R16, 0x1, R0, P1 ;  /* 0x0000000110077824 */ /* 0x000fca00008e0600 */
[----:B------:R-:W3:Y:S04]  /*110e0*/  @!P0 LDG.E.U16 R17, desc[UR8][R6.64] ;  /* 0x0000000806118981 */ /* 0x000ee8000c1e1500 */
[----:B------:R-:W-:Y:S04]  /*110f0*/  STS.U16 [R3+UR4+0x2480], R5 ;  /* 0x0024800503007988 */ /* 0x000fe80008000404 */
[----:B----4-:R0:W-:Y:S04]  /*11100*/  STL [R1+0xd6c], R21 ;  /* 0x000d6c1501007387 */ /* 0x0101e80000100800 */
[----:B0-----:R-:W4:Y:S04]  /*11110*/  LDL.LU R21, [R1+0x7c] ;  /* 0x00007c0001157983 */ /* 0x001f280000300800 */
[----:B------:R-:W4:Y:S04]  /*11120*/  LDL R5, [R1+0x504] ;  /* 0x0005040001057983 */ /* 0x000f280000100800 */
[----:B------:R-:W4:Y:S04]  /*11130*/  LDL R13, [R1+0x4c0] ;  /* 0x0004c000010d7983 */ /* 0x000f280000100800 */
[----:B------:R-:W4:Y:S04]  /*11140*/  LDL.LU R23, [R1+0x74] ;  /* 0x0000740001177983 */ /* 0x000f280000300800 */
[----:B--2---:R0:W-:Y:S04]  /*11150*/  STL [R1+0xd70], R19 ;  /* 0x000d701301007387 */ /* 0x0041e80000100800 */
[----:B------:R-:W2:Y:S04]  /*11160*/  LDL.LU R25, [R1+0x6c] ;  /* 0x00006c0001197983 */ /* 0x000ea80000300800 */
[----:B---3--:R-:W-:Y:S04]  /*11170*/  STL [R1+0xd74], R17 ;  /* 0x000d741101007387 */ /* 0x008fe80000100800 */
[----:B0-----:R-:W3:Y:S04]  /*11180*/  LDL R19, [R1+0x4e4] ;  /* 0x0004e40001137983 */ /* 0x001ee80000100800 */
[----:B------:R-:W2:Y:S04]  /*11190*/  LDL R16, [R1+0x4a0] ;  /* 0x0004a00001107983 */ /* 0x000ea80000100800 */
[----:B------:R4:W-:Y:S04]  /*111a0*/  STS.U16 [R3+UR4+0x2880], R4 ;  /* 0x0028800403007988 */ /* 0x0009e80008000404 */
[----:B------:R0:W-:Y:S01]  /*111b0*/  STS.U16 [R3+UR4+0x1880], R10 ;  /* 0x0018800a03007988 */ /* 0x0001e20008000404 */
[----:B----4-:R-:W-:-:S02]  /*111c0*/  IADD3 R4, P1, R5, R2, RZ ;  /* 0x0000000205047210 */ /* 0x010fc40007f3e0ff */
[----:B0-----:R-:W-:-:S03]  /*111d0*/  PRMT R10, RZ, 0x7610, R10 ;  /* 0x00007610ff0a7816 */ /* 0x001fc6000000000a */
[----:B------:R-:W-:-:S05]  /*111e0*/  IMAD.X R5, R13, 0x1, R0, P1 ;  /* 0x000000010d057824 */ /* 0x000fca00008e0600 */
[----:B------:R3:W4:Y:S01]  /*111f0*/  @!P0 LDG.E.U16 R10, desc[UR8][R4.64] ;  /* 0x00000008040a8981 */ /* 0x000722000c1e1500 */
[----:B------:R-:W-:Y:S01]  /*11200*/  PRMT R9, RZ, 0x7610, R9 ;  /* 0x00007610ff097816 */ /* 0x000fe20000000009 */
[----:B------:R-:W0:Y:S01]  /*11210*/  S2R R29, SR_TID.X ;  /* 0x00000000001d7919 */ /* 0x000e220000002100 */
[----:B---3--:R-:W-:-:S05]  /*11220*/  IADD3 R4, P1, R19, R2, RZ ;  /* 0x0000000213047210 */ /* 0x008fca0007f3e0ff */
[----:B--2---:R-:W-:-:S05]  /*11230*/  IMAD.X R5, R16, 0x1, R0, P1 ;  /* 0x0000000110057824 */ /* 0x004fca00008e0600 */
[----:B------:R-:W2:Y:S01]  /*11240*/  @!P0 LDG.E.U16 R9, desc[UR8][R4.64] ;  /* 0x0000000804098981 */ /* 0x000ea2000c1e1500 */
[----:B0-----:R-:W-:-:S03]  /*11250*/  IMAD.SHL.U32 R27, R29, 0x2, RZ ;  /* 0x000000021d1b7824 */ /* 0x001fc600078e00ff */
[----:B------:R-:W-:Y:S04]  /*11260*/  STS.U16 [R3+UR4+0x880], R26 ;  /* 0x0008801a03007988 */ /* 0x000fe80008000404 */
[----:B------:R-:W-:Y:S04]  /*11270*/  STS.U16 [R3+UR4+0xc80], R24 ;  /* 0x000c801803007988 */ /* 0x000fe80008000404 */
[----:B------:R-:W-:Y:S04]  /*11280*/  STS.U16 [R3+UR4+0x1080], R22 ;  /* 0x0010801603007988 */ /* 0x000fe80008000404 */
[----:B------:R-:W-:Y:S04]  /*11290*/  STS.U16 [R3+UR4+0x2280], R12 ;  /* 0x0022800c03007988 */ /* 0x000fe80008000404 */
[----:B------:R-:W-:Y:S04]  /*112a0*/  STS.U16 [R3+UR4+0x2680], R11 ;  /* 0x0026800b03007988 */ /* 0x000fe80008000404 */
[----:B------:R0:W-:Y:S02]  /*112b0*/  STS.U16 [R3+UR4+0x2a80], R14 ;  /* 0x002a800e03007988 */ /* 0x0001e40008000404 */
[----:B0-----:R-:W-:-:S02]  /*112c0*/  LOP3.LUT R3, R27, 0x7e, RZ, 0xc0, !PT ;  /* 0x0000007e1b037812 */ /* 0x001fc400078ec0ff */
[----:B------:R-:W3:Y:S04]  /*112d0*/  LDL.LU R27, [R1+0x68] ;  /* 0x00006800011b7983 */ /* 0x000ee80000300800 */
[----:B------:R-:W3:Y:S01]  /*112e0*/  LDL R17, [R1+0x4c4] ;  /* 0x0004c40001117983 */ /* 0x000ee20000100800 */
[----:B------:R-:W-:-:S03]  /*112f0*/  LOP3.LUT R29, R3, 0x20, RZ, 0x3c, !PT ;  /* 0x00000020031d7812 */ /* 0x000fc600078e3cff */
[----:B------:R-:W3:Y:S04]  /*11300*/  LDL R13, [R1+0x480] ;  /* 0x00048000010d7983 */ /* 0x000ee80000100800 */
[----:B------:R0:W-:Y:S04]  /*11310*/  STS.U16 [R29+UR4+0x2b00], R15 ;  /* 0x002b000f1d007988 */ /* 0x0001e80008000404 */
[----:B0-----:R-:W3:Y:S04]  /*11320*/  LDL.LU R15, [R1+0x60] ;  /* 0x00006000010f7983 */ /* 0x001ee80000300800 */
[----:B----4-:R0:W-:Y:S04]  /*11330*/  STL [R1+0xd80], R10 ;  /* 0x000d800a01007387 */ /* 0x0101e80000100800 */
[----:B------:R-:W4:Y:S04]  /*11340*/  LDL R14, [R1+0x4a4] ;  /* 0x0004a400010e7983 */ /* 0x000f280000100800 */
[----:B------:R-:W4:Y:S04]  /*11350*/  LDL R3, [R1+0x460] ;  /* 0x0004600001037983 */ /* 0x000f280000100800 */
[----:B------:R-:W4:Y:S04]  /*11360*/  LDL.LU R16, [R1+0x5c] ;  /* 0x00005c0001107983 */ /* 0x000f280000300800 */
[----:B--2---:R1:W-:Y:S04]  /*11370*/  STL [R1+0xd84], R9 ;  /* 0x000d840901007387 */ /* 0x0043e80000100800 */
[----:B0-----:R-:W2:Y:S04]  /*11380*/  LDL R10, [R1+0x484] ;  /* 0x00048400010a7983 */ /* 0x001ea80000100800 */
[----:B-1----:R-:W2:Y:S01]  /*11390*/  LDL R9, [R1+0x440] ;  /* 0x0004400001097983 */ /* 0x002ea20000100800 */
[----:B------:R-:W-:-:S03]  /*113a0*/  PRMT R8, RZ, 0x7610, R8 ;  /* 0x00007610ff087816 */ /* 0x000fc60000000008 */
[----:B------:R0:W-:Y:S01]  /*113b0*/  STS.U16 [R29+UR4+0x2d00], R21 ;  /* 0x002d00151d007988 */ /* 0x0001e20008000404 */
[----:B---3--:R-:W-:-:S05]  /*113c0*/  IADD3 R4, P1, R17, R2, RZ ;  /* 0x0000000211047210 */ /* 0x008fca0007f3e0ff */
[----:B------:R-:W-:Y:S02]  /*113d0*/  IMAD.X R5, R13, 0x1, R0, P1 ;  /* 0x000000010d057824 */ /* 0x000fe400008e0600 */
[----:B------:R-:W3:Y:S04]  /*113e0*/  LDL.LU R13, [R1+0x54] ;  /* 0x00005400010d7983 */ /* 0x000ee80000300800 */
[----:B------:R4:W3:Y:S04]  /*113f0*/  @!P0 LDG.E.U16 R8, desc[UR8][R4.64] ;  /* 0x0000000804088981 */ /* 0x0008e8000c1e1500 */
[----:B0-----:R-:W3:Y:S01]  /*11400*/  LDL R21, [R1+0x420] ;  /* 0x0004200001157983 */ /* 0x001ee20000100800 */
[----:B----4-:R-:W-:-:S03]  /*11410*/  IADD3 R4, P1, R14, R2, RZ ;  /* 0x000000020e047210 */ /* 0x010fc60007f3e0ff */
[----:B------:R-:W4:Y:S02]  /*11420*/  LDL R14, [R1+0x464] ;  /* 0x00046400010e7983 */ /* 0x000f240000100800 */
[----:B------:R-:W-:Y:S02]  /*11430*/  IMAD.X R5, R3, 0x1, R0, P1 ;  /* 0x0000000103057824 */ /* 0x000fe400008e0600 */
[----:B------:R-:W3:Y:S04]  /*11440*/  LDL.LU R3, [R1+0x50] ;  /* 0x0000500001037983 */ /* 0x000ee80000300800 */
[----:B------:R-:W3:Y:S01]  /*11450*/  LDL R19, [R1+0x444] ;  /* 0x0004440001137983 */ /* 0x000ee20000100800 */
[----:B------:R-:W-:-:S03]  /*11460*/  PRMT R7, RZ, 0x7610, R7 ;  /* 0x00007610ff077816 */ /* 0x000fc60000000007 */
[----:B------:R-:W3:Y:S04]  /*11470*/  LDL R17, [R1+0x394] ;  /* 0x0003940001117983 */ /* 0x000ee80000100800 */
[----:B------:R0:W-:Y:S04]  /*11480*/  STS.U16 [R29+UR4+0x3100], R25 ;  /* 0x003100191d007988 */ /* 0x0001e80008000404 */
[----:B------:R2:W3:Y:S04]  /*11490*/  @!P0 LDG.E.U16 R7, desc[UR8][R4.64] ;  /* 0x0000000804078981 */ /* 0x0004e8000c1e1500 */
[----:B------:R1:W-:Y:S04]  /*114a0*/  STS.U16 [R29+UR4+0x3300], R27 ;  /* 0x0033001b1d007988 */ /* 0x0003e80008000404 */
[----:B0-----:R-:W3:Y:S04]  /*114b0*/  LDL.LU R25, [R1+0x4c] ;  /* 0x00004c0001197983 */ /* 0x001ee80000300800 */
[----:B-1----:R-:W3:Y:S01]  /*114c0*/  LDL.LU R27, [R1+0x48] ;  /* 0x00004800011b7983 */ /* 0x002ee20000300800 */
[----:B--2---:R-:W-:-:S03]  /*114d0*/  IADD3 R4, P1, R10, R2, RZ ;  /* 0x000000020a047210 */ /* 0x004fc60007f3e0ff */
[----:B------:R-:W2:Y:S01]  /*114e0*/  LDL R10, [R1+0x424] ;  /* 0x00042400010a7983 */ /* 0x000ea20000100800 */
[----:B------:R-:W-:-:S03]  /*114f0*/  IADD3.X R5, R9, R0, RZ, P1, !PT ;  /* 0x0000000009057210 */ /* 0x000fc60000ffe4ff */
[----:B------:R-:W2:Y:S01]  /*11500*/  LDL R9, [R1+0x22c] ;  /* 0x00022c0001097983 */ /* 0x000ea20000100800 */
[----:B------:R-:W-:-:S03]  /*11510*/  PRMT R6, RZ, 0x7610, R6 ;  /* 0x00007610ff067816 */ /* 0x000fc60000000006 */
[----:B------:R0:W-:Y:S04]  /*11520*/  STS.U16 [R29+UR4+0x3700], R16 ;  /* 0x003700101d007988 */ /* 0x0001e80008000404 */
[----:B------:R1:W-:Y:S04]  /*11530*/  STS.U16 [R29+UR4+0x2f00], R23 ;  /* 0x002f00171d007988 */ /* 0x0003e80008000404 */
[----:B------:R1:W2:Y:S04]  /*11540*/  @!P0 LDG.E.U16 R6, desc[UR8][R4.64] ;  /* 0x0000000804068981 */ /* 0x0002a8000c1e1500 */
[----:B0-----:R-:W2:Y:S04]  /*11550*/  LDL.LU R16, [R1+0x34] ;  /* 0x0000340001107983 */ /* 0x001ea80000300800 */
[----:B-1----:R-:W2:Y:S01]  /*11560*/  LDL R23, [R1+0x408] ;  /* 0x0004080001177983 */ /* 0x002ea20000100800 */
[----:B------:R-:W-:-:S03]  /*11570*/  PRMT R5, RZ, 0x7610, R5 ;  /* 0x00007610ff057816 */ /* 0x000fc60000000005 */
[----:B------:R3:W-:Y:S01]  /*11580*/  STS.U16 [R29+UR4+0x3500], R15 ;  /* 0x0035000f1d007988 */ /* 0x0007e20008000404 */
[----:B------:R-:W-:Y:S02]  /*11590*/  PRMT R4, RZ, 0x7610, R4 ;  /* 0x00007610ff047816 */ /* 0x000fe40000000004 */
[----:B----4-:R-:W-:-:S05]  /*115a0*/  IADD3 R14, P1, R14, R2, RZ ;  /* 0x000000020e0e7210 */ /* 0x010fca0007f3e0ff */
[--C-:B---3--:R-:W-:Y:S02]  /*115b0*/  IMAD.X R15, R21, 0x1, R0.reuse, P1 ;  /* 0x00000001150f7824 */ /* 0x108fe400008e0600 */
[----:B------:R-:W3:Y:S04]  /*115c0*/  LDL R21, [R1+0x20c] ;  /* 0x00020c0001157983 */ /* 0x000ee80000100800 */
[----:B------:R0:W4:Y:S02]  /*115d0*/  @!P0 LDG.E.U16 R5, desc[UR8][R14.64] ;  /* 0x000000080e058981 */ /* 0x000124000c1e1500 */
[----:B0-----:R-:W-:Y:S02]  /*115e0*/  IADD3 R14, P1, R19, R2, RZ ;  /* 0x00000002130e7210 */ /* 0x001fe40007f3e0ff */
[----:B------:R-:W4:Y:S03]  /*115f0*/  LDL R19, [R1+0x3f8] ;  /* 0x0003f80001137983 */ /* 0x000f260000100800 */
[----:B------:R-:W-:-:S02]  /*11600*/  IMAD.X R15, R17, 0x1, R0, P1 ;  /* 0x00000001110f7824 */ /* 0x000fc400008e0600 */
[----:B------:R-:W4:Y:S04]  /*11610*/  LDL R17, [R1+0x1ec] ;  /* 0x0001ec0001117983 */ /* 0x000f280000100800 */
[----:B------:R0:W-:Y:S04]  /*11620*/  STS.U16 [R29+UR4+0x3900], R13 ;  /* 0x0039000d1d007988 */ /* 0x0001e80008000404 */
[----:B------:R2:W4:Y:S04]  /*11630*/  @!P0 LDG.E.U16 R4, desc[UR8][R14.64] ;  /* 0x000000080e048981 */ /* 0x000528000c1e1500 */
[----:B0-----:R-:W4:Y:S04]  /*11640*/  LDL R13, [R1+0x3e8] ;  /* 0x0003e800010d7983 */ /* 0x001f280000100800 */
[----:B------:R0:W-:Y:S04]  /*11650*/  STS.U16 [R29+UR4+0x3b00], R3 ;  /* 0x003b00031d007988 */ /* 0x0001e80008000404 */
[----:B0-----:R-:W4:Y:S01]  /*11660*/  LDL R3, [R1+0x1d0] ;  /* 0x0001d00001037983 */ /* 0x001f220000100800 */
[----:B--2---:R-:W-:-:S03]  /*11670*/  IADD3 R14, P1, R10, R2, RZ ;  /* 0x000000020a0e7210 */ /* 0x004fc60007f3e0ff */
[----:B------:R-:W2:Y:S02]  /*11680*/  LDL R10, [R1+0x1cc] ;  /* 0x0001cc00010a7983 */ /* 0x000ea40000100800 */
[----:B------:R-:W-:Y:S02]  /*11690*/  IMAD.X R15, R9, 0x1, R0, P1 ;  /* 0x00000001090f7824 */ /* 0x000fe400008e0600 */
[----:B------:R-:W2:Y:S01]  /*116a0*/  LDL R9, [R1+0x3d8] ;  /* 0x0003d80001097983 */ /* 0x000ea20000100800 */
[----:B------:R-:W-:-:S06]  /*116b0*/  PRMT R11, RZ, 0x7610, R11 ;  /* 0x00007610ff0b7816 */ /* 0x000fcc000000000b */
[----:B------:R0:W2:Y:S01]  /*116c0*/  @!P0 LDG.E.U16 R11, desc[UR8][R14.64] ;  /* 0x000000080e0b8981 */ /* 0x0000a2000c1e1500 */
[----:B------:R-:W-:Y:S02]  /*116d0*/  PRMT R12, RZ, 0x7610, R12 ;  /* 0x00007610ff0c7816 */ /* 0x000fe4000000000c */
[----:B0-----:R-:W-:Y:S02]  /*116e0*/  IADD3 R14, P1, R23, R2, RZ ;  /* 0x00000002170e7210 */ /* 0x001fe40007f3e0ff */
[----:B------:R-:W-:Y:S02]  /*116f0*/  PRMT R18, RZ, 0x7610, R18 ;  /* 0x00007610ff127816 */ /* 0x000fe40000000012 */
[----:B------:R-:W-:Y:S02]  /*11700*/  PRMT R20, RZ, 0x7610, R20 ;  /* 0x00007610ff147816 */ /* 0x000fe40000000014 */
[----:B------:R-:W-:Y:S01]  /*11710*/  PRMT R22, RZ, 0x7610, R22 ;  /* 0x00007610ff167816 */ /* 0x000fe20000000016 */
[----:B---3--:R-:W-:-:S05]  /*11720*/  IMAD.X R15, R21, 0x1, R0, P1 ;  /* 0x00000001150f7824 */ /* 0x008fca00008e0600 */
[----:B------:R4:W3:Y:S02]  /*11730*/  @!P0 LDG.E.U16 R12, desc[UR8][R14.64] ;  /* 0x000000080e0c8981 */ /* 0x0008e4000c1e1500 */
[----:B----4-:R-:W-:-:S05]  /*11740*/  IADD3 R14, P1, R19, R2, RZ ;  /* 0x00000002130e7210 */ /* 0x010fca0007f3e0ff */
[----:B------:R-:W-:-:S05]  /*11750*/  IMAD.X R15, R17, 0x1, R0, P1 ;  /* 0x00000001110f7824 */ /* 0x000fca00008e0600 */
[----:B------:R0:W4:Y:S02]  /*11760*/  @!P0 LDG.E.U16 R18, desc[UR8][R14.64] ;  /* 0x000000080e128981 */ /* 0x000124000c1e1500 */
[----:B0-----:R-:W-:-:S05]  /*11770*/  IADD3 R14, P1, R13, R2, RZ ;  /* 0x000000020d0e7210 */ /* 0x001fca0007f3e0ff */
[----:B--2---:R-:W-:-:S05]  /*11780*/  IMAD.X R15, R10, 0x1, R0, P1 ;  /* 0x000000010a0f7824 */ /* 0x004fca00008e0600 */
[----:B------:R0:W2:Y:S02]  /*11790*/  @!P0 LDG.E.U16 R20, desc[UR8][R14.64] ;  /* 0x000000080e148981 */ /* 0x0000a4000c1e1500 */
[----:B0-----:R-:W-:-:S05]  /*117a0*/  IADD3 R14, P1, R9, R2, RZ ;  /* 0x00000002090e7210 */ /* 0x001fca0007f3e0ff */
[----:B------:R-:W-:-:S05]  /*117b0*/  IMAD.X R15, R3, 0x1, R0, P1 ;  /* 0x00000001030f7824 */ /* 0x000fca00008e0600 */
[----:B------:R0:W2:Y:S04]  /*117c0*/  @!P0 LDG.E.U16 R22, desc[UR8][R14.64] ;  /* 0x000000080e168981 */ /* 0x0000a8000c1e1500 */
[----:B------:R-:W0:Y:S04]  /*117d0*/  LDL R15, [R1+0x3c8] ;  /* 0x0003c800010f7983 */ /* 0x000e280000100800 */
[----:B------:R-:W3:Y:S04]  /*117e0*/  LDL.LU R9, [R1+0x44] ;  /* 0x0000440001097983 */ /* 0x000ee80000300800 */
[----:B------:R-:W4:Y:S04]  /*117f0*/  LDL.LU R10, [R1+0x38] ;  /* 0x00003800010a7983 */ /* 0x000f280000300800 */
[----:B------:R1:W-:Y:S04]  /*11800*/  STS.U16 [R29+UR4+0x300], R16 ;  /* 0x000300101d007988 */ /* 0x0003e80008000404 */
[----:B------:R-:W2:Y:S04]  /*11810*/  LDL.LU R13, [R1+0x30] ;  /* 0x00003000010d7983 */ /* 0x000ea80000300800 */
[----:B-1----:R-:W2:Y:S04]  /*11820*/  LDL.LU R16, [R1+0x2c] ;  /* 0x00002c0001107983 */ /* 0x002ea80000300800 */
[----:B------:R-:W2:Y:S04]  /*11830*/  LDL.LU R3, [R1+0x28] ;  /* 0x0000280001037983 */ /* 0x000ea80000300800 */
[----:B------:R-:W2:Y:S04]  /*11840*/  LDL.LU R17, [R1+0x14] ;  /* 0x0000140001117983 */ /* 0x000ea80000300800 */
[----:B------:R-:W2:Y:S04]  /*11850*/  LDL.LU R19, [R1+0x10] ;  /* 0x0000100001137983 */ /* 0x000ea80000300800 */
[----:B------:R-:W2:Y:S04]  /*11860*/  LDL.LU R21, [R1+0xc] ;  /* 0x00000c0001157983 */ /* 0x000ea80000300800 */
[----:B------:R1:W-:Y:S04]  /*11870*/  STS.U16 [R29+UR4+0x3d00], R25 ;  /* 0x003d00191d007988 */ /* 0x0003e80008000404 */
[----:B------:R-:W2:Y:S04]  /*11880*/  LDL.LU R23, [R1+0x8] ;  /* 0x0000080001177983 */ /* 0x000ea80000300800 */
[----:B------:R1:W-:Y:S04]  /*11890*/  STS.U16 [R29+UR4+0x3f00], R27 ;  /* 0x003f001b1d007988 */ /* 0x0003e80008000404 */
[----:B-1----:R-:W2:Y:S04]  /*118a0*/  LDL.LU R25, [R1+0x4] ;  /* 0x0000040001197983 */ /* 0x002ea80000300800 */
[----:B------:R-:W2:Y:S01]  /*118b0*/  LDL.LU R27, [R1] ;  /* 0x00000000011b7983 */ /* 0x000ea20000300800 */
[----:B0-----:R-:W-:-:S03]  /*118c0*/  IADD3 R14, P1, R15, R2, RZ ;  /* 0x000000020f0e7210 */ /* 0x001fc60007f3e0ff */
[----:B------:R-:W3:Y:S01]  /*118d0*/  LDL R15, [R1+0x1f0] ;  /* 0x0001f000010f7983 */ /* 0x000ee20000100800 */
[----:B------:R-:W-:Y:S01]  /*118e0*/  PRMT R24, RZ, 0x7610, R24 ;  /* 0x00007610ff187816 */ /* 0x000fe20000000018 */
[----:B---3--:R-:W-:-:S05]  /*118f0*/  IMAD.X R15, R15, 0x1, R0, P1 ;  /* 0x000000010f0f7824 */ /* 0x008fca00008e0600 */
[----:B------:R0:W3:Y:S04]  /*11900*/  @!P0 LDG.E.U16 R24, desc[UR8][R14.64] ;  /* 0x000000080e188981 */ /* 0x0000e8000c1e1500 */
[----:B------:R-:W4:Y:S04]  /*11910*/  LDL.LU R14, [R1+0x3c] ;  /* 0x00003c00010e7983 */ /* 0x000f280000300800 */
[----:B------:R-:W0:Y:S04]  /*11920*/  LDL R15, [R1+0x3b8] ;  /* 0x0003b800010f7983 */ /* 0x000e280000100800 */
[----:B----4-:R0:W-:Y:S02]  /*11930*/  STS.U16 [R29+UR4+0x100], R14 ;  /* 0x0001000e1d007988 */ /* 0x0101e40008000404 */
[----:B0-----:R-:W-:-:S02]  /*11940*/  IADD3 R14, P1, R15, R2, RZ ;  /* 0x000000020f0e7210 */ /* 0x001fc40007f3e0ff */
[----:B------:R-:W4:Y:S01]  /*11950*/  LDL R15, [R1+0x210] ;  /* 0x00021000010f7983 */ /* 0x000f220000100800 */
[----:B------:R-:W-:Y:S02]  /*11960*/  PRMT R26, RZ, 0x7610, R26 ;  /* 0x00007610ff1a7816 */ /* 0x000fe4000000001a */
[----:B----4-:R-:W-:-:S05]  /*11970*/  IMAD.X R15, R15, 0x1, R0, P1 ;  /* 0x000000010f0f7824 */ /* 0x010fca00008e0600 */
[----:B------:R0:W4:Y:S04]  /*11980*/  @!P0 LDG.E.U16 R26, desc[UR8][R14.64] ;  /* 0x000000080e1a8981 */ /* 0x000128000c1e1500 */
[----:B------:R-:W2:Y:S04]  /*11990*/  LDL.LU R14, [R1+0x40] ;  /* 0x00004000010e7983 */ /* 0x000ea80000300800 */
[----:B------:R-:W0:Y:S04]  /*119a0*/  LDL R15, [R1+0x3a8] ;  /* 0x0003a800010f7983 */ /* 0x000e280000100800 */
[----:B--2---:R0:W-:Y:S02]  /*119b0*/  STS.U16 [R29+UR4+0x700], R14 ;  /* 0x0007000e1d007988 */ /* 0x0041e40008000404 */
[----:B0-----:R-:W-:-:S02]  /*119c0*/  IADD3 R14, P1, R15, R2, RZ ;  /* 0x000000020f0e7210 */ /* 0x001fc40007f3e0ff */
[----:B------:R-:W2:Y:S04]  /*119d0*/  LDL R15, [R1+0x230] ;  /* 0x00023000010f7983 */ /* 0x000ea80000100800 */
[----:B------:R0:W-:Y:S04]  /*119e0*/  STS.U16 [R29+UR4+0x500], R28 ;  /* 0x0005001c1d007988 */ /* 0x0001e80008000404 */
[----:B------:R1:W-:Y:S01]  /*119f0*/  STL [R1+0xc70], R2 ;  /* 0x000c700201007387 */ /* 0x0003e20000100800 */
[----:B0-----:R-:W-:-:S03]  /*11a00*/  PRMT R28, RZ, 0x7610, R28 ;  /* 0x00007610ff1c7816 */ /* 0x001fc6000000001c */
[----:B-1----:R-:W3:Y:S04]  /*11a10*/  LDL.LU R2, [R1+0x18] ;  /* 0x0000180001027983 */ /* 0x002ee80000300800 */
[----:B------:R0:W-:Y:S04]  /*11a20*/  STL [R1+0x754], R0 ;  /* 0x0007540001007387 */ /* 0x0001e80000100800 */
[----:B------:R1:W-:Y:S04]  /*11a30*/  STS.U16 [R29+UR4+0x900], R9 ;  /* 0x000900091d007988 */ /* 0x0003e80008000404 */
        /* <DEDUP_REMOVED lines=8> */
[----:B------:R4:W-:Y:S01]  /*11ac0*/  STS.U16 [R29+UR4+0x2500], R27 ;  /* 0x0025001b1d007988 */ /* 0x0009e20008000404 */
[----:B--2---:R-:W-:-:S03]  /*11ad0*/  IMAD.X R15, R15, 0x1, R0, P1 ;  /* 0x000000010f0f7824 */ /* 0x004fc600008e0600 */
[----:B0-----:R-:W2:Y:S04]  /*11ae0*/  LDL.LU R0, [R1+0x1c] ;  /* 0x00001c0001007983 */ /* 0x001ea80000300800 */
[----:B------:R0:W2:Y:S04]  /*11af0*/  @!P0 LDG.E.U16 R28, desc[UR8][R14.64] ;  /* 0x000000080e1c8981 */ /* 0x0000a8000c1e1500 */
[----:B------:R-:W2:Y:S04]  /*11b00*/  LDL.LU R14, [R1+0x24] ;  /* 0x00002400010e7983 */ /* 0x000ea80000300800 */
[----:B------:R-:W2:Y:S04]  /*11b10*/  LDL.LU R15, [R1+0x20] ;  /* 0x00002000010f7983 */ /* 0x000ea80000300800 */
[----:B-1----:R-:W2:Y:S04]  /*11b20*/  LDL.LU R9, [R1+0xd84] ;  /* 0x000d840001097983 */ /* 0x002ea80000300800 */
[----:B----4-:R-:W4:Y:S04]  /*11b30*/  LDL.LU R10, [R1+0xd80] ;  /* 0x000d8000010a7983 */ /* 0x010f280000300800 */
        /* <DEDUP_REMOVED lines=8> */
[----:B------:R1:W-:Y:S04]  /*11bc0*/  STS.U16 [R29+UR4+0x1100], R3 ;  /* 0x001100031d007988 */ /* 0x0003e80008000404 */
[----:B---3--:R-:W-:Y:S01]  /*11bd0*/  STS.U16 [R29+UR4+0x1900], R2 ;  /* 0x001900021d007988 */ /* 0x008fe20008000404 */
[----:B-1----:R-:W1:Y:S01]  /*11be0*/  S2R R3, SR_TID.X ;  /* 0x0000000000037919 */ /* 0x002e620000002100 */
[----:B------:R-:W3:Y:S01]  /*11bf0*/  S2UR UR6, SR_CgaCtaId ;  /* 0x00000000000679c3 */ /* 0x000ee20000008800 */
[----:B------:R-:W-:-:S02]  /*11c00*/  UMOV UR5, 0x400 ;  /* 0x0000040000057882 */ /* 0x000fc40000000000 */
[----:B---3--:R-:W-:Y:S01]  /*11c10*/  ULEA UR5, UR6, UR5, 0x18 ;  /* 0x0000000506057291 */ /* 0x008fe2000f8ec03f */
[----:B-1----:R-:W-:-:S05]  /*11c20*/  IMAD.SHL.U32 R3, R3, 0x2, RZ ;  /* 0x0000000203037824 */ /* 0x002fca00078e00ff */
[----:B------:R-:W-:Y:S01]  /*11c30*/  LOP3.LUT R3, R3, 0x7e, RZ, 0xc0, !PT ;  /* 0x0000007e03037812 */ /* 0x000fe200078ec0ff */
[----:B--2---:R1:W-:Y:S04]  /*11c40*/  STS.U16 [R29+UR4+0x1700], R0 ;  /* 0x001700001d007988 */ /* 0x0043e80008000404 */
[----:B-1----:R-:W2:Y:S04]  /*11c50*/  LDL.LU R0, [R1+0x64] ;  /* 0x0000640001007983 */ /* 0x002ea80000300800 */
[----:B------:R-:W-:Y:S04]  /*11c60*/  STS.U16 [R29+UR4+0x1300], R14 ;  /* 0x0013000e1d007988 */ /* 0x000fe80008000404 */
[----:B------:R-:W-:Y:S04]  /*11c70*/  STS.U16 [R29+UR4+0x1500], R15 ;  /* 0x0015000f1d007988 */ /* 0x000fe80008000404 */
[----:B------:R-:W3:Y:S04]  /*11c80*/  LDL.LU R2, [R1+0x58] ;  /* 0x0000580001027983 */ /* 0x000ee80000300800 */
[----:B----4-:R-:W-:Y:S04]  /*11c90*/  STS.U16 [R29+UR4+0x2900], R13 ;  /* 0x0029000d1d007988 */ /* 0x010fe80008000404 */
[----:B------:R1:W-:Y:S02]  /*11ca0*/  STS.U16 [R29+UR4+0x2700], R16 ;  /* 0x002700101d007988 */ /* 0x0003e40008000404 */
[----:B-1----:R-:W0:Y:S01]  /*11cb0*/  S2R R29, SR_TID.X ;  /* 0x00000000001d7919 */ /* 0x002e220000002100 */
[----:B------:R-:W1:Y:S01]  /*11cc0*/  S2R R16, SR_TID.X ;  /* 0x0000000000107919 */ /* 0x000e620000002100 */
[----:B0-----:R-:W-:Y:S01]  /*11cd0*/  IMAD.SHL.U32 R14, R29, 0x20, RZ ;  /* 0x000000201d0e7824 */ /* 0x001fe200078e00ff */
[----:B------:R-:W-:-:S04]  /*11ce0*/  SHF.R.S32.HI R15, RZ, 0x2, R29 ;  /* 0x00000002ff0f7819 */ /* 0x000fc8000001141d */
[----:B------:R-:W-:Y:S02]  /*11cf0*/  LOP3.LUT R14, R14, 0x60, RZ, 0xc0, !PT ;  /* 0x000000600e0e7812 */ /* 0x000fe400078ec0ff */
[----:B------:R-:W-:-:S04]  /*11d00*/  SGXT R13, R15, 0x1 ;  /* 0x000000010f0d781a */ /* 0x000fc80000000200 */
[----:B------:R-:W-:Y:S01]  /*11d10*/  LOP3.LUT R13, R14, 0x90, R13, 0xf8, !PT ;  /* 0x000000900e0d7812 */ /* 0x000fe200078ef80d */
[C---:B------:R-:W-:Y:S02]  /*11d20*/  IMAD.SHL.U32 R14, R29.reuse, 0x40, RZ ;  /* 0x000000401d0e7824 */ /* 0x040fe400078e00ff */
[----:B------:R-:W-:-:S03]  /*11d30*/  IMAD.SHL.U32 R15, R29, 0x8, RZ ;  /* 0x000000081d0f7824 */ /* 0x000fc600078e00ff */
[----:B------:R-:W-:Y:S01]  /*11d40*/  LOP3.LUT R14, R14, 0x1c0, RZ, 0xc0, !PT ;  /* 0x000001c00e0e7812 */ /* 0x000fe200078ec0ff */
[----:B-1----:R-:W-:-:S03]  /*11d50*/  IMAD.SHL.U32 R16, R16, 0x2, RZ ;  /* 0x0000000210107824 */ /* 0x002fc600078e00ff */
[----:B------:R-:W-:Y:S02]  /*11d60*/  LOP3.LUT R14, R14, 0x30, R15, 0xf8, !PT ;  /* 0x000000300e0e7812 */ /* 0x000fe400078ef80f */
[--C-:B------:R-:W-:Y:S02]  /*11d70*/  LOP3.LUT R13, R13, 0x10, R16.reuse, 0x78, !PT ;  /* 0x000000100d0d7812 */ /* 0x100fe400078e7810 */
[----:B------:R-:W-:Y:S01]  /*11d80*/  LOP3.LUT R14, R14, 0x30, R16, 0x78, !PT ;  /* 0x000000300e0e7812 */ /* 0x000fe200078e7810 */
[C---:B------:R-:W-:Y:S01]  /*11d90*/  IMAD.SHL.U32 R16, R29.reuse, 0x10, RZ ;  /* 0x000000101d107824 */ /* 0x040fe200078e00ff */
[----:B------:R-:W-:-:S04]  /*11da0*/  LOP3.LUT R29, R29, 0x20, RZ, 0xc0, !PT ;  /* 0x000000201d1d7812 */ /* 0x000fc800078ec0ff */
[----:B------:R-:W-:Y:S01]  /*11db0*/  LOP3.LUT R16, R16, 0x100, RZ, 0xc0, !PT ;  /* 0x0000010010107812 */ /* 0x000fe200078ec0ff */
[----:B------:R-:W-:Y:S01]  /*11dc0*/  IMAD.SHL.U32 R29, R29, 0x10, RZ ;  /* 0x000000101d1d7824 */ /* 0x000fe200078e00ff */
[----:B------:R-:W-:Y:S02]  /*11dd0*/  LOP3.LUT R15, R3, 0x30, RZ, 0x3c, !PT ;  /* 0x00000030030f7812 */ /* 0x000fe400078e3cff */
[----:B------:R-:W-:Y:S02]  /*11de0*/  IADD3 R13, R13, UR5, R16 ;  /* 0x000000050d0d7c10 */ /* 0x000fe4000fffe010 */
[----:B------:R-:W4:Y:S01]  /*11df0*/  LDL.LU R16, [R1+0x70] ;  /* 0x0000700001107983 */ /* 0x000f220000300800 */
[----:B------:R-:W-:-:S03]  /*11e00*/  IADD3 R3, R14, UR5, R29 ;  /* 0x000000050e037c10 */ /* 0x000fc6000fffe01d */
[----:B------:R-:W4:Y:S04]  /*11e10*/  LDL.LU R14, [R1+0x84] ;  /* 0x00008400010e7983 */ /* 0x000f280000300800 */
[----:B------:R-:W4:Y:S04]  /*11e20*/  LDL.LU R29, [R1+0x78] ;  /* 0x00007800011d7983 */ /* 0x000f280000300800 */
[----:B------:R0:W-:Y:S04]  /*11e30*/  STS.U16 [R15+UR4+0x2b80], R17 ;  /* 0x002b80110f007988 */ /* 0x0001e80008000404 */
[----:B------:R1:W-:Y:S04]  /*11e40*/  STS.U16 [R15+UR4+0x2d80], R19 ;  /* 0x002d80130f007988 */ /* 0x0003e80008000404 */
[----:B------:R1:W-:Y:S04]  /*11e50*/  STS.U16 [R15+UR4+0x2f80], R21 ;  /* 0x002f80150f007988 */ /* 0x0003e80008000404 */
[----:B0-----:R-:W4:Y:S04]  /*11e60*/  LDL.LU R17, [R1+0xd74] ;  /* 0x000d740001117983 */ /* 0x001f280000300800 */
[----:B-1----:R-:W4:Y:S04]  /*11e70*/  LDL.LU R19, [R1+0xd70] ;  /* 0x000d700001137983 */ /* 0x002f280000300800 */
[----:B------:R-:W4:Y:S04]  /*11e80*/  LDL.LU R21, [R1+0xd6c] ;  /* 0x000d6c0001157983 */ /* 0x000f280000300800 */
[----:B------:R0:W-:Y:S04]  /*11e90*/  STS.U16 [R15+UR4+0x3180], R23 ;  /* 0x003180170f007988 */ /* 0x0001e80008000404 */
[----:B------:R1:W-:Y:S04]  /*11ea0*/  STS.U16 [R15+UR4+0x3380], R25 ;  /* 0x003380190f007988 */ /* 0x0003e80008000404 */
[----:B------:R1:W-:Y:S04]  /*11eb0*/  STS.U16 [R15+UR4+0x3580], R27 ;  /* 0x0035801b0f007988 */ /* 0x0003e80008000404 */
[----:B0-----:R-:W4:Y:S04]  /*11ec0*/  LDL.LU R23, [R1+0xd68] ;  /* 0x000d680001177983 */ /* 0x001f280000300800 */
[----:B-1----:R-:W4:Y:S04]  /*11ed0*/  LDL.LU R25, [R1+0xd64] ;  /* 0x000d640001197983 */ /* 0x002f280000300800 */
[----:B------:R-:W4:Y:S04]  /*11ee0*/  LDL.LU R27, [R1+0xd60] ;  /* 0x000d6000011b7983 */ /* 0x000f280000300800 */
[----:B------:R-:W-:Y:S04]  /*11ef0*/  STS.U16 [R15+UR4+0xd80], R10 ;  /* 0x000d800a0f007988 */ /* 0x000fe80008000404 */
        /* <DEDUP_REMOVED lines=14> */
[----:B------:R-:W-:Y:S04]  /*11fe0*/  STL [R1+0xd08], R13 ;  /* 0x000d080d01007387 */ /* 0x000fe80000100800 */
[----:B--2---:R-:W-:Y:S04]  /*11ff0*/  STS.U16 [R15+UR4+0x3d80], R0 ;  /* 0x003d80000f007988 */ /* 0x004fe80008000404 */
[----:B---3--:R-:W-:Y:S04]  /*12000*/  STS.U16 [R15+UR4+0x3f80], R2 ;  /* 0x003f80020f007988 */ /* 0x008fe80008000404 */
[----:B----4-:R-:W-:Y:S04]  /*12010*/  STS.U16 [R15+UR4+0x3b80], R16 ;  /* 0x003b80100f007988 */ /* 0x010fe80008000404 */
[----:B------:R-:W-:Y:S04]  /*12020*/  STS.U16 [R15+UR4+0x3780], R14 ;  /* 0x0037800e0f007988 */ /* 0x000fe80008000404 */
[----:B------:R-:W-:Y:S04]  /*12030*/  STS.U16 [R15+UR4+0x3980], R29 ;  /* 0x0039801d0f007988 */ /* 0x000fe80008000404 */
[----:B------:R-:W-:Y:S04]  /*12040*/  STS.U16 [R15+UR4+0xb80], R17 ;  /* 0x000b80110f007988 */ /* 0x000fe80008000404 */
[----:B------:R-:W-:Y:S04]  /*12050*/  STS.U16 [R15+UR4+0x980], R19 ;  /* 0x000980130f007988 */ /* 0x000fe80008000404 */
[----:B------:R-:W-:Y:S04]  /*12060*/  STS.U16 [R15+UR4+0x780], R21 ;  /* 0x000780150f007988 */ /* 0x000fe80008000404 */
[----:B------:R-:W-:Y:S04]  /*12070*/  STS.U16 [R15+UR4+0x580], R23 ;  /* 0x000580170f007988 */ /* 0x000fe80008000404 */
[----:B------:R-:W-:Y:S04]  /*12080*/  STS.U16 [R15+UR4+0x380], R25 ;  /* 0x000380190f007988 */ /* 0x000fe80008000404 */
[----:B------:R-:W-:Y:S01]  /*12090*/  STS.U16 [R15+UR4+0x180], R27 ;  /* 0x0001801b0f007988 */ /* 0x000fe20008000404 */
[----:B------:R-:W-:Y:S06]  /*120a0*/  BAR.SYNC.DEFER_BLOCKING 0x0 ;  /* 0x0000000000007b1d */ /* 0x000fec0000010000 */
[----:B------:R-:W0:Y:S04]  /*120b0*/  LDSM.16.M88.4 R4, [R3] ;  /* 0x000000000304783b */ /* 0x000e280000000200 */
[----:B------:R-:W-:Y:S04]  /*120c0*/  LDSM.16.MT88.4 R20, [R13+0x4000] ;  /* 0x004000000d14783b */ /* 0x000fe80000004200 */
[----:B------:R-:W-:Y:S01]  /*120d0*/  LDSM.16.M88.4 R16, [R3+0x1c00] ;  /* 0x001c00000310783b */ /* 0x000fe20000000200 */
[----:B0-----:R-:W-:-:S03]  /*120e0*/  IMAD.MOV.U32 R29, RZ, RZ, R4 ;  /* 0x000000ffff1d7224 */ /* 0x001fc600078e0004 */
[----:B------:R-:W-:Y:S01]  /*120f0*/  STL.64 [R1+0x1a8], R6 ;  /* 0x0001a80601007387 */ /* 0x000fe20000100a00 */
[----:B------:R-:W-:-:S03]  /*12100*/  IMAD.MOV.U32 R28, RZ, RZ, R5 ;  /* 0x000000ffff1c7224 */ /* 0x000fc600078e0005 */
[----:B------:R-:W0:Y:S02]  /*12110*/  LDSM.16.M88.4 R4, [R3+0x400] ;  /* 0x000400000304783b */ /* 0x000e240000000200 */
[----:B0-----:R-:W-:Y:S02]  /*12120*/  IMAD.MOV.U32 R15, RZ, RZ, R4 ;  /* 0x000000ffff0f7224 */ /* 0x001fe400078e0004 */
[----:B------:R-:W-:Y:S01]  /*12130*/  STL.64 [R1+0x198], R6 ;  /* 0x0001980601007387 */ /* 0x000fe20000100a00 */
[----:B------:R-:W-:-:S03]  /*12140*/  IMAD.MOV.U32 R14, RZ, RZ, R5 ;  /* 0x000000ffff0e7224 */ /* 0x000fc600078e0005 */
[----:B------:R-:W0:Y:S02]  /*12150*/  LDSM.16.M88.4 R4, [R3+0x800] ;  /* 0x000800000304783b */ /* 0x000e240000000200 */
[----:B0-----:R-:W-:Y:S02]  /*12160*/  IMAD.MOV.U32 R25, RZ, RZ, R4 ;  /* 0x000000ffff197224 */ /* 0x001fe400078e0004 */
[----:B------:R-:W-:Y:S01]  /*12170*/  IMAD.MOV.U32 R24, RZ, RZ, R5 ;  /* 0x000000ffff187224 */ /* 0x000fe200078e0005 */
[----:B------:R-:W-:Y:S04]  /*12180*/  STL.64 [R1+0x188], R6 ;  /* 0x0001880601007387 */ /* 0x000fe80000100a00 */
[----:B------:R0:W-:Y:S04]  /*12190*/  STL.64 [R1+0xd58], R24 ;  /* 0x000d581801007387 */ /* 0x0001e80000100a00 */
[----:B------:R-:W1:Y:S04]  /*121a0*/  LDSM.16.M88.4 R4, [R3+0xc00] ;  /* 0x000c00000304783b */ /* 0x000e680000000200 */
[----:B0-----:R-:W2:Y:S04]  /*121b0*/  LDL.LU.64 R24, [R1+0x670] ;  /* 0x0006700001187983 */ /* 0x001ea80000300a00 */
[----:B------:R-:W2:Y:S01]  /*121c0*/  LDL.LU.64 R26, [R1+0x678] ;  /* 0x00067800011a7983 */ /* 0x000ea20000300a00 */
[----:B-1----:R-:W-:-:S03]  /*121d0*/  IMAD.MOV.U32 R9, RZ, RZ, R4 ;  /* 0x000000ffff097224 */ /* 0x002fc600078e0004 */
        /* <DEDUP_REMOVED lines=14> */
[----:B------:R-:W0:Y:S04]  /*122c0*/  LDSM.16.M88.4 R4, [R3+0x2000] ;  /* 0x002000000304783b */ /* 0x000e280000000200 */
[----:B0-----:R-:W-:Y:S04]  /*122d0*/  STL.64 [R1+0xd30], R6 ;  /* 0x000d300601007387 */ /* 0x001fe80000100a00 */
[----:B------:R0:W-:Y:S02]  /*122e0*/  STL.64 [R1+0xd28], R4 ;  /* 0x000d280401007387 */ /* 0x0001e40000100a00 */
[----:B0-----:R-:W-:-:S02]  /*122f0*/  IMAD.MOV.U32 R4, RZ, RZ, R29 ;  /* 0x000000ffff047224 */ /* 0x001fc400078e001d */
[----:B------:R-:W-:-:S07]  /*12300*/  IMAD.MOV.U32 R5, RZ, RZ, R28 ;  /* 0x000000ffff057224 */ /* 0x000fce00078e001c */
[----:B--2---:R-:W-:Y:S01]  /*12310*/  HMMA.16816.F32.BF16 R4, R20, R4, R24 ;  /* 0x000000041404723c */ /* 0x004fe20000041818 */
[----:B------:R-:W2:-:S15]  /*12320*/  LDL.LU.64 R24, [R1+0xd58] ;  /* 0x000d580001187983 */ /* 0x000e9e0000300a00 */
[----:B------:R-:W-:-:S07]  /*12330*/  NOP ;  /* 0x0000000000007918 */ /* 0x000fce0000000000 */
[----:B------:R2:W-:Y:S04]  /*12340*/  STL.64 [R1+0xb0], R4 ;  /* 0x0000b00401007387 */ /* 0x0005e80000100a00 */
[----:B------:R-:W-:Y:S01]  /*12350*/  STL.64 [R1+0xb8], R6 ;  /* 0x0000b80601007387 */ /* 0x000fe20000100a00 */
[----:B--2---:R-:W-:Y:S02]  /*12360*/  IMAD.MOV.U32 R4, RZ, RZ, R25 ;  /* 0x000000ffff047224 */ /* 0x004fe400078e0019 */
[----:B------:R-:W-:-:S05]  /*12370*/  IMAD.MOV.U32 R5, RZ, RZ, R24 ;  /* 0x000000ffff057224 */ /* 0x000fca00078e0018 */
[----:B------:R0:W-:Y:S04]  /*12380*/  STL.64 [R1+0xd40], R4 ;  /* 0x000d400401007387 */ /* 0x0001e80000100a00 */
[----:B------:R-:W2:Y:S04]  /*12390*/  LDL.LU.64 R24, [R1+0x600] ;  /* 0x0006000001187983 */ /* 0x000ea80000300a00 */
[----:B------:R-:W3:Y:S01]  /*123a0*/  LDL.LU.64 R26, [R1+0x608] ;  /* 0x00060800011a7983 */ /* 0x000ee20000300a00 */
[----:B0-----:R-:W-:Y:S02]  /*123b0*/  IMAD.MOV.U32 R4, RZ, RZ, R15 ;  /* 0x000000ffff047224 */ /* 0x001fe400078e000f */
[----:B------:R-:W-:Y:S01]  /*123c0*/  IMAD.MOV.U32 R5, RZ, RZ, R14 ;  /* 0x000000ffff057224 */ /* 0x000fe200078e000e */
[----:B---3--:R-:W-:Y:S04]  /*123d0*/  STL.64 [R1+0xcd8], R26 ;  /* 0x000cd81a01007387 */ /* 0x008fe80000100a00 */
[----:B--2---:R0:W-:Y:S02]  /*123e0*/  STL.64 [R1+0xcd0], R24 ;  /* 0x000cd01801007387 */ /* 0x0041e40000100a00 */
[----:B0-----:R-:W-:-:S02]  /*123f0*/  IMAD.MOV.U32 R24, RZ, RZ, R13 ;  /* 0x000000ffff187224 */ /* 0x001fc400078e000d */
[----:B------:R-:W-:-:S05]  /*12400*/  IMAD.MOV.U32 R25, RZ, RZ, R12 ;  /* 0x000000ffff197224 */ /* 0x000fca00078e000c */
[----:B------:R-:W-:Y:S04]  /*12410*/  STL.64 [R1+0xce8], R24 ;  /* 0x000ce81801007387 */ /* 0x000fe80000100a00 */
[----:B------:R-:W2:Y:S04]  /*12420*/  LDL.LU.64 R12, [R1+0x630] ;  /* 0x00063000010c7983 */ /* 0x000ea80000300a00 */
[----:B------:R-:W3:Y:S04]  /*12430*/  LDL.LU.64 R14, [R1+0x638] ;  /* 0x00063800010e7983 */ /* 0x000ee80000300a00 */
[----:B---3--:R-:W-:Y:S04]  /*12440*/  STL.64 [R1+0xd18], R14 ;  /* 0x000d180e01007387 */ /* 0x008fe80000100a00 */
[----:B--2---:R0:W-:Y:S02]  /*12450*/  STL.64 [R1+0xd10], R12 ;  /* 0x000d100c01007387 */ /* 0x0041e40000100a00 */
[----:B0-----:R-:W-:-:S02]  /*12460*/  IMAD.MOV.U32 R12, RZ, RZ, R9 ;  /* 0x000000ffff0c7224 */ /* 0x001fc400078e0009 */
[----:B------:R-:W-:-:S05]  /*12470*/  IMAD.MOV.U32 R13, RZ, RZ, R8 ;  /* 0x000000ffff0d7224 */ /* 0x000fca00078e0008 */
[----:B------:R0:W-:Y:S04]  /*12480*/  STL.64 [R1+0xd38], R12 ;  /* 0x000d380c01007387 */ /* 0x0001e80000100a00 */
[----:B0-----:R-:W2:Y:S04]  /*12490*/  LDL.LU.64 R12, [R1+0x650] ;  /* 0x00065000010c7983 */ /* 0x001ea80000300a00 */
[----:B------:R-:W3:Y:S01]  /*124a0*/  LDL.LU.64 R14, [R1+0x658] ;  /* 0x00065800010e7983 */ /* 0x000ee20000300a00 */
[----:B------:R-:W-:Y:S02]  /*124b0*/  IMAD.MOV.U32 R24, RZ, RZ, R11 ;  /* 0x000000ffff187224 */ /* 0x000fe400078e000b */
[----:B------:R-:W-:Y:S01]  /*124c0*/  IMAD.MOV.U32 R25, RZ, RZ, R10 ;  /* 0x000000ffff197224 */ /* 0x000fe200078e000a */
[----:B---3--:R-:W-:Y:S04]  /*124d0*/  STL.64 [R1+0xd50], R14 ;  /* 0x000d500e01007387 */ /* 0x008fe80000100a00 */
[----:B--2---:R0:W-:Y:S04]  /*124e0*/  STL.64 [R1+0xd48], R12 ;  /* 0x000d480c01007387 */ /* 0x0041e80000100a00 */
[----:B0-----:R-:W2:Y:S04]  /*124f0*/  LDL.LU.64 R12, [R1+0x660] ;  /* 0x00066000010c7983 */ /* 0x001ea80000300a00 */
[----:B------:R-:W2:Y:S04]  /*12500*/  LDL.LU.64 R14, [R1+0x668] ;  /* 0x00066800010e7983 */ /* 0x000ea80000300a00 */
[----:B------:R0:W-:Y:S02]  /*12510*/  STL.64 [R1+0xd00], R24 ;  /* 0x000d001801007387 */ /* 0x0001e40000100a00 */
[----:B0-----:R-:W-:-:S02]  /*12520*/  IMAD.MOV.U32 R24, RZ, RZ, R2 ;  /* 0x000000ffff187224 */ /* 0x001fc400078e0002 */
[----:B------:R-:W-:-:S05]  /*12530*/  IMAD.MOV.U32 R25, RZ, RZ, R0 ;  /* 0x000000ffff197224 */ /* 0x000fca00078e0000 */
[----:B------:R0:W-:Y:S04]  /*12540*/  STL.64 [R1+0xd20], R24 ;  /* 0x000d201801007387 */ /* 0x0001e80000100a00 */
[----:B0-----:R-:W3:Y:S04]  /*12550*/  LDL.LU.64 R24, [R1+0x640] ;  /* 0x0006400001187983 */ /* 0x001ee80000300a00 */
[----:B------:R-:W3:Y:S04]  /*12560*/  LDL.LU.64 R26, [R1+0x648] ;  /* 0x00064800011a7983 */ /* 0x000ee80000300a00 */
[----:B------:R-:W4:Y:S04]  /*12570*/  LDL.LU.64 R8, [R1+0x5f0] ;  /* 0x0005f00001087983 */ /* 0x000f280000300a00 */
[----:B------:R-:W-:Y:S04]  /*12580*/  STL.64 [R1+0x138], R18 ;  /* 0x0001381201007387 */ /* 0x000fe80000100a00 */
[----:B------:R0:W-:Y:S04]  /*12590*/  STL.64 [R1+0xce0], R16 ;  /* 0x000ce01001007387 */ /* 0x0001e80000100a00 */
[----:B0-----:R-:W3:Y:S04]  /*125a0*/  LDL.LU.64 R16, [R1+0x610] ;  /* 0x0006100001107983 */ /* 0x001ee80000300a00 */
[----:B------:R-:W4:Y:S01]  /*125b0*/  LDL.LU.64 R18, [R1+0x618] ;  /* 0x0006180001127983 */ /* 0x000f220000300a00 */
[C---:B--2---:R-:W-:Y:S03]  /*125c0*/  HMMA.16816.F32.BF16 R4, R20.reuse, R4, R12 ;  /* 0x000000041404723c */ /* 0x044fe6000004180c */
[----:B----4-:R-:W-:Y:S04]  /*125d0*/  STL.64 [R1+0xcf8], R18 ;  /* 0x000cf81201007387 */ /* 0x010fe80000100a00 */
[----:B---3--:R0:W-:Y:S04]  /*125e0*/  STL.64 [R1+0xcf0], R16 ;  /* 0x000cf01001007387 */ /* 0x0081e80000100a00 */
[----:B0-----:R-:W2:Y:S04]  /*125f0*/  LDL.LU.64 R16, [R1+0x620] ;  /* 0x0006200001107983 */ /* 0x001ea80000300a00 */
[----:B------:R-:W2:Y:S04]  /*12600*/  LDL.LU.64 R18, [R1+0x628] ;  /* 0x0006280001127983 */ /* 0x000ea80000300a00 */
[----:B------:R-:W3:Y:S04]  /*12610*/  LDL.LU.64 R10, [R1+0x5f8] ;  /* 0x0005f800010a7983 */ /* 0x000ee80000300a00 */
[----:B------:R-:W4:Y:S04]  /*12620*/  LDL.LU.64 R14, [R1+0xd50] ;  /* 0x000d5000010e7983 */ /* 0x000f280000300a00 */
[----:B------:R-:W4:Y:S04]  /*12630*/  LDL.LU.64 R12, [R1+0xd48] ;  /* 0x000d4800010c7983 */ /* 0x000f280000300a00 */
[----:B------:R0:W-:Y:S04]  /*12640*/  STL.64 [R1+0xa0], R4 ;  /* 0x0000a00401007387 */ /* 0x0001e80000100a00 */
[----:B------:R4:W-:Y:S04]  /*12650*/  STL.64 [R1+0xa8], R6 ;  /* 0x0000a80601007387 */ /* 0x0009e80000100a00 */
[----:B0-----:R-:W4:Y:S02]  /*12660*/  LDL.LU.64 R4, [R1+0xd40] ;  /* 0x000d400001047983 */ /* 0x001f240000300a00 */
[----:B----4-:R-:W-:Y:S02]  /*12670*/  HMMA.16816.F32.BF16 R4, R20, R4, R12 ;  /* 0x000000041404723c */ /* 0x010fe4000004180c */
[----:B------:R-:W4:-:S15]  /*12680*/  LDL.LU.64 R12, [R1+0xd38] ;  /* 0x000d3800010c7983 */ /* 0x000f1e0000300a00 */
[----:B------:R-:W-:-:S06]  /*12690*/  NOP ;  /* 0x0000000000007918 */ /* 0x000fcc0000000000 */
[----:B------:R-:W-:Y:S04]  /*126a0*/  STL.64 [R1+0x90], R4 ;  /* 0x0000900401007387 */ /* 0x000fe80000100a00 */
[----:B------:R0:W-:Y:S04]  /*126b0*/  STL.64 [R1+0x98], R6 ;  /* 0x0000980601007387 */ /* 0x0001e80000100a00 */
[----:B0-----:R-:W2:Y:S04]  /*126c0*/  LDL.LU.64 R6, [R1+0xd30] ;  /* 0x000d300001067983 */ /* 0x001ea80000300a00 */
[----:B------:R-:W3:Y:S01]  /*126d0*/  LDL.LU.64 R4, [R1+0xd28] ;  /* 0x000d280001047983 */ /* 0x000ee20000300a00 */
[----:B----4-:R-:W-:Y:S03]  /*126e0*/  HMMA.16816.F32.BF16 R12, R20, R12, R24 ;  /* 0x0000000c140c723c */ /* 0x010fe60000041818 */
[----:B--2---:R-:W-:Y:S04]  /*126f0*/  STL.64 [R1+0x128], R6 ;  /* 0x0001280601007387 */ /* 0x004fe80000100a00 */
[----:B------:R-:W2:-:S15]  /*12700*/  LDL.LU.64 R24, [R1+0xd20] ;  /* 0x000d200001187983 */ /* 0x000e9e0000300a00 */
[----:B------:R-:W-:-:S01]  /*12710*/  NOP ;  /* 0x0000000000007918 */ /* 0x000fc20000000000 */
[----:B------:R-:W-:Y:S04]  /*12720*/  STL.64 [R1+0x80], R12 ;  /* 0x0000800c01007387 */ /* 0x000fe80000100a00 */
[----:B------:R0:W-:Y:S04]  /*12730*/  STL.64 [R1+0x88], R14 ;  /* 0x0000880e01007387 */ /* 0x0001e80000100a00 */
[----:B0-----:R-:W2:Y:S04]  /*12740*/  LDL.LU.64 R14, [R1+0xd18] ;  /* 0x000d1800010e7983 */ /* 0x001ea80000300a00 */
[----:B------:R-:W2:Y:S02]  /*12750*/  LDL.LU.64 R12, [R1+0xd10] ;  /* 0x000d1000010c7983 */ /* 0x000ea40000300a00 */
[----:B--2---:R-:W-:Y:S02]  /*12760*/  HMMA.16816.F32.BF16 R24, R20, R24, R12 ;  /* 0x000000181418723c */ /* 0x004fe4000004180c */
[----:B------:R-:W2:-:S15]  /*12770*/  LDL.LU R13, [R1+0xd08] ;  /* 0x000d0800010d7983 */ /* 0x000e9e0000300800 */
[----:B------:R-:W-:-:S06]  /*12780*/  NOP ;  /* 0x0000000000007918 */ /* 0x000fcc0000000000 */
[----:B------:R0:W-:Y:S04]  /*12790*/  STL.64 [R1+0x60], R24 ;  /* 0x0000601801007387 */ /* 0x0001e80000100a00 */
[----:B0-----:R-:W4:Y:S01]  /*127a0*/  LDL.LU.64 R24, [R1+0xd00] ;  /* 0x000d000001187983 */ /* 0x001f220000300a00 */
[----:B------:R-:W-:Y:S02]  /*127b0*/  IMAD.MOV.U32 R15, RZ, RZ, R26 ;  /* 0x000000ffff0f7224 */ /* 0x000fe400078e001a */
[----:B------:R-:W-:-:S05]  /*127c0*/  IMAD.MOV.U32 R14, RZ, RZ, R27 ;  /* 0x000000ffff0e7224 */ /* 0x000fca00078e001b */
[----:B------:R-:W-:Y:S04]  /*127d0*/  STL [R1+0xc94], R14 ;  /* 0x000c940e01007387 */ /* 0x000fe80000100800 */
[----:B------:R-:W-:Y:S01]  /*127e0*/  STL [R1+0xc90], R15 ;  /* 0x000c900f01007387 */ /* 0x000fe20000100800 */
[----:B----4-:R-:W-:Y:S03]  /*127f0*/  HMMA.16816.F32.BF16 R24, R20, R24, R16 ;  /* 0x000000181418723c */ /* 0x010fe60000041810 */
[----:B------:R-:W4:Y:S04]  /*12800*/  LDL.LU.64 R18, [R1+0xcf8] ;  /* 0x000cf80001127983 */ /* 0x000f280000300a00 */
[----:B------:R-:W4:-:S15]  /*12810*/  LDL.LU.64 R16, [R1+0xcf0] ;  /* 0x000cf00001107983 */ /* 0x000f1e0000300a00 */
[----:B------:R-:W-:-:S01]  /*12820*/  NOP ;  /* 0x0000000000007918 */ /* 0x000fc20000000000 */
[----:B------:R0:W-:Y:S04]  /*12830*/  STL.64 [R1+0x50], R24 ;  /* 0x0000501801007387 */ /* 0x0001e80000100a00 */
[----:B------:R4:W-:Y:S04]  /*12840*/  STL.64 [R1+0x58], R26 ;  /* 0x0000581a01007387 */ /* 0x0009e80000100a00 */
[----:B0-----:R-:W4:Y:S02]  /*12850*/  LDL.LU.64 R24, [R1+0xce8] ;  /* 0x000ce80001187983 */ /* 0x001f240000300a00 */
[----:B----4-:R-:W-:Y:S02]  /*12860*/  HMMA.16816.F32.BF16 R24, R20, R24, R16 ;  /* 0x000000181418723c */ /* 0x010fe40000041810 */
[----:B------:R-:W4:-:S15]  /*12870*/  LDL.LU.64 R16, [R1+0xce0] ;  /* 0x000ce00001107983 */ /* 0x000f1e0000300a00 */
[----:B------:R-:W-:-:S06]  /*12880*/  NOP ;  /* 0x0000000000007918 */ /* 0x000fcc0000000000 */
[----:B------:R0:W-:Y:S01]  /*12890*/  STL.64 [R1+0x40], R24 ;  /* 0x0000401801007387 */ /* 0x0001e20000100a00 */
[----:B------:R-:W-:Y:S02]  /*128a0*/  IMAD.MOV.U32 R14, RZ, RZ, R26 ;  /* 0x000000ffff0e7224 */ /* 0x000fe400078e001a */
[----:B------:R-:W-:Y:S02]  /*128b0*/  IMAD.MOV.U32 R15, RZ, RZ, R27 ;  /* 0x000000ffff0f7224 */ /* 0x000fe400078e001b */
[----:B------:R-:W4:Y:S04]  /*128c0*/  LDL.LU.64 R26, [R1+0xcd8] ;  /* 0x000cd800011a7983 */ /* 0x000f280000300a00 */
[----:B0-----:R-:W4:Y:S01]  /*128d0*/  LDL.LU.64 R24, [R1+0xcd0] ;  /* 0x000cd00001187983 */ /* 0x001f220000300a00 */
[----:B---3--:R-:W-:Y:S03]  /*128e0*/  HMMA.16816.F32.BF16 R4, R20, R4, R8 ;  /* 0x000000041404723c */ /* 0x008fe60000041808 */
[----:B------:R-:W0:Y:S04]  /*128f0*/  LDSM.16.M88.4 R8, [R3+0x2400] ;  /* 0x002400000308783b */ /* 0x000e280000000200 */
[----:B------:R-:W-:Y:S04]  /*12900*/  STL [R1+0xc9c], R15 ;  /* 0x000c9c0f01007387 */ /* 0x000fe80000100800 */
[----:B------:R1:W-:-:S13]  /*12910*/  STL [R1+0xc98], R14 ;  /* 0x000c980e01007387 */ /* 0x0003da0000100800 */
[----:B-1----:R-:W-:Y:S02]  /*12920*/  IMAD.MOV.U32 R14, RZ, RZ, R7 ;  /* 0x000000ffff0e7224 */ /* 0x002fe400078e0007 */
[----:B------:R-:W-:Y:S01]  /*12930*/  IMAD.MOV.U32 R15, RZ, RZ, R6 ;  /* 0x000000ffff0f7224 */ /* 0x000fe200078e0006 */
[----:B0-----:R-:W-:Y:S01]  /*12940*/  MOV R2, R9 ;  /* 0x0000000900027202 */ /* 0x001fe20000000f00 */
[----:B----4-:R-:W-:Y:S01]  /*12950*/  HMMA.16816.F32.BF16 R16, R20, R16, R24 ;  /* 0x000000101410723c */ /* 0x010fe20000041818 */
[----:B------:R-:W-:-:S15]  /*12960*/  LDSM.16.M88.4 R24, [R3+0x2c00] ;  /* 0x002c00000318783b */ /* 0x000fde0000000200 */
[----:B------:R-:W-:-:S07]  /*12970*/  NOP ;  /* 0x0000000000007918 */ /* 0x000fce0000000000 */
[----:B------:R-:W-:Y:S04]  /*12980*/  STL.64 [R1+0x30], R16 ;  /* 0x0000301001007387 */ /* 0x000fe80000100a00 */
[----:B------:R-:W-:Y:S04]  /*12990*/  STL.64 [R1+0x38], R18 ;  /* 0x0000381201007387 */ /* 0x000fe80000100a00 */
[----:B------:R0:W-:Y:S04]  /*129a0*/  STL.64 [R1+0x20], R4 ;  /* 0x0000200401007387 */ /* 0x0001e80000100a00 */
[----:B------:R-:W-:Y:S04]  /*129b0*/  STL [R1+0xca4], R14 ;  /* 0x000ca40e01007387 */ /* 0x000fe80000100800 */
[----:B------:R-:W-:Y:S01]  /*129c0*/  STL [R1+0xca0], R15 ;  /* 0x000ca00f01007387 */ /* 0x000fe20000100800 */
[----:B0-----:R-:W-:-:S03]  /*129d0*/  IMAD.MOV.U32 R4, RZ, RZ, R8 ;  /* 0x000000ffff047224 */ /* 0x001fc600078e0008 */
[----:B------:R-:W-:Y:S04]  /*129e0*/  STL.64 [R1+0x118], R10 ;  /* 0x0001180a01007387 */ /* 0x000fe80000100a00 */
[----:B------:R-:W0:Y:S04]  /*129f0*/  LDSM.16.M88.4 R8, [R3+0x2800] ;  /* 0x002800000308783b */ /* 0x000e280000000200 */
[----:B------:R-:W-:Y:S01]  /*12a00*/  LDSM.16.M88.4 R16, [R3+0x3800] ;  /* 0x003800000310783b */ /* 0x000fe20000000200 */
[----:B0-----:R-:W-:Y:S02]  /*12a10*/  IMAD.MOV.U32 R6, RZ, RZ, R8 ;  /* 0x000000ffff067224 */ /* 0x001fe400078e0008 */
[----:B------:R-:W-:Y:S01]  /*12a20*/  IMAD.MOV.U32 R5, RZ, RZ, R9 ;  /* 0x000000ffff057224 */ /* 0x000fe200078e0009 */
[----:B------:R-:W-:Y:S04]  /*12a30*/  STL [R1+0x108], R10 ;  /* 0x0001080a01007387 */ /* 0x000fe80000100800 */
[----:B------:R0:W-:Y:S02]  /*12a40*/  STL.64 [R1+0xcb0], R24 ;  /* 0x000cb01801007387 */ /* 0x0001e40000100a00 */
[----:B0-----:R-:W-:-:S02]  /*12a50*/  IMAD.MOV.U32 R24, RZ, RZ, R6 ;  /* 0x000000ffff187224 */ /* 0x001fc400078e0006 */
[----:B------:R-:W-:-:S05]  /*12a60*/  IMAD.MOV.U32 R25, RZ, RZ, R5 ;  /* 0x000000ffff197224 */ /* 0x000fca00078e0005 */
[----:B------:R0:W-:Y:S02]  /*12a70*/  STL.64 [R1+0xcc8], R24 ;  /* 0x000cc81801007387 */ /* 0x0001e40000100a00 */
[----:B0-----:R-:W-:Y:S02]  /*12a80*/  IMAD.MOV.U32 R24, RZ, RZ, R4 ;  /* 0x000000ffff187224 */ /* 0x001fe400078e0004 */
[----:B------:R-:W0:Y:S01]  /*12a90*/  LDSM.16.M88.4 R4, [R3+0x3000] ;  /* 0x003000000304783b */ /* 0x000e220000000200 */
[----:B------:R-:W-:Y:S02]  /*12aa0*/  IMAD.MOV.U32 R0, RZ, RZ, R27 ;  /* 0x000000ffff007224 */ /* 0x000fe400078e001b */
[----:B------:R-:W-:-:S03]  /*12ab0*/  IMAD.MOV.U32 R28, RZ, RZ, R26 ;  /* 0x000000ffff1c7224 */ /* 0x000fc600078e001a */
[----:B------:R-:W-:Y:S01]  /*12ac0*/  STL [R1+0xc8c], R0 ;  /* 0x000c8c0001007387 */ /* 0x000fe20000100800 */
[----:B------:R-:W-:-:S03]  /*12ad0*/  IMAD.MOV.U32 R25, RZ, RZ, R2 ;  /* 0x000000ffff197224 */ /* 0x000fc600078e0002 */
[----:B------:R-:W-:Y:S04]  /*12ae0*/  STL [R1+0xc88], R28 ;  /* 0x000c881c01007387 */ /* 0x000fe80000100800 */
[----:B0-----:R0:W-:Y:S01]  /*12af0*/  STL.64 [R1+0xca8], R4 ;  /* 0x000ca80401007387 */ /* 0x0011e20000100a00 */
[----:B------:R-:W-:Y:S02]  /*12b00*/  IMAD.MOV.U32 R2, RZ, RZ, R6 ;  /* 0x000000ffff027224 */ /* 0x000fe400078e0006 */
[----:B------:R-:W-:Y:S01]  /*12b10*/  IMAD.MOV.U32 R29, RZ, RZ, R7 ;  /* 0x000000ffff1d7224 */ /* 0x000fe200078e0007 */
[----:B------:R-:W-:Y:S04]  /*12b20*/  STL.64 [R1+0xc8], R18 ;  /* 0x0000c81201007387 */ /* 0x000fe80000100a00 */
[----:B0-----:R-:W3:Y:S04]  /*12b30*/  LDL.LU.64 R4, [R1+0x5c0] ;  /* 0x0005c00001047983 */ /* 0x001ee80000300a00 */
[----:B------:R-:W4:Y:S01]  /*12b40*/  LDL.LU.64 R6, [R1+0x5c8] ;  /* 0x0005c80001067983 */ /* 0x000f220000300a00 */
[----:B------:R-:W-:-:S02]  /*12b50*/  IMAD.MOV.U32 R12, RZ, RZ, R16 ;  /* 0x000000ffff0c7224 */ /* 0x000fc400078e0010 */
[----:B------:R-:W-:Y:S02]  /*12b60*/  IMAD.MOV.U32 R0, RZ, RZ, R17 ;  /* 0x000000ffff007224 */ /* 0x000fe400078e0011 */
[----:B------:R-:W0:Y:S01]  /*12b70*/  LDSM.16.M88.4 R16, [R3+0x3c00] ;  /* 0x003c00000310783b */ /* 0x000e220000000200 */
[----:B------:R-:W-:-:S03]  /*12b80*/  IMAD.MOV.U32 R14, RZ, RZ, R11 ;  /* 0x000000ffff0e7224 */ /* 0x000fc600078e000b */
[----:B------:R1:W2:Y:S01]  /*12b90*/  LDSM.16.M88.4 R8, [R3+0x3400] ;  /* 0x003400000308783b */ /* 0x0002a20000000200 */
[----:B0-----:R-:W-:Y:S02]  /*12ba0*/  IMAD.MOV.U32 R28, RZ, RZ, R16 ;  /* 0x000000ffff1c7224 */ /* 0x001fe400078e0010 */
[----:B-1----:R-:W-:Y:S01]  /*12bb0*/  IMAD.MOV.U32 R3, RZ, RZ, R17 ;  /* 0x000000ffff037224 */ /* 0x002fe200078e0011 */
[----:B----4-:R-:W-:Y:S04]  /*12bc0*/  STL.64 [R1+0xcc0], R6 ;  /* 0x000cc00601007387 */ /* 0x010fe80000100a00 */
[----:B---3--:R0:W-:Y:S04]  /*12bd0*/  STL.64 [R1+0xcb8], R4 ;  /* 0x000cb80401007387 */ /* 0x0081e80000100a00 */
[----:B0-----:R-:W3:Y:S04]  /*12be0*/  LDL.LU.64 R4, [R1+0x5d0] ;  /* 0x0005d00001047983 */ /* 0x001ee80000300a00 */
[----:B------:R-:W3:Y:S04]  /*12bf0*/  LDL.LU.64 R6, [R1+0x5d8] ;  /* 0x0005d80001067983 */ /* 0x000ee80000300a00 */
[----:B------:R-:W-:Y:S04]  /*12c00*/  STL.64 [R1+0x78], R18 ;  /* 0x0000781201007387 */ /* 0x000fe80000100a00 */
[----:B--2---:R-:W0:Y:S04]  /*12c10*/  LDSM.16.MT88.4 R16, [R13+0x4200] ;  /* 0x004200000d10783b */ /* 0x004e280000004200 */
[----:B------:R-:W-:Y:S04]  /*12c20*/  STL.64 [R1+0xd8], R10 ;  /* 0x0000d80a01007387 */ /* 0x000fe80000100a00 */
[----:B0-----:R-:W-:Y:S04]  /*12c30*/  STL.64 [R1+0xc60], R18 ;  /* 0x000c601201007387 */ /* 0x001fe80000100a00 */
[----:B------:R0:W-:Y:S04]  /*12c40*/  STL.64 [R1+0xc58], R16 ;  /* 0x000c581001007387 */ /* 0x0001e80000100a00 */
[----:B0-----:R-:W2:Y:S04]  /*12c50*/  LDL.LU.64 R16, [R1+0x5e0] ;  /* 0x0005e00001107983 */ /* 0x001ea80000300a00 */
[----:B------:R-:W2:Y:S02]  /*12c60*/  LDL.LU.64 R18, [R1+0x5e8] ;  /* 0x0005e80001127983 */ /* 0x000ea40000300a00 */
[----:B--2---:R-:W-:-:S15]  /*12c70*/  HMMA.16816.F32.BF16 R24, R20, R24, R16 ;  /* 0x000000181418723c */ /* 0x004fde0000041810 */
[----:B------:R-:W-:-:S09]  /*12c80*/  NOP ;  /* 0x0000000000007918 */ /* 0x000fd20000000000 */
[----:B------:R-:W-:Y:S02]  /*12c90*/  IMAD.MOV.U32 R16, RZ, RZ, R24 ;  /* 0x000000ffff107224 */ /* 0x000fe400078e0018 */
[----:B------:R-:W-:Y:S02]  /*12ca0*/  IMAD.MOV.U32 R13, RZ, RZ, R25 ;  /* 0x000000ffff0d7224 */ /* 0x000fe400078e0019 */
[----:B------:R-:W3:Y:S01]  /*12cb0*/  LDL.LU.64 R24, [R1+0xcc8] ;  /* 0x000cc80001187983 */ /* 0x000ee20000300a00 */
[----:B------:R-:W-:Y:S02]  /*12cc0*/  IMAD.MOV.U32 R11, RZ, RZ, R26 ;  /* 0x000000ffff0b7224 */ /* 0x000fe400078e001a */
[----:B------:R-:W-:Y:S02]  /*12cd0*/  IMAD.MOV.U32 R10, RZ, RZ, R27 ;  /* 0x000000ffff0a7224 */ /* 0x000fe400078e001b */
[----:B---3--:R-:W-:Y:S01]  /*12ce0*/  HMMA.16816.F32.BF16 R24, R20, R24, R4 ;  /* 0x000000181418723c */ /* 0x008fe20000041804 */
[----:B------:R-:W2:Y:S04]  /*12cf0*/  LDL.LU.64 R6, [R1+0xcc0] ;  /* 0x000cc00001067983 */ /* 0x000ea80000300a00 */
[----:B------:R-:W2:-:S15]  /*12d00*/  LDL.LU.64 R4, [R1+0xcb8] ;  /* 0x000cb80001047983 */ /* 0x000e9e0000300a00 */
[----:B------:R-:W-:-:S04]  /*12d10*/  NOP ;  /* 0x0000000000007918 */ /* 0x000fc80000000000 */
[----:B------:R-:W-:Y:S02]  /*12d20*/  IMAD.MOV.U32 R15, RZ, RZ, R24 ;  /* 0x000000ffff0f7224 */ /* 0x000fe400078e0018 */
[----:B------:R-:W-:Y:S02]  /*12d30*/  IMAD.MOV.U32 R19, RZ, RZ, R25 ;  /* 0x000000ffff137224 */ /* 0x000fe400078e0019 */
[----:B------:R-:W2:Y:S01]  /*12d40*/  LDL.LU.64 R24, [R1+0xcb0] ;  /* 0x000cb00001187983 */ /* 0x000ea20000300a00 */
[----:B------:R-:W-:Y:S02]  /*12d50*/  IMAD.MOV.U32 R18, RZ, RZ, R26 ;  /* 0x000000ffff127224 */ /* 0x000fe400078e001a */
[----:B------:R-:W-:Y:S02]  /*12d60*/  IMAD.MOV.U32 R17, RZ, RZ, R27 ;  /* 0x000000ffff117224 */ /* 0x000fe400078e001b */
[----:B--2---:R-:W-:Y:S01]  /*12d70*/  HMMA.16816.F32.BF16 R24, R20, R24, R4 ;  /* 0x000000181418723c */ /* 0x004fe20000041804 */
[----:B------:R-:W2:-:S15]  /*12d80*/  LDL.LU.64 R4, [R1+0xca8] ;  /* 0x000ca80001047983 */ /* 0x000e9e0000300a00 */
[----:B------:R-:W-:-:S07]  /*12d90*/  NOP ;  /* 0x0000000000007918 */ /* 0x000fce0000000000 */
[----:B------:R0:W-:Y:S04]  /*12da0*/  STL.64 [R1+0xb50], R26 ;  /* 0x000b501a01007387 */ /* 0x0001e80000100a00 */
[----:B------:R-:W-:Y:S04]  /*12db0*/  STL.64 [R1+0xb48], R24 ;  /* 0x000b481801007387 */ /* 0x000fe80000100a00 */
[----:B0-----:R-:W3:Y:S01]  /*12dc0*/  LDL.LU R26, [R1+0x108] ;  /* 0x00010800011a7983 */ /* 0x001ee20000300800 */
[----:B------:R-:W-:-:S03]  /*12dd0*/  IMAD.MOV.U32 R27, RZ, RZ, R14 ;  /* 0x000000ffff1b7224 */ /* 0x000fc600078e000e */
[----:B------:R-:W4:Y:S04]  /*12de0*/  LDL.LU R14, [R1+0xca4] ;  /* 0x000ca400010e7983 */ /* 0x000f280000300800 */
[----:B---3--:R0:W-:Y:S04]  /*12df0*/  STL.64 [R1+0xb68], R26 ;  /* 0x000b681a01007387 */ /* 0x0081e80000100a00 */
[----:B0-----:R-:W3:Y:S04]  /*12e00*/  LDL.LU R26, [R1+0x118] ;  /* 0x00011800011a7983 */ /* 0x001ee80000300800 */
[----:B------:R-:W3:Y:S04]  /*12e10*/  LDL.LU R27, [R1+0x11c] ;  /* 0x00011c00011b7983 */ /* 0x000ee80000300800 */
[----:B---3--:R0:W-:Y:S04]  /*12e20*/  STL.64 [R1+0xb80], R26 ;  /* 0x000b801a01007387 */ /* 0x0081e80000100a00 */
[----:B------:R-:W2:Y:S04]  /*12e30*/  LDL.LU.64 R24, [R1+0x5b0] ;  /* 0x0005b00001187983 */ /* 0x000ea80000300a00 */
[----:B0-----:R-:W2:Y:S02]  /*12e40*/  LDL.LU.64 R26, [R1+0x5b8] ;  /* 0x0005b800011a7983 */ /* 0x001ea40000300a00 */
[----:B--2---:R-:W-:Y:S02]  /*12e50*/  HMMA.16816.F32.BF16 R4, R20, R4, R24 ;  /* 0x000000041404723c */ /* 0x004fe40000041818 */
[----:B------:R-:W2:Y:S04]  /*12e60*/  LDL.LU R26, [R1+0x128] ;  /* 0x00012800011a7983 */ /* 0x000ea80000300800 */
[----:B------:R-:W2:Y:S04]  /*12e70*/  LDL.LU R27, [R1+0x12c] ;  /* 0x00012c00011b7983 */ /* 0x000ea80000300800 */
[----:B--2---:R-:W-:-:S13]  /*12e80*/  STL.64 [R1+0xb98], R26 ;  /* 0x000b981a01007387 */ /* 0x004fda0000100a00 */
[----:B------:R-:W-:Y:S04]  /*12e90*/  STL.64 [R1+0xb60], R6 ;  /* 0x000b600601007387 */ /* 0x000fe80000100a00 */
[----:B------:R0:W-:Y:S02]  /*12ea0*/  STL.64 [R1+0xb58], R4 ;  /* 0x000b580401007387 */ /* 0x0001e40000100a00 */
[----:B0-----:R-:W-:Y:S02]  /*12eb0*/  IMAD.MOV.U32 R4, RZ, RZ, R15 ;  /* 0x000000ffff047224 */ /* 0x001fe400078e000f */
[----:B------:R-:W2:Y:S04]  /*12ec0*/  LDL.LU R15, [R1+0xca0] ;  /* 0x000ca000010f7983 */ /* 0x000ea80000300800 */
[----:B------:R-:W3:Y:S04]  /*12ed0*/  LDL.LU R26, [R1+0x138] ;  /* 0x00013800011a7983 */ /* 0x000ee80000300800 */
[----:B------:R-:W3:Y:S01]  /*12ee0*/  LDL.LU R27, [R1+0x13c] ;  /* 0x00013c00011b7983 */ /* 0x000ee20000300800 */
[----:B------:R-:W-:-:S03]  /*12ef0*/  IMAD.MOV.U32 R6, RZ, RZ, R18 ;  /* 0x000000ffff067224 */ /* 0x000fc600078e0012 */
[----:B---3--:R0:W-:Y:S04]  /*12f00*/  STL.64 [R1+0xbb0], R26 ;  /* 0x000bb01a01007387 */ /* 0x0081e80000100a00 */
[----:B0-----:R-:W3:Y:S04]  /*12f10*/  LDL.LU R26, [R1+0x148] ;  /* 0x00014800011a7983 */ /* 0x001ee80000300800 */
[----:B------:R-:W3:Y:S01]  /*12f20*/  LDL.LU R27, [R1+0x14c] ;  /* 0x00014c00011b7983 */ /* 0x000ee20000300800 */
[----:B------:R-:W-:Y:S02]  /*12f30*/  IMAD.MOV.U32 R7, RZ, RZ, R17 ;  /* 0x000000ffff077224 */ /* 0x000fe400078e0011 */
[----:B------:R-:W-:Y:S01]  /*12f40*/  IMAD.MOV.U32 R5, RZ, RZ, R19 ;  /* 0x000000ffff057224 */ /* 0x000fe200078e0013 */
[----:B---3--:R0:W-:Y:S04]  /*12f50*/  STL.64 [R1+0xbc8], R26 ;  /* 0x000bc81a01007387 */ /* 0x0081e80000100a00 */
[----:B------:R1:W-:Y:S04]  /*12f60*/  STL.64 [R1+0xb78], R6 ;  /* 0x000b780601007387 */ /* 0x0003e80000100a00 */
[----:B------:R3:W-:Y:S04]  /*12f70*/  STL.64 [R1+0xb70], R4 ;  /* 0x000b700401007387 */ /* 0x0007e80000100a00 */
[----:B0-----:R-:W4:Y:S04]  /*12f80*/  LDL.LU R26, [R1+0x158] ;  /* 0x00015800011a7983 */ /* 0x001f280000300800 */
[----:B------:R-:W4:Y:S01]  /*12f90*/  LDL.LU R27, [R1+0x15c] ;  /* 0x00015c00011b7983 */ /* 0x000f220000300800 */
[----:B-1----:R-:W-:-:S02]  /*12fa0*/  IMAD.MOV.U32 R6, RZ, RZ, R11 ;  /* 0x000000ffff067224 */ /* 0x002fc400078e000b */
[----:B------:R-:W-:Y:S02]  /*12fb0*/  IMAD.MOV.U32 R7, RZ, RZ, R10 ;  /* 0x000000ffff077224 */ /* 0x000fe400078e000a */
[----:B---3--:R-:W-:Y:S02]  /*12fc0*/  IMAD.MOV.U32 R4, RZ, RZ, R16 ;  /* 0x000000ffff047224 */ /* 0x008fe400078e0010 */
[----:B------:R-:W-:Y:S01]  /*12fd0*/  IMAD.MOV.U32 R5, RZ, RZ, R13 ;  /* 0x000000ffff057224 */ /* 0x000fe200078e000d */
[----:B----4-:R-:W-:Y:S04]  /*12fe0*/  STL.64 [R1+0xbe0], R26 ;  /* 0x000be01a01007387 */ /* 0x010fe80000100a00 */
[----:B------:R2:W-:Y:S04]  /*12ff0*/  STL.64 [R1+0xb90], R6 ;  /* 0x000b900601007387 */ /* 0x0005e80000100a00 */
[----:B------:R0:W-:Y:S01]  /*13000*/  STL.64 [R1+0xb88], R4 ;  /* 0x000b880401007387 */ /* 0x0001e20000100a00 */
[----:B--2---:R-:W-:-:S02]  /*13010*/  IMAD.MOV.U32 R6, RZ, RZ, R15 ;  /* 0x000000ffff067224 */ /* 0x004fc400078e000f */
[----:B------:R-:W-:Y:S01]  /*13020*/  IMAD.MOV.U32 R7, RZ, RZ, R14 ;  /* 0x000000ffff077224 */ /* 0x000fe200078e000e */
[----:B0-----:R-:W2:Y:S04]  /*13030*/  LDL.LU R4, [R1+0x20] ;  /* 0x0000200001047983 */ /* 0x001ea80000300800 */
[----:B------:R-:W2:Y:S04]  /*13040*/  LDL.LU R5, [R1+0x24] ;  /* 0x0000240001057983 */ /* 0x000ea80000300800 */
[----:B------:R-:W3:Y:S04]  /*13050*/  LDL.LU R15, [R1+0xc9c] ;  /* 0x000c9c00010f7983 */ /* 0x000ee80000300800 */
[----:B------:R-:W4:Y:S04]  /*13060*/  LDL.LU R14, [R1+0xc98] ;  /* 0x000c9800010e7983 */ /* 0x000f280000300800 */
[----:B------:R-:W2:Y:S04]  /*13070*/  LDL.LU R26, [R1+0x168] ;  /* 0x00016800011a7983 */ /* 0x000ea80000300800 */
[----:B------:R-:W2:Y:S04]  /*13080*/  LDL.LU R27, [R1+0x16c] ;  /* 0x00016c00011b7983 */ /* 0x000ea80000300800 */
[----:B--2---:R-:W-:Y:S04]  /*13090*/  STL.64 [R1+0xbf8], R26 ;  /* 0x000bf81a01007387 */ /* 0x004fe80000100a00 */
[----:B------:R-:W-:Y:S04]  /*130a0*/  STL.64 [R1+0xba8], R6 ;  /* 0x000ba80601007387 */ /* 0x000fe80000100a00 */
[----:B------:R0:W-:Y:S04]  /*130b0*/  STL.64 [R1+0xba0], R4 ;  /* 0x000ba00401007387 */ /* 0x0001e80000100a00 */
[----:B0-----:R-:W2:Y:S04]  /*130c0*/  LDL.LU R4, [R1+0x30] ;  /* 0x0000300001047983 */ /* 0x001ea80000300800 */
[----:B------:R-:W2:Y:S04]  /*130d0*/  LDL.LU R5, [R1+0x34] ;  /* 0x0000340001057983 */ /* 0x000ea80000300800 */
[----:B------:R-:W3:Y:S04]  /*130e0*/  LDL.LU R6, [R1+0x38] ;  /* 0x0000380001067983 */ /* 0x000ee80000300800 */
[----:B------:R-:W3:Y:S04]  /*130f0*/  LDL.LU R7, [R1+0x3c] ;  /* 0x00003c0001077983 */ /* 0x000ee80000300800 */
[----:B------:R-:W4:Y:S04]  /*13100*/  LDL.LU R26, [R1+0x178] ;  /* 0x00017800011a7983 */ /* 0x000f280000300800 */
[----:B------:R-:W4:Y:S04]  /*13110*/  LDL.LU R27, [R1+0x17c] ;  /* 0x00017c00011b7983 */ /* 0x000f280000300800 */
[----:B----4-:R-:W-:Y:S04]  /*13120*/  STL.64 [R1+0xc10], R26 ;  /* 0x000c101a01007387 */ /* 0x010fe80000100a00 */
[----:B---3--:R0:W-:Y:S04]  /*13130*/  STL.64 [R1+0xbc0], R6 ;  /* 0x000bc00601007387 */ /* 0x0081e80000100a00 */
[----:B--2---:R1:W-:Y:S01]  /*13140*/  STL.64 [R1+0xbb8], R4 ;  /* 0x000bb80401007387 */ /* 0x0043e20000100a00 */
[----:B0-----:R-:W-:-:S02]  /*13150*/  IMAD.MOV.U32 R6, RZ, RZ, R14 ;  /* 0x000000ffff067224 */ /* 0x001fc400078e000e */
[----:B------:R-:W-:Y:S01]  /*13160*/  IMAD.MOV.U32 R7, RZ, RZ, R15 ;  /* 0x000000ffff077224 */ /* 0x000fe200078e000f */
[----:B-1----:R-:W2:Y:S04]  /*13170*/  LDL.LU R4, [R1+0x40] ;  /* 0x0000400001047983 */ /* 0x002ea80000300800 */
        /* <DEDUP_REMOVED lines=13> */
[----:B------:R-:W4:Y:S01]  /*13250*/  LDL.LU R27, [R1+0x19c] ;  /* 0x00019c00011b7983 */ /* 0x000f220000300800 */
[----:B------:R-:W-:-:S03]  /*13260*/  IMAD.MOV.U32 R13, RZ, RZ, R0 ;  /* 0x000000ffff0d7224 */ /* 0x000fc600078e0000 */
[----:B----4-:R0:W-:Y:S04]  /*13270*/  STL.64 [R1+0xc40], R26 ;  /* 0x000c401a01007387 */ /* 0x0101e80000100a00 */
[----:B0-----:R-:W4:Y:S04]  /*13280*/  LDL.LU R26, [R1+0x1a8] ;  /* 0x0001a800011a7983 */ /* 0x001f280000300800 */
[----:B------:R-:W4:Y:S04]  /*13290*/  LDL.LU R27, [R1+0x1ac] ;  /* 0x0001ac00011b7983 */ /* 0x000f280000300800 */
[----:B------:R-:W2:Y:S04]  /*132a0*/  LDL.LU R0, [R1+0xc8c] ;  /* 0x000c8c0001007983 */ /* 0x000ea80000300800 */
[----:B------:R-:W-:Y:S04]  /*132b0*/  STL.64 [R1+0xc80], R12 ;  /* 0x000c800c01007387 */ /* 0x000fe80000100a00 */
[----:B----4-:R-:W-:Y:S04]  /*132c0*/  STL.64 [R1+0xc68], R26 ;  /* 0x000c681a01007387 */ /* 0x010fe80000100a00 */
[----:B---3--:R-:W-:Y:S04]  /*132d0*/  STL.64 [R1+0xbf0], R6 ;  /* 0x000bf00601007387 */ /* 0x008fe80000100a00 */
[----:B--2---:R0:W-:Y:S04]  /*132e0*/  STL.64 [R1+0xbe8], R4 ;  /* 0x000be80401007387 */ /* 0x0041e80000100a00 */
[----:B0-----:R-:W2:Y:S04]  /*132f0*/  LDL.LU R4, [R1+0x60] ;  /* 0x0000600001047983 */ /* 0x001ea80000300800 */
[----:B------:R-:W2:Y:S01]  /*13300*/  LDL.LU R5, [R1+0x64] ;  /* 0x0000640001057983 */ /* 0x000ea20000300800 */
[----:B------:R-:W-:-:S02]  /*13310*/  IMAD.MOV.U32 R16, RZ, RZ, R28 ;  /* 0x000000ffff107224 */ /* 0x000fc400078e001c */
[----:B------:R-:W-:Y:S01]  /*13320*/  IMAD.MOV.U32 R17, RZ, RZ, R3 ;  /* 0x000000ffff117224 */ /* 0x000fe200078e0003 */
[----:B------:R-:W3:Y:S01]  /*13330*/  LDL.LU.64 R12, [R1+0x5a0] ;  /* 0x0005a000010c7983 */ /* 0x000ee20000300a00 */
[----:B------:R-:W-:Y:S02]  /*13340*/  IMAD.MOV.U32 R6, RZ, RZ, R15 ;  /* 0x000000ffff067224 */ /* 0x000fe400078e000f */
[----:B------:R-:W-:Y:S02]  /*13350*/  IMAD.MOV.U32 R7, RZ, RZ, R14 ;  /* 0x000000ffff077224 */ /* 0x000fe400078e000e */
[----:B------:R-:W3:Y:S04]  /*13360*/  LDL.LU.64 R14, [R1+0x5a8] ;  /* 0x0005a800010e7983 */ /* 0x000ee80000300a00 */
[----:B------:R-:W4:Y:S04]  /*13370*/  LDL.LU R28, [R1+0xc88] ;  /* 0x000c8800011c7983 */ /* 0x000f280000300800 */
[----:B------:R-:W-:Y:S04]  /*13380*/  STL.64 [R1+0xc78], R16 ;  /* 0x000c781001007387 */ /* 0x000fe80000100a00 */
[----:B------:R-:W-:Y:S04]  /*13390*/  STL.64 [R1+0xc08], R6 ;  /* 0x000c080601007387 */ /* 0x000fe80000100a00 */
[----:B--2---:R0:W-:Y:S04]  /*133a0*/  STL.64 [R1+0xc00], R4 ;  /* 0x000c000401007387 */ /* 0x0041e80000100a00 */
[----:B0-----:R-:W2:Y:S04]  /*133b0*/  LDL.LU R4, [R1+0x80] ;  /* 0x0000800001047983 */ /* 0x001ea80000300800 */
[----:B------:R-:W2:Y:S04]  /*133c0*/  LDL.LU R5, [R1+0x84] ;  /* 0x0000840001057983 */ /* 0x000ea80000300800 */
[----:B------:R-:W3:Y:S04]  /*133d0*/  LDL.LU R6, [R1+0x88] ;  /* 0x0000880001067983 */ /* 0x000ee80000300800 */
[----:B------:R-:W3:Y:S04]  /*133e0*/  LDL.LU R7, [R1+0x8c] ;  /* 0x00008c0001077983 */ /* 0x000ee80000300800 */
[----:B------:R-:W4:Y:S04]  /*133f0*/  LDL.LU.64 R16, [R1+0x590] ;  /* 0x0005900001107983 */ /* 0x000f280000300a00 */
[----:B------:R-:W4:Y:S04]  /*13400*/  LDL.LU.64 R18, [R1+0x598] ;  /* 0x0005980001127983 */ /* 0x000f280000300a00 */
[----:B---3--:R-:W-:Y:S04]  /*13410*/  STL.64 [R1+0xc20], R6 ;  /* 0x000c200601007387 */ /* 0x008fe80000100a00 */
        /* <DEDUP_REMOVED lines=12> */
[----:B------:R-:W3:Y:S01]  /*134e0*/  LDL.LU R7, [R1+0xac] ;  /* 0x0000ac0001077983 */ /* 0x000ee20000300800 */
[C---:B------:R-:W-:Y:S03]  /*134f0*/  HMMA.16816.F32.BF16 R8, R20.reuse, R8, R12 ;  /* 0x000000081408723c */ /* 0x040fe6000004180c */
[----:B---3--:R-:W-:Y:S04]  /*13500*/  STL.64 [R1+0xc50], R6 ;  /* 0x000c500601007387 */ /* 0x008fe80000100a00 */
[----:B--2---:R0:W-:Y:S04]  /*13510*/  STL.64 [R1+0xc48], R4 ;  /* 0x000c480401007387 */ /* 0x0041e80000100a00 */
[----:B0-----:R-:W2:Y:S04]  /*13520*/  LDL.LU R4, [R1+0xb0] ;  /* 0x0000b00001047983 */ /* 0x001ea80000300800 */
[----:B------:R-:W2:Y:S04]  /*13530*/  LDL.LU R5, [R1+0xb4] ;  /* 0x0000b40001057983 */ /* 0x000ea80000300800 */
[----:B------:R-:W2:Y:S04]  /*13540*/  LDL.LU R6, [R1+0xb8] ;  /* 0x0000b80001067983 */ /* 0x000ea80000300800 */
[----:B------:R-:W2:Y:S04]  /*13550*/  LDL.LU R7, [R1+0xbc] ;  /* 0x0000bc0001077983 */ /* 0x000ea80000300800 */
[----:B------:R-:W4:Y:S02]  /*13560*/  LDL.LU.64 R12, [R1+0xc80] ;  /* 0x000c8000010c7983 */ /* 0x000f240000300a00 */
[----:B----4-:R-:W-:Y:S02]  /*13570*/  HMMA.16816.F32.BF16 R12, R20, R12, R16 ;  /* 0x0000000c140c723c */ /* 0x010fe40000041810 */
[----:B------:R-:W3:-:S15]  /*13580*/  LDL.LU.64 R16, [R1+0xc78] ;  /* 0x000c780001107983 */ /* 0x000ede0000300a00 */
[----:B------:R-:W-:-:S06]  /*13590*/  NOP ;  /* 0x0000000000007918 */ /* 0x000fcc0000000000 */
[----:B------:R0:W-:Y:S04]  /*135a0*/  STL.64 [R1+0xb40], R14 ;  /* 0x000b400e01007387 */ /* 0x0001e80000100a00 */
[----:B------:R-:W-:Y:S01]  /*135b0*/  STL.64 [R1+0xb38], R12 ;  /* 0x000b380c01007387 */ /* 0x000fe20000100a00 */
[----:B0-----:R-:W-:-:S03]  /*135c0*/  IMAD.MOV.U32 R14, RZ, RZ, R2 ;  /* 0x000000ffff0e7224 */ /* 0x001fc600078e0002 */
[----:B------:R-:W4:Y:S01]  /*135d0*/  LDL.LU R2, [R1+0xc70] ;  /* 0x000c700001027983 */ /* 0x000f220000300800 */
[----:B---3--:R-:W-:Y:S03]  /*135e0*/  HMMA.16816.F32.BF16 R20, R20, R16, R24 ;  /* 0x000000101414723c */ /* 0x008fe60000041818 */
[----:B------:R-:W2:Y:S04]  /*135f0*/  LDL.LU.64 R26, [R1+0xc68] ;  /* 0x000c6800011a7983 */ /* 0x000ea80000300a00 */
[----:B------:R-:W2:Y:S04]  /*13600*/  LDL.LU.64 R18, [R1+0xc60] ;  /* 0x000c600001127983 */ /* 0x000ea80000300a00 */
[----:B------:R-:W2:-:S12]  /*13610*/  LDL.LU.64 R16, [R1+0xc58] ;  /* 0x000c580001107983 */ /* 0x000e980000300a00 */
[----:B------:R-:W-:Y:S04]  /*13620*/  STL.64 [R1+0xb30], R22 ;  /* 0x000b301601007387 */ /* 0x000fe80000100a00 */
[----:B------:R-:W-:Y:S01]  /*13630*/  STL.64 [R1+0xb28], R20 ;  /* 0x000b281401007387 */ /* 0x000fe20000100a00 */
[----:B--2---:R-:W-:Y:S03]  /*13640*/  HMMA.16816.F32.BF16 R24, R16, R26, R4 ;  /* 0x0000001a1018723c */ /* 0x004fe60000041804 */
[----:B------:R-:W2:Y:S04]  /*13650*/  LDL.LU.64 R6, [R1+0xc50] ;  /* 0x000c500001067983 */ /* 0x000ea80000300a00 */
[----:B------:R-:W2:-:S15]  /*13660*/  LDL.LU.64 R4, [R1+0xc48] ;  /* 0x000c480001047983 */ /* 0x000e9e0000300a00 */
[----:B------:R-:W-:-:S01]  /*13670*/  NOP ;  /* 0x0000000000007918 */ /* 0x000fc20000000000 */
[----:B------:R-:W-:Y:S04]  /*13680*/  STL.64 [R1+0x670], R24 ;  /* 0x0006701801007387 */ /* 0x000fe80000100a00 */
[----:B------:R0:W-:Y:S04]  /*13690*/  STL.64 [R1+0x678], R26 ;  /* 0x0006781a01007387 */ /* 0x0001e80000100a00 */
[----:B0-----:R-:W2:Y:S02]  /*136a0*/  LDL.LU.64 R26, [R1+0xc40] ;  /* 0x000c4000011a7983 */ /* 0x001ea40000300a00 */
[----:B--2---:R-:W-:Y:S02]  /*136b0*/  HMMA.16816.F32.BF16 R24, R16, R26, R4 ;  /* 0x0000001a1018723c */ /* 0x004fe40000041804 */
[----:B------:R-:W2:Y:S04]  /*136c0*/  LDL.LU.64 R6, [R1+0xc38] ;  /* 0x000c380001067983 */ /* 0x000ea80000300a00 */
[----:B------:R-:W2:-:S15]  /*136d0*/  LDL.LU.64 R4, [R1+0xc30] ;  /* 0x000c300001047983 */ /* 0x000e9e0000300a00 */
[----:B------:R-:W-:-:S02]  /*136e0*/  NOP ;  /* 0x0000000000007918 */ /* 0x000fc40000000000 */
        /* <DEDUP_REMOVED lines=65> */
[----:B0-----:R-:W3:Y:S04]  /*13b00*/  LDL.LU.64 R26, [R1+0xb50] ;  /* 0x000b5000011a7983 */ /* 0x001ee80000300a00 */
[----:B------:R-:W3:Y:S04]  /*13b10*/  LDL.LU.64 R24, [R1+0xb48] ;  /* 0x000b480001187983 */ /* 0x000ee80000300a00 */
[----:B------:R-:W4:Y:S01]  /*13b20*/  LDL.LU R3, [R1+0x2dc] ;  /* 0x0002dc0001037983 */ /* 0x000f220000300800 */
[----:B------:R-:W-:-:S02]  /*13b30*/  IMAD.MOV.U32 R22, RZ, RZ, R28 ;  /* 0x000000ffff167224 */ /* 0x000fc400078e001c */
[----:B------:R-:W-:Y:S01]  /*13b40*/  IMAD.MOV.U32 R15, RZ, RZ, R29 ;  /* 0x000000ffff0f7224 */ /* 0x000fe200078e001d */
[----:B----4-:R-:W-:Y:S04]  /*13b50*/  STL.64 [R1+0xab8], R2 ;  /* 0x000ab80201007387 */ /* 0x010fe80000100a00 */
[----:B------:R-:W4:Y:S04]  /*13b60*/  LDL.LU R28, [R1+0x2d8] ;  /* 0x0002d800011c7983 */ /* 0x000f280000300800 */
[----:B------:R-:W4:Y:S01]  /*13b70*/  LDL.LU R29, [R1+0x2d4] ;  /* 0x0002d400011d7983 */ /* 0x000f220000300800 */
[----:B------:R-:W-:-:S07]  /*13b80*/  IMAD.MOV.U32 R23, RZ, RZ, R0 ;  /* 0x000000ffff177224 */ /* 0x000fce00078e0000 */
[C---:B---3--:R-:W-:Y:S01]  /*13b90*/  HMMA.16816.F32.BF16 R20, R16.reuse, R22, R24 ;  /* 0x000000161014723c */ /* 0x048fe20000041818 */
[----:B----4-:R-:W-:Y:S04]  /*13ba0*/  STL.64 [R1+0xac0], R28 ;  /* 0x000ac01c01007387 */ /* 0x010fe80000100a00 */
[----:B------:R-:W3:Y:S04]  /*13bb0*/  LDL.LU R0, [R1+0x2d0] ;  /* 0x0002d00001007983 */ /* 0x000ee80000300800 */
[----:B------:R-:W4:Y:S04]  /*13bc0*/  LDL.LU R24, [R1+0x2ec] ;  /* 0x0002ec0001187983 */ /* 0x000f280000300800 */
[----:B------:R-:W4:Y:S10]  /*13bd0*/  LDL.LU R25, [R1+0x2e8] ;  /* 0x0002e80001197983 */ /* 0x000f340000300800 */
[----:B------:R-:W-:Y:S04]  /*13be0*/  STL.64 [R1+0x5c0], R20 ;  /* 0x0005c01401007387 */ /* 0x000fe80000100a00 */
[----:B------:R0:W-:Y:S01]  /*13bf0*/  STL.64 [R1+0x5c8], R22 ;  /* 0x0005c81601007387 */ /* 0x0001e20000100a00 */
[C---:B--2---:R-:W-:Y:S03]  /*13c00*/  HMMA.16816.F32.BF16 R4, R16.reuse, R14, R4 ;  /* 0x0000000e1004723c */ /* 0x044fe60000041804 */
[----:B----4-:R-:W-:Y:S04]  /*13c10*/  STL.64 [R1+0xac8], R24 ;  /* 0x000ac81801007387 */ /* 0x010fe80000100a00 */
[----:B------:R-:W2:Y:S04]  /*13c20*/  LDL.LU R26, [R1+0x2e4] ;  /* 0x0002e400011a7983 */ /* 0x000ea80000300800 */
[----:B------:R-:W2:Y:S04]  /*13c30*/  LDL.LU R27, [R1+0x2e0] ;  /* 0x0002e000011b7983 */ /* 0x000ea80000300800 */
[----:B--2---:R1:W-:Y:S04]  /*13c40*/  STL.64 [R1+0xad0], R26 ;  /* 0x000ad01a01007387 */ /* 0x0043e80000100a00 */
[----:B0-----:R-:W2:Y:S04]  /*13c50*/  LDL.LU R22, [R1+0xc8] ;  /* 0x0000c80001167983 */ /* 0x001ea80000300800 */
[----:B------:R-:W-:Y:S04]  /*13c60*/  STL.64 [R1+0x5b0], R4 ;  /* 0x0005b00401007387 */ /* 0x000fe80000100a00 */
[----:B------:R-:W-:Y:S04]  /*13c70*/  STL.64 [R1+0x5b8], R6 ;  /* 0x0005b80601007387 */ /* 0x000fe80000100a00 */
[----:B------:R-:W2:Y:S04]  /*13c80*/  LDL.LU R23, [R1+0xcc] ;  /* 0x0000cc0001177983 */ /* 0x000ea80000300800 */
[----:B------:R-:W4:Y:S04]  /*13c90*/  LDL.LU R14, [R1+0xd8] ;  /* 0x0000d800010e7983 */ /* 0x000f280000300800 */
[----:B------:R-:W4:Y:S04]  /*13ca0*/  LDL.LU R15, [R1+0xdc] ;  /* 0x0000dc00010f7983 */ /* 0x000f280000300800 */
[----:B-1----:R-:W3:Y:S04]  /*13cb0*/  LDL.LU R26, [R1+0x35c] ;  /* 0x00035c00011a7983 */ /* 0x002ee80000300800 */
[----:B------:R-:W3:Y:S04]  /*13cc0*/  LDL.LU R27, [R1+0x358] ;  /* 0x00035800011b7983 */ /* 0x000ee80000300800 */
[----:B---3--:R0:W-:Y:S04]  /*13cd0*/  STL.64 [R1+0xad8], R26 ;  /* 0x000ad81a01007387 */ /* 0x0081e80000100a00 */
[----:B0-----:R-:W3:Y:S04]  /*13ce0*/  LDL.LU R26, [R1+0x364] ;  /* 0x00036400011a7983 */ /* 0x001ee80000300800 */
        /* <DEDUP_REMOVED lines=22> */
[----:B------:R-:W2:Y:S04]  /*13e50*/  LDL.LU R24, [R1+0x354] ;  /* 0x0003540001187983 */ /* 0x000ea80000300800 */
[----:B------:R-:W2:Y:S01]  /*13e60*/  LDL.LU R25, [R1+0x350] ;  /* 0x0003500001197983 */ /* 0x000ea20000300800 */
[C---:B----4-:R-:W-:Y:S03]  /*13e70*/  HMMA.16816.F32.BF16 R8, R16.reuse, R14, R8 ;  /* 0x0000000e1008723c */ /* 0x050fe60000041808 */
[----:B---3--:R0:W-:Y:S04]  /*13e80*/  STL.64 [R1+0xb20], R26 ;  /* 0x000b201a01007387 */ /* 0x0081e80000100a00 */
[----:B--2---:R-:W-:Y:S04]  /*13e90*/  STL.64 [R1+0xb18], R24 ;  /* 0x000b181801007387 */ /* 0x004fe80000100a00 */
[----:B0-----:R-:W2:Y:S04]  /*13ea0*/  LDL.LU R26, [R1+0x78] ;  /* 0x00007800011a7983 */ /* 0x001ea80000300800 */
[----:B------:R-:W2:Y:S04]  /*13eb0*/  LDL.LU R27, [R1+0x7c] ;  /* 0x00007c00011b7983 */ /* 0x000ea80000300800 */
[----:B------:R-:W3:Y:S04]  /*13ec0*/  LDL.LU R28, [R1+0x34c] ;  /* 0x00034c00011c7983 */ /* 0x000ee80000300800 */
[----:B------:R-:W3:Y:S04]  /*13ed0*/  LDL.LU R29, [R1+0x348] ;  /* 0x00034800011d7983 */ /* 0x000ee80000300800 */
[----:B------:R-:W4:Y:S04]  /*13ee0*/  LDL.LU R2, [R1+0x344] ;  /* 0x0003440001027983 */ /* 0x000f280000300800 */
[----:B------:R-:W4:Y:S04]  /*13ef0*/  LDL.LU R3, [R1+0x340] ;  /* 0x0003400001037983 */ /* 0x000f280000300800 */
[----:B------:R-:W4:Y:S04]  /*13f00*/  LDL.LU R4, [R1+0x2fc] ;  /* 0x0002fc0001047983 */ /* 0x000f280000300800 */
[----:B------:R-:W4:Y:S04]  /*13f10*/  LDL.LU R5, [R1+0x2f8] ;  /* 0x0002f80001057983 */ /* 0x000f280000300800 */
[----:B------:R-:W4:Y:S04]  /*13f20*/  LDL.LU R6, [R1+0x2f4] ;  /* 0x0002f40001067983 */ /* 0x000f280000300800 */
[----:B------:R-:W4:Y:S04]  /*13f30*/  LDL.LU R7, [R1+0x2f0] ;  /* 0x0002f00001077983 */ /* 0x000f280000300800 */
[----:B------:R-:W2:Y:S04]  /*13f40*/  LDL.LU.64 R14, [R1+0xb40] ;  /* 0x000b4000010e7983 */ /* 0x000ea80000300a00 */
[----:B------:R-:W2:Y:S04]  /*13f50*/  LDL.LU.64 R12, [R1+0xb38] ;  /* 0x000b3800010c7983 */ /* 0x000ea80000300a00 */
[----:B------:R0:W-:Y:S04]  /*13f60*/  STL.64 [R1+0x5a0], R8 ;  /* 0x0005a00801007387 */ /* 0x0001e80000100a00 */
[----:B------:R1:W-:Y:S04]  /*13f70*/  STL.64 [R1+0x5a8], R10 ;  /* 0x0005a80a01007387 */ /* 0x0003e80000100a00 */
[----:B0-----:R-:W4:Y:S04]  /*13f80*/  LDL.LU R8, [R1+0x30c] ;  /* 0x00030c0001087983 */ /* 0x001f280000300800 */
[----:B------:R-:W4:Y:S04]  /*13f90*/  LDL.LU R9, [R1+0x308] ;  /* 0x0003080001097983 */ /* 0x000f280000300800 */
[----:B-1----:R-:W4:Y:S04]  /*13fa0*/  LDL.LU R10, [R1+0x304] ;  /* 0x00030400010a7983 */ /* 0x002f280000300800 */
[----:B------:R-:W4:Y:S01]  /*13fb0*/  LDL.LU R11, [R1+0x300] ;  /* 0x00030000010b7983 */ /* 0x000f220000300800 */
[----:B--2---:R-:W-:Y:S03]  /*13fc0*/  HMMA.16816.F32.BF16 R12, R16, R22, R12 ;  /* 0x00000016100c723c */ /* 0x004fe6000004180c */
[----:B------:R-:W2:Y:S04]  /*13fd0*/  LDL.LU.64 R22, [R1+0xb30] ;  /* 0x000b300001167983 */ /* 0x000ea80000300a00 */
[----:B------:R-:W2:-:S15]  /*13fe0*/  LDL.LU.64 R20, [R1+0xb28] ;  /* 0x000b280001147983 */ /* 0x000e9e0000300a00 */
[----:B------:R-:W-:-:S01]  /*13ff0*/  NOP ;  /* 0x0000000000007918 */ /* 0x000fc20000000000 */
        /* <DEDUP_REMOVED lines=8> */
[----:B------:R-:W3:Y:S04]  /*14080*/  LDL.LU.64 R24, [R1+0xb18] ;  /* 0x000b180001187983 */ /* 0x000ee80000300a00 */
[----:B------:R-:W4:Y:S04]  /*14090*/  LDL.LU R16, [R1+0x33c] ;  /* 0x00033c0001107983 */ /* 0x000f280000300800 */
[----:B------:R-:W4:Y:S08]  /*140a0*/  LDL.LU R17, [R1+0x338] ;  /* 0x0003380001117983 */ /* 0x000f300000300800 */
[----:B------:R0:W-:Y:S04]  /*140b0*/  STL.64 [R1+0x580], R20 ;  /* 0x0005801401007387 */ /* 0x0001e80000100a00 */
[----:B------:R1:W-:Y:S04]  /*140c0*/  STL.64 [R1+0x588], R22 ;  /* 0x0005881601007387 */ /* 0x0003e80000100a00 */
[----:B------:R-:W4:Y:S04]  /*140d0*/  LDL.LU R18, [R1+0x334] ;  /* 0x0003340001127983 */ /* 0x000f280000300800 */
[----:B------:R-:W4:Y:S04]  /*140e0*/  LDL.LU R19, [R1+0x330] ;  /* 0x0003300001137983 */ /* 0x000f280000300800 */
[----:B0-----:R-:W4:Y:S04]  /*140f0*/  LDL.LU R20, [R1+0x32c] ;  /* 0x00032c0001147983 */ /* 0x001f280000300800 */
[----:B------:R-:W4:Y:S04]  /*14100*/  LDL.LU R21, [R1+0x328] ;  /* 0x0003280001157983 */ /* 0x000f280000300800 */
[----:B-1----:R-:W4:Y:S04]  /*14110*/  LDL.LU R22, [R1+0x324] ;  /* 0x0003240001167983 */ /* 0x002f280000300800 */
[----:B------:R-:W4:Y:S01]  /*14120*/  LDL.LU R23, [R1+0x320] ;  /* 0x0003200001177983 */ /* 0x000f220000300800 */
[----:B--2---:R-:W-:-:S04]  /*14130*/  LOP3.LUT R27, R27, R26, RZ, 0x3c, !PT ;  /* 0x0000001a1b1b7212 */ /* 0x004fc800078e3cff */
[----:B------:R-:W-:-:S04]  /*14140*/  LOP3.LUT R26, R27, R26, RZ, 0x3c, !PT ;  /* 0x0000001a1b1a7212 */ /* 0x000fc800078e3cff */
[----:B------:R-:W-:-:S05]  /*14150*/  LOP3.LUT R27, R27, R26, RZ, 0x3c, !PT ;  /* 0x0000001a1b1b7212 */ /* 0x000fca00078e3cff */
[----:B------:R0:W-:Y:S04]  /*14160*/  STL.64 [R1+0x128], R26 ;  /* 0x0001281a01007387 */ /* 0x0001e80000100a00 */
[----:B0-----:R-:W2:Y:S02]  /*14170*/  LDL.LU.64 R26, [R1+0xb10] ;  /* 0x000b1000011a7983 */ /* 0x001ea40000300a00 */
        /* <DEDUP_REMOVED lines=34> */
[----:B0-----:R-:W2:Y:S01]  /*143a0*/  LDL.LU.64 R26, [R1+0xad8] ;  /* 0x000ad800011a7983 */ /* 0x001ea20000300a00 */
[----:B---3--:R-:W-:Y:S02]  /*143b0*/  LOP3.LUT R25, R25, R24, RZ, 0x3c, !PT ;  /* 0x0000001819197212 */ /* 0x008fe400078e3cff */
[----:B------:R-:W-:Y:S02]  /*143c0*/  LOP3.LUT R29, R29, R28, RZ, 0x3c, !PT ;  /* 0x0000001c1d1d7212 */ /* 0x000fe400078e3cff */
[----:B------:R-:W-:Y:S02]  /*143d0*/  LOP3.LUT R24, R25, R24, RZ, 0x3c, !PT ;  /* 0x0000001819187212 */ /* 0x000fe400078e3cff */
[----:B----4-:R-:W-:-:S02]  /*143e0*/  LOP3.LUT R3, R3, R2, RZ, 0x3c, !PT ;  /* 0x0000000203037212 */ /* 0x010fc400078e3cff */
[----:B------:R-:W-:Y:S02]  /*143f0*/  LOP3.LUT R28, R29, R28, RZ, 0x3c, !PT ;  /* 0x0000001c1d1c7212 */ /* 0x000fe400078e3cff */
[----:B------:R-:W-:Y:S02]  /*14400*/  LOP3.LUT R25, R25, R24, RZ, 0x3c, !PT ;  /* 0x0000001819197212 */ /* 0x000fe400078e3cff */
[----:B------:R-:W-:Y:S02]  /*14410*/  LOP3.LUT R2, R3, R2, RZ, 0x3c, !PT ;  /* 0x0000000203027212 */ /* 0x000fe400078e3cff */
[----:B------:R-:W-:Y:S02]  /*14420*/  LOP3.LUT R29, R29, R28, RZ, 0x3c, !PT ;  /* 0x0000001c1d1d7212 */ /* 0x000fe400078e3cff */
[----:B------:R-:W-:Y:S02]  /*14430*/  LOP3.LUT R3, R3, R2, RZ, 0x3c, !PT ;  /* 0x0000000203037212 */ /* 0x000fe400078e3cff */
[----:B--2---:R-:W-:-:S04]  /*14440*/  LOP3.LUT R27, R27, R26, RZ, 0x3c, !PT ;  /* 0x0000001a1b1b7212 */ /* 0x004fc800078e3cff */
[----:B------:R-:W-:-:S04]  /*14450*/  LOP3.LUT R26, R27, R26, RZ, 0x3c, !PT ;  /* 0x0000001a1b1a7212 */ /* 0x000fc800078e3cff */
[----:B------:R-:W-:-:S05]  /*14460*/  LOP3.LUT R27, R27, R26, RZ, 0x3c, !PT ;  /* 0x0000001a1b1b7212 */ /* 0x000fca00078e3cff */
[----:B------:R0:W-:Y:S04]  /*14470*/  STL.64 [R1+0xe8], R26 ;  /* 0x0000e81a01007387 */ /* 0x0001e80000100a00 */
[----:B0-----:R-:W2:Y:S04]  /*14480*/  LDL.LU.64 R26, [R1+0xad0] ;  /* 0x000ad000011a7983 */ /* 0x001ea80000300a00 */
[----:B------:R0:W-:Y:S04]  /*14490*/  STL.64 [R1+0xe0], R24 ;  /* 0x0000e01801007387 */ /* 0x0001e80000100a00 */
[----:B0-----:R-:W3:Y:S04]  /*144a0*/  LDL.LU.64 R24, [R1+0xac8] ;  /* 0x000ac80001187983 */ /* 0x001ee80000300a00 */
[----:B------:R0:W-:Y:S04]  /*144b0*/  STL.64 [R1+0xd8], R28 ;  /* 0x0000d81c01007387 */ /* 0x0001e80000100a00 */
[----:B0-----:R-:W4:Y:S04]  /*144c0*/  LDL.LU.64 R28, [R1+0xac0] ;  /* 0x000ac000011c7983 */ /* 0x001f280000300a00 */
[----:B------:R0:W-:Y:S04]  /*144d0*/  STL.64 [R1+0xd0], R2 ;  /* 0x0000d00201007387 */ /* 0x0001e80000100a00 */
[----:B0-----:R-:W4:Y:S01]  /*144e0*/  LDL.LU.64 R2, [R1+0xab8] ;  /* 0x000ab80001027983 */ /* 0x001f220000300a00 */
[----:B------:R-:W-:-:S04]  /*144f0*/  LOP3.LUT R17, R17, R16, RZ, 0x3c, !PT ;  /* 0x0000001011117212 */ /* 0x000fc800078e3cff */
[----:B------:R-:W-:Y:S02]  /*14500*/  LOP3.LUT R16, R17, R16, RZ, 0x3c, !PT ;  /* 0x0000001011107212 */ /* 0x000fe400078e3cff */
[----:B------:R-:W-:Y:S02]  /*14510*/  LOP3.LUT R21, R21, R20, RZ, 0x3c, !PT ;  /* 0x0000001415157212 */ /* 0x000fe400078e3cff */
[----:B------:R-:W-:Y:S02]  /*14520*/  LOP3.LUT R17, R17, R16, RZ, 0x3c, !PT ;  /* 0x0000001011117212 */ /* 0x000fe400078e3cff */
[----:B------:R-:W-:Y:S02]  /*14530*/  LOP3.LUT R15, R15, R14, RZ, 0x3c, !PT ;  /* 0x0000000e0f0f7212 */ /* 0x000fe400078e3cff */
[----:B------:R-:W-:Y:S01]  /*14540*/  LOP3.LUT R20, R21, R20, RZ, 0x3c, !PT ;  /* 0x0000001415147212 */ /* 0x000fe200078e3cff */
[----:B------:R0:W-:Y:S01]  /*14550*/  STL.64 [R1+0xc8], R16 ;  /* 0x0000c81001007387 */ /* 0x0001e20000100a00 */
[----:B------:R-:W-:-:S02]  /*14560*/  LOP3.LUT R11, R11, R10, RZ, 0x3c, !PT ;  /* 0x0000000a0b0b7212 */ /* 0x000fc400078e3cff */
[----:B------:R-:W-:Y:S02]  /*14570*/  LOP3.LUT R14, R15, R14, RZ, 0x3c, !PT ;  /* 0x0000000e0f0e7212 */ /* 0x000fe400078e3cff */
[----:B------:R-:W-:Y:S02]  /*14580*/  LOP3.LUT R21, R21, R20, RZ, 0x3c, !PT ;  /* 0x0000001415157212 */ /* 0x000fe400078e3cff */
[----:B------:R-:W-:Y:S01]  /*14590*/  LOP3.LUT R7, R7, R6, RZ, 0x3c, !PT ;  /* 0x0000000607077212 */ /* 0x000fe200078e3cff */
[----:B0-----:R-:W-:Y:S02]  /*145a0*/  IMAD.MOV.U32 R16, RZ, RZ, R19 ;  /* 0x000000ffff107224 */ /* 0x001fe400078e0013 */
[----:B------:R-:W-:Y:S01]  /*145b0*/  IMAD.MOV.U32 R17, RZ, RZ, R18 ;  /* 0x000000ffff117224 */ /* 0x000fe200078e0012 */
[----:B------:R-:W-:Y:S01]  /*145c0*/  LOP3.LUT R10, R11, R10, RZ, 0x3c, !PT ;  /* 0x0000000a0b0a7212 */ /* 0x000fe200078e3cff */
[----:B------:R-:W-:Y:S02]  /*145d0*/  IMAD.MOV.U32 R18, RZ, RZ, R23 ;  /* 0x000000ffff127224 */ /* 0x000fe400078e0017 */
[----:B------:R-:W-:Y:S01]  /*145e0*/  IMAD.MOV.U32 R19, RZ, RZ, R22 ;  /* 0x000000ffff137224 */ /* 0x000fe200078e0016 */
[----:B------:R0:W-:Y:S01]  /*145f0*/  STL.64 [R1+0xc0], R16 ;  /* 0x0000c01001007387 */ /* 0x0001e20000100a00 */
[----:B------:R-:W-:-:S02]  /*14600*/  LOP3.LUT R15, R15, R14, RZ, 0x3c, !PT ;  /* 0x0000000e0f0f7212 */ /* 0x000fc400078e3cff */
[----:B------:R-:W-:Y:S01]  /*14610*/  LOP3.LUT R6, R7, R6, RZ, 0x3c, !PT ;  /* 0x0000000607067212 */ /* 0x000fe200078e3cff */
[----:B------:R-:W-:Y:S01]  /*14620*/  STL.64 [R1+0xb8], R20 ;  /* 0x0000b81401007387 */ /* 0x000fe20000100a00 */
[----:B------:R-:W-:-:S03]  /*14630*/  LOP3.LUT R11, R11, R10, RZ, 0x3c, !PT ;  /* 0x0000000a0b0b7212 */ /* 0x000fc600078e3cff */
[----:B------:R-:W-:Y:S01]  /*14640*/  STL.64 [R1+0xb0], R18 ;  /* 0x0000b01201007387 */ /* 0x000fe20000100a00 */
[----:B0-----:R-:W-:Y:S02]  /*14650*/  IMAD.MOV.U32 R16, RZ, RZ, R13 ;  /* 0x000000ffff107224 */ /* 0x001fe400078e000d */
[----:B------:R-:W-:Y:S01]  /*14660*/  IMAD.MOV.U32 R17, RZ, RZ, R12 ;  /* 0x000000ffff117224 */ /* 0x000fe200078e000c */
[----:B------:R-:W-:Y:S01]  /*14670*/  MOV R13, R8 ;  /* 0x00000008000d7202 */ /* 0x000fe20000000f00 */
[----:B------:R-:W-:Y:S02]  /*14680*/  IMAD.MOV.U32 R12, RZ, RZ, R9 ;  /* 0x000000ffff0c7224 */ /* 0x000fe400078e0009 */
[----:B------:R-:W-:Y:S01]  /*14690*/  IMAD.MOV.U32 R8, RZ, RZ, R5 ;  /* 0x000000ffff087224 */ /* 0x000fe200078e0005 */
[----:B------:R-:W-:Y:S01]  /*146a0*/  STL.64 [R1+0xa8], R16 ;  /* 0x0000a81001007387 */ /* 0x000fe20000100a00 */
[----:B------:R-:W-:Y:S01]  /*146b0*/  IMAD.MOV.U32 R9, RZ, RZ, R4 ;  /* 0x000000ffff097224 */ /* 0x000fe200078e0004 */
[----:B------:R-:W-:-:S02]  /*146c0*/  LOP3.LUT R7, R7, R6, RZ, 0x3c, !PT ;  /* 0x0000000607077212 */ /* 0x000fc400078e3cff */
[----:B------:R-:W-:Y:S04]  /*146d0*/  STL.64 [R1+0xa0], R14 ;  /* 0x0000a00e01007387 */ /* 0x000fe80000100a00 */
[----:B------:R-:W-:Y:S04]  /*146e0*/  STL.64 [R1+0x98], R12 ;  /* 0x0000980c01007387 */ /* 0x000fe80000100a00 */
[----:B------:R-:W-:Y:S04]  /*146f0*/  STL.64 [R1+0x90], R10 ;  /* 0x0000900a01007387 */ /* 0x000fe80000100a00 */
[----:B------:R2:W-:Y:S04]  /*14700*/  STL.64 [R1+0x88], R8 ;  /* 0x0000880801007387 */ /* 0x0005e80000100a00 */
[----:B------:R4:W-:Y:S01]  /*14710*/  STL.64 [R1+0x80], R6 ;  /* 0x0000800601007387 */ /* 0x0009e20000100a00 */
[----:B--2---:R-:W-:-:S02]  /*14720*/  IMAD.MOV.U32 R8, RZ, RZ, R27 ;  /* 0x000000ffff087224 */ /* 0x004fc400078e001b */
[----:B------:R-:W-:Y:S02]  /*14730*/  IMAD.MOV.U32 R9, RZ, RZ, R26 ;  /* 0x000000ffff097224 */ /* 0x000fe400078e001a */
[----:B---3--:R-:W-:Y:S02]  /*14740*/  IMAD.MOV.U32 R4, RZ, RZ, R25 ;  /* 0x000000ffff047224 */ /* 0x008fe400078e0019 */
[----:B------:R-:W-:-:S05]  /*14750*/  IMAD.MOV.U32 R5, RZ, RZ, R24 ;  /* 0x000000ffff057224 */ /* 0x000fca00078e0018 */
[----:B------:R0:W-:Y:S04]  /*14760*/  STL.64 [R1+0x78], R4 ;  /* 0x0000780401007387 */ /* 0x0001e80000100a00 */
[----:B------:R-:W-:Y:S04]  /*14770*/  STL.64 [R1+0x70], R8 ;  /* 0x0000700801007387 */ /* 0x000fe80000100a00 */
[----:B------:R-:W2:Y:S01]  /*14780*/  LDL.LU R16, [R1+0x284] ;  /* 0x0002840001107983 */ /* 0x000ea20000300800 */
[----:B----4-:R-:W-:Y:S02]  /*14790*/  IMAD.MOV.U32 R6, RZ, RZ, R28 ;  /* 0x000000ffff067224 */ /* 0x010fe400078e001c */
[----:B------:R-:W-:-:S05]  /*147a0*/  IMAD.MOV.U32 R7, RZ, RZ, R3 ;  /* 0x000000ffff077224 */ /* 0x000fca00078e0003 */
[----:B------:R-:W-:Y:S04]  /*147b0*/  STL.64 [R1+0x68], R6 ;  /* 0x0000680601007387 */ /* 0x000fe80000100a00 */
[----:B------:R-:W2:Y:S01]  /*147c0*/  LDL.LU R17, [R1+0x280] ;  /* 0x0002800001117983 */ /* 0x000ea20000300800 */
[----:B0-----:R-:W-:Y:S02]  /*147d0*/  IMAD.MOV.U32 R4, RZ, RZ, R0 ;  /* 0x000000ffff047224 */ /* 0x001fe400078e0000 */
[----:B------:R-:W-:-:S05]  /*147e0*/  IMAD.MOV.U32 R5, RZ, RZ, R29 ;  /* 0x000000ffff057224 */ /* 0x000fca00078e001d */
[----:B------:R-:W-:Y:S04]  /*147f0*/  STL.64 [R1+0x60], R4 ;  /* 0x0000600401007387 */ /* 0x000fe80000100a00 */
[----:B--2---:R0:W-:Y:S04]  /*14800*/  STL.64 [R1+0xa78], R16 ;  /* 0x000a781001007387 */ /* 0x0041e80000100a00 */
[----:B0-----:R-:W2:Y:S04]  /*14810*/  LDL.LU R16, [R1+0x28c] ;  /* 0x00028c0001107983 */ /* 0x001ea80000300800 */
[----:B------:R-:W2:Y:S04]  /*14820*/  LDL.LU R17, [R1+0x288] ;  /* 0x0002880001117983 */ /* 0x000ea80000300800 */
        /* <DEDUP_REMOVED lines=21> */
[----:B------:R-:W3:Y:S04]  /*14980*/  LDL.LU R18, [R1+0x27c] ;  /* 0x00027c0001127983 */ /* 0x000ee80000300800 */
[----:B------:R-:W4:Y:S04]  /*14990*/  LDL.LU R19, [R1+0x278] ;  /* 0x0002780001137983 */ /* 0x000f280000300800 */
[----:B------:R-:W3:Y:S04]  /*149a0*/  LDL.LU R20, [R1+0x274] ;  /* 0x0002740001147983 */ /* 0x000ee80000300800 */
[----:B------:R-:W3:Y:S04]  /*149b0*/  LDL.LU R21, [R1+0x270] ;  /* 0x0002700001157983 */ /* 0x000ee80000300800 */
[----:B------:R-:W3:Y:S04]  /*149c0*/  LDL.LU R22, [R1+0x26c] ;  /* 0x00026c0001167983 */ /* 0x000ee80000300800 */
[----:B------:R-:W3:Y:S04]  /*149d0*/  LDL.LU R23, [R1+0x268] ;  /* 0x0002680001177983 */ /* 0x000ee80000300800 */
[----:B------:R-:W4:Y:S04]  /*149e0*/  LDL.LU R28, [R1+0x264] ;  /* 0x00026400011c7983 */ /* 0x000f280000300800 */
[----:B------:R-:W4:Y:S04]  /*149f0*/  LDL.LU R29, [R1+0x260] ;  /* 0x00026000011d7983 */ /* 0x000f280000300800 */
[----:B------:R-:W3:Y:S04]  /*14a00*/  LDL.LU R4, [R1+0x25c] ;  /* 0x00025c0001047983 */ /* 0x000ee80000300800 */
        /* <DEDUP_REMOVED lines=16> */
[----:B------:R-:W3:Y:S01]  /*14b10*/  LDL.LU R0, [R1+0x3b4] ;  /* 0x0003b40001007983 */ /* 0x000ee20000300800 */
        /* <DEDUP_REMOVED lines=40> */
[----:B----4-:R-:W-:Y:S02]  /*14da0*/  LOP3.LUT R29, R29, R28, RZ, 0x3c, !PT ;  /* 0x0000001c1d1d7212 */ /* 0x010fe400078e3cff */
[----:B---3--:R-:W-:Y:S02]  /*14db0*/  LOP3.LUT R5, R5, R4, RZ, 0x3c, !PT ;  /* 0x0000000405057212 */ /* 0x008fe400078e3cff */
[----:B------:R-:W-:Y:S02]  /*14dc0*/  LOP3.LUT R7, R7, R6, RZ, 0x3c, !PT ;  /* 0x0000000607077212 */ /* 0x000fe400078e3cff */
[----:B------:R-:W-:-:S02]  /*14dd0*/  LOP3.LUT R9, R9, R8, RZ, 0x3c, !PT ;  /* 0x0000000809097212 */ /* 0x000fc400078e3cff */
[----:B------:R-:W-:Y:S02]  /*14de0*/  LOP3.LUT R28, R29, R28, RZ, 0x3c, !PT ;  /* 0x0000001c1d1c7212 */ /* 0x000fe400078e3cff */
[----:B------:R-:W-:Y:S02]  /*14df0*/  LOP3.LUT R11, R11, R10, RZ, 0x3c, !PT ;  /* 0x0000000a0b0b7212 */ /* 0x000fe400078e3cff */
[----:B------:R-:W-:Y:S02]  /*14e00*/  LOP3.LUT R4, R5, R4, RZ, 0x3c, !PT ;  /* 0x0000000405047212 */ /* 0x000fe400078e3cff */
[----:B------:R-:W-:Y:S02]  /*14e10*/  LOP3.LUT R13, R13, R12, RZ, 0x3c, !PT ;  /* 0x0000000c0d0d7212 */ /* 0x000fe400078e3cff */
        /* <DEDUP_REMOVED lines=16> */
[----:B------:R0:W-:Y:S02]  /*14f20*/  STL.64 [R1+0x18], R16 ;  /* 0x0000181001007387 */ /* 0x0001e40000100a00 */
[----:B0-----:R-:W-:Y:S02]  /*14f30*/  IMAD.MOV.U32 R16, RZ, RZ, R19 ;  /* 0x000000ffff107224 */ /* 0x001fe400078e0013 */
[----:B------:R-:W-:Y:S02]  /*14f40*/  IMAD.MOV.U32 R17, RZ, RZ, R18 ;  /* 0x000000ffff117224 */ /* 0x000fe400078e0012 */
[----:B------:R-:W-:Y:S02]  /*14f50*/  IMAD.MOV.U32 R18, RZ, RZ, R21 ;  /* 0x000000ffff127224 */ /* 0x000fe400078e0015 */
[----:B------:R-:W-:Y:S01]  /*14f60*/  IMAD.MOV.U32 R19, RZ, RZ, R20 ;  /* 0x000000ffff137224 */ /* 0x000fe200078e0014 */
[----:B------:R0:W-:Y:S04]  /*14f70*/  STL.64 [R1+0x10], R16 ;  /* 0x0000101001007387 */ /* 0x0001e80000100a00 */
[----:B------:R1:W-:Y:S04]  /*14f80*/  STL.64 [R1+0x8], R18 ;  /* 0x0000081201007387 */ /* 0x0003e80000100a00 */
[----:B------:R-:W-:Y:S01]  /*14f90*/  STL.64 [R1+0x828], R28 ;  /* 0x0008281c01007387 */ /* 0x000fe20000100a00 */
[----:B0-----:R-:W-:-:S02]  /*14fa0*/  IMAD.MOV.U32 R16, RZ, RZ, R23 ;  /* 0x000000ffff107224 */ /* 0x001fc400078e0017 */
[----:B------:R-:W-:Y:S02]  /*14fb0*/  IMAD.MOV.U32 R17, RZ, RZ, R22 ;  /* 0x000000ffff117224 */ /* 0x000fe400078e0016 */
[----:B-1----:R-:W-:Y:S02]  /*14fc0*/  IMAD.MOV.U32 R18, RZ, RZ, R27 ;  /* 0x000000ffff127224 */ /* 0x002fe400078e001b */
[----:B------:R-:W-:Y:S01]  /*14fd0*/  IMAD.MOV.U32 R19, RZ, RZ, R26 ;  /* 0x000000ffff137224 */ /* 0x000fe200078e001a */
[----:B------:R0:W-:Y:S04]  /*14fe0*/  STL.64 [R1], R16 ;  /* 0x0000001001007387 */ /* 0x0001e80000100a00 */
[----:B------:R-:W-:Y:S04]  /*14ff0*/  STL.64 [R1+0x830], R4 ;  /* 0x0008300401007387 */ /* 0x000fe80000100a00 */
[----:B------:R-:W-:Y:S04]  /*15000*/  STL.64 [R1+0x838], R6 ;  /* 0x0008380601007387 */ /* 0x000fe80000100a00 */
[----:B------:R-:W-:Y:S04]  /*15010*/  STL.64 [R1+0x840], R8 ;  /* 0x0008400801007387 */ /* 0x000fe80000100a00 */
[----:B------:R-:W-:Y:S04]  /*15020*/  STL.64 [R1+0x848], R10 ;  /* 0x0008480a01007387 */ /* 0x000fe80000100a00 */
[----:B------:R-:W-:Y:S04]  /*15030*/  STL.64 [R1+0x850], R12 ;  /* 0x0008500c01007387 */ /* 0x000fe80000100a00 */
[----:B------:R-:W-:Y:S01]  /*15040*/  STL.64 [R1+0x858], R14 ;  /* 0x0008580e01007387 */ /* 0x000fe20000100a00 */
[----:B0-----:R-:W-:-:S02]  /*15050*/  IMAD.MOV.U32 R16, RZ, RZ, R25 ;  /* 0x000000ffff107224 */ /* 0x001fc400078e0019 */
[----:B------:R-:W-:-:S05]  /*15060*/  IMAD.MOV.U32 R17, RZ, RZ, R24 ;  /* 0x000000ffff117224 */ /* 0x000fca00078e0018 */
[----:B------:R-:W-:Y:S04]  /*15070*/  STL.64 [R1+0x860], R16 ;  /* 0x0008601001007387 */ /* 0x000fe80000100a00 */
[----:B------:R0:W-:Y:S04]  /*15080*/  STL.64 [R1+0x868], R18 ;  /* 0x0008681201007387 */ /* 0x0001e80000100a00 */
[----:B------:R-:W2:Y:S04]  /*15090*/  LDL.LU R22, [R1+0x210] ;  /* 0x0002100001167983 */ /* 0x000ea80000300800 */
[----:B------:R-:W2:Y:S04]  /*150a0*/  LDL.LU R23, [R1+0x3b8] ;  /* 0x0003b80001177983 */ /* 0x000ea80000300800 */
[----:B------:R-:W3:Y:S04]  /*150b0*/  LDL.LU R24, [R1+0x208] ;  /* 0x0002080001187983 */ /* 0x000ee80000300800 */
[----:B------:R-:W3:Y:S04]  /*150c0*/  LDL.LU R25, [R1+0x3bc] ;  /* 0x0003bc0001197983 */ /* 0x000ee80000300800 */
[----:B------:R-:W4:Y:S04]  /*150d0*/  LDL.LU R26, [R1+0x200] ;  /* 0x00020000011a7983 */ /* 0x000f280000300800 */
[----:B------:R-:W4:Y:S04]  /*150e0*/  LDL.LU R27, [R1+0x3c0] ;  /* 0x0003c000011b7983 */ /* 0x000f280000300800 */
        /* <DEDUP_REMOVED lines=31> */
[----:B------:R-:W2:Y:S01]  /*152e0*/  LDL.LU R19, [R1+0x3c8] ;  /* 0x0003c80001137983 */ /* 0x000ea20000300800 */
[----:B------:R-:W-:-:S02]  /*152f0*/  LOP3.LUT R23, R23, R22, RZ, 0x3c, !PT ;  /* 0x0000001617177212 */ /* 0x000fc400078e3cff */
[----:B---3--:R-:W-:Y:S01]  /*15300*/  LOP3.LUT R25, R25, R24, RZ, 0x3c, !PT ;  /* 0x0000001819197212 */ /* 0x008fe200078e3cff */
[----:B--2---:R0:W-:Y:S04]  /*15310*/  STL.64 [R1+0xa70], R18 ;  /* 0x000a701201007387 */ /* 0x0041e80000100a00 */
[----:B0-----:R-:W2:Y:S04]  /*15320*/  LDL.LU R18, [R1+0x1f8] ;  /* 0x0001f80001127983 */ /* 0x001ea80000300800 */
[----:B------:R-:W2:Y:S04]  /*15330*/  LDL.LU R19, [R1+0x3c4] ;  /* 0x0003c40001137983 */ /* 0x000ea80000300800 */
        /* <DEDUP_REMOVED lines=13> */
[----:B------:R-:W-:Y:S01]  /*15410*/  LOP3.LUT R22, R23, R22, RZ, 0x3c, !PT ;  /* 0x0000001617167212 */ /* 0x000fe200078e3cff */
[----:B------:R-:W-:-:S02]  /*15420*/  IMAD.MOV.U32 R20, RZ, RZ, R0 ;  /* 0x000000ffff147224 */ /* 0x000fc400078e0000 */
[----:B------:R-:W-:Y:S01]  /*15430*/  IMAD.MOV.U32 R21, RZ, RZ, R3 ;  /* 0x000000ffff157224 */ /* 0x000fe200078e0003 */
[----:B------:R-:W3:Y:S04]  /*15440*/  LDL.LU R5, [R1+0x42c] ;  /* 0x00042c0001057983 */ /* 0x000ee80000300800 */
[----:B------:R-:W3:Y:S01]  /*15450*/  LDL.LU R28, [R1+0x23c] ;  /* 0x00023c00011c7983 */ /* 0x000ee20000300800 */
[----:B----4-:R-:W-:-:S03]  /*15460*/  LOP3.LUT R27, R27, R26, RZ, 0x3c, !PT ;  /* 0x0000001a1b1b7212 */ /* 0x010fc600078e3cff */
[----:B------:R-:W4:Y:S01]  /*15470*/  LDL.LU R29, [R1+0x434] ;  /* 0x00043400011d7983 */ /* 0x000f220000300800 */
[----:B------:R-:W-:-:S03]  /*15480*/  LOP3.LUT R24, R25, R24, RZ, 0x3c, !PT ;  /* 0x0000001819187212 */ /* 0x000fc600078e3cff */
[----:B------:R-:W4:Y:S01]  /*15490*/  LDL.LU R3, [R1+0x244] ;  /* 0x0002440001037983 */ /* 0x000f220000300800 */
[----:B------:R-:W-:-:S03]  /*154a0*/  LOP3.LUT R23, R23, R22, RZ, 0x3c, !PT ;  /* 0x0000001617177212 */ /* 0x000fc600078e3cff */
[----:B------:R-:W4:Y:S04]  /*154b0*/  LDL.LU R0, [R1+0x43c] ;  /* 0x00043c0001007983 */ /* 0x000f280000300800 */
[----:B------:R0:W-:Y:S01]  /*154c0*/  STL.64 [R1+0x870], R20 ;  /* 0x0008701401007387 */ /* 0x0001e20000100a00 */
[----:B------:R-:W-:Y:S02]  /*154d0*/  LOP3.LUT R26, R27, R26, RZ, 0x3c, !PT ;  /* 0x0000001a1b1a7212 */ /* 0x000fe400078e3cff */
[----:B------:R-:W-:Y:S02]  /*154e0*/  LOP3.LUT R25, R25, R24, RZ, 0x3c, !PT ;  /* 0x0000001819197212 */ /* 0x000fe400078e3cff */
[----:B------:R-:W-:Y:S01]  /*154f0*/  LOP3.LUT R27, R27, R26, RZ, 0x3c, !PT ;  /* 0x0000001a1b1b7212 */ /* 0x000fe200078e3cff */
[----:B0-----:R-:W3:Y:S04]  /*15500*/  LDL.LU R20, [R1+0x1f4] ;  /* 0x0001f40001147983 */ /* 0x001ee80000300800 */
[----:B------:R-:W4:Y:S04]  /*15510*/  LDL.LU R21, [R1+0x3fc] ;  /* 0x0003fc0001157983 */ /* 0x000f280000300800 */
[----:B------:R0:W-:Y:S04]  /*15520*/  STL.64 [R1+0x878], R22 ;  /* 0x0008781601007387 */ /* 0x0001e80000100a00 */
[----:B0-----:R-:W3:Y:S04]  /*15530*/  LDL.LU R22, [R1+0x1ec] ;  /* 0x0001ec0001167983 */ /* 0x001ee80000300800 */
[----:B------:R-:W4:Y:S04]  /*15540*/  LDL.LU R23, [R1+0x3f8] ;  /* 0x0003f80001177983 */ /* 0x000f280000300800 */
[----:B------:R0:W-:Y:S04]  /*15550*/  STL.64 [R1+0x880], R24 ;  /* 0x0008801801007387 */ /* 0x0001e80000100a00 */
[----:B0-----:R-:W3:Y:S04]  /*15560*/  LDL.LU R24, [R1+0x1e4] ;  /* 0x0001e40001187983 */ /* 0x001ee80000300800 */
[----:B------:R-:W3:Y:S04]  /*15570*/  LDL.LU R25, [R1+0x3f4] ;  /* 0x0003f40001197983 */ /* 0x000ee80000300800 */
[----:B------:R0:W-:Y:S04]  /*15580*/  STL.64 [R1+0x888], R26 ;  /* 0x0008881a01007387 */ /* 0x0001e80000100a00 */
[----:B0-----:R-:W4:Y:S04]  /*15590*/  LDL.LU R26, [R1+0x1dc] ;  /* 0x0001dc00011a7983 */ /* 0x001f280000300800 */
        /* <DEDUP_REMOVED lines=60> */
[----:B------:R-:W-:-:S02]  /*15960*/  LOP3.LUT R27, R27, R26, RZ, 0x3c, !PT ;  /* 0x0000001a1b1b7212 */ /* 0x000fc400078e3cff */
[----:B------:R-:W-:-:S03]  /*15970*/  LOP3.LUT R25, R25, R24, RZ, 0x3c, !PT ;  /* 0x0000001819197212 */ /* 0x000fc600078e3cff */
[----:B------:R0:W-:Y:S04]  /*15980*/  STL.64 [R1+0x188], R26 ;  /* 0x0001881a01007387 */ /* 0x0001e80000100a00 */
[----:B------:R1:W-:Y:S01]  /*15990*/  STL.64 [R1+0x190], R24 ;  /* 0x0001901801007387 */ /* 0x0003e20000100a00 */
[----:B0-----:R-:W-:Y:S02]  /*159a0*/  IMAD.MOV.U32 R26, RZ, RZ, R23 ;  /* 0x000000ffff1a7224 */ /* 0x001fe400078e0017 */
[----:B------:R-:W-:Y:S02]  /*159b0*/  IMAD.MOV.U32 R27, RZ, RZ, R22 ;  /* 0x000000ffff1b7224 */ /* 0x000fe400078e0016 */
[----:B-1----:R-:W-:Y:S02]  /*159c0*/  IMAD.MOV.U32 R24, RZ, RZ, R21 ;  /* 0x000000ffff187224 */ /* 0x002fe400078e0015 */
[----:B------:R-:W-:-:S02]  /*159d0*/  IMAD.MOV.U32 R25, RZ, RZ, R20 ;  /* 0x000000ffff197224 */ /* 0x000fc400078e0014 */
[----:B------:R-:W-:Y:S02]  /*159e0*/  IMAD.MOV.U32 R20, RZ, RZ, R17 ;  /* 0x000000ffff147224 */ /* 0x000fe400078e0011 */
[----:B------:R-:W-:Y:S01]  /*159f0*/  IMAD.MOV.U32 R21, RZ, RZ, R16 ;  /* 0x000000ffff157224 */ /* 0x000fe200078e0010 */
[----:B------:R0:W-:Y:S01]  /*15a00*/  STL.64 [R1+0x3a0], R26 ;  /* 0x0003a01a01007387 */ /* 0x0001e20000100a00 */
[----:B------:R-:W-:Y:S02]  /*15a10*/  IMAD.MOV.U32 R16, RZ, RZ, R13 ;  /* 0x000000ffff107224 */ /* 0x000fe400078e000d */
[----:B------:R-:W-:Y:S01]  /*15a20*/  IMAD.MOV.U32 R17, RZ, RZ, R12 ;  /* 0x000000ffff117224 */ /* 0x000fe200078e000c */
[----:B------:R-:W-:Y:S01]  /*15a30*/  STL.64 [R1+0x3a8], R24 ;  /* 0x0003a81801007387 */ /* 0x000fe20000100a00 */
[----:B------:R-:W-:Y:S02]  /*15a40*/  IMAD.MOV.U32 R12, RZ, RZ, R9 ;  /* 0x000000ffff0c7224 */ /* 0x000fe400078e0009 */
[----:B------:R-:W-:-:S02]  /*15a50*/  IMAD.MOV.U32 R13, RZ, RZ, R8 ;  /* 0x000000ffff0d7224 */ /* 0x000fc400078e0008 */
[----:B------:R-:W-:Y:S02]  /*15a60*/  IMAD.MOV.U32 R8, RZ, RZ, R5 ;  /* 0x000000ffff087224 */ /* 0x000fe400078e0005 */
[----:B------:R-:W-:Y:S02]  /*15a70*/  IMAD.MOV.U32 R9, RZ, RZ, R4 ;  /* 0x000000ffff097224 */ /* 0x000fe400078e0004 */
[----:B--2---:R-:W-:Y:S02]  /*15a80*/  IMAD.MOV.U32 R22, RZ, RZ, R19 ;  /* 0x000000ffff167224 */ /* 0x004fe400078e0013 */
[----:B------:R-:W-:Y:S02]  /*15a90*/  IMAD.MOV.U32 R23, RZ, RZ, R18 ;  /* 0x000000ffff177224 */ /* 0x000fe400078e0012 */
[----:B------:R-:W-:Y:S02]  /*15aa0*/  IMAD.MOV.U32 R18, RZ, RZ, R15 ;  /* 0x000000ffff127224 */ /* 0x000fe400078e000f */
[----:B------:R-:W-:-:S02]  /*15ab0*/  IMAD.MOV.U32 R19, RZ, RZ, R14 ;  /* 0x000000ffff137224 */ /* 0x000fc400078e000e */
[----:B------:R-:W-:Y:S02]  /*15ac0*/  IMAD.MOV.U32 R14, RZ, RZ, R11 ;  /* 0x000000ffff0e7224 */ /* 0x000fe400078e000b */
[----:B------:R-:W-:Y:S01]  /*15ad0*/  IMAD.MOV.U32 R15, RZ, RZ, R10 ;  /* 0x000000ffff0f7224 */ /* 0x000fe200078e000a */
[----:B------:R-:W-:Y:S04]  /*15ae0*/  STL.64 [R1+0x3b0], R22 ;  /* 0x0003b01601007387 */ /* 0x000fe80000100a00 */
[----:B------:R-:W-:Y:S01]  /*15af0*/  STL.64 [R1+0x3b8], R20 ;  /* 0x0003b81401007387 */ /* 0x000fe20000100a00 */
[----:B------:R-:W-:Y:S02]  /*15b00*/  IMAD.MOV.U32 R10, RZ, RZ, R7 ;  /* 0x000000ffff0a7224 */ /* 0x000fe400078e0007 */
[----:B------:R-:W-:Y:S01]  /*15b10*/  IMAD.MOV.U32 R11, RZ, RZ, R6 ;  /* 0x000000ffff0b7224 */ /* 0x000fe200078e0006 */
[----:B------:R-:W-:Y:S04]  /*15b20*/  STL.64 [R1+0x3c0], R18 ;  /* 0x0003c01201007387 */ /* 0x000fe80000100a00 */
[----:B------:R-:W-:Y:S04]  /*15b30*/  STL.64 [R1+0x3c8], R16 ;  /* 0x0003c81001007387 */ /* 0x000fe80000100a00 */
[----:B------:R-:W-:Y:S01]  /*15b40*/  STL.64 [R1+0x3d0], R14 ;  /* 0x0003d00e01007387 */ /* 0x000fe20000100a00 */
[----:B------:R-:W-:-:S02]  /*15b50*/  IMAD.MOV.U32 R6, RZ, RZ, R29 ;  /* 0x000000ffff067224 */ /* 0x000fc400078e001d */
[----:B------:R-:W-:Y:S01]  /*15b60*/  IMAD.MOV.U32 R7, RZ, RZ, R28 ;  /* 0x000000ffff077224 */ /* 0x000fe200078e001c */
[----:B------:R-:W-:Y:S04]  /*15b70*/  STL.64 [R1+0x3d8], R12 ;  /* 0x0003d80c01007387 */ /* 0x000fe80000100a00 */
[----:B------:R-:W-:Y:S04]  /*15b80*/  STL.64 [R1+0x3e0], R10 ;  /* 0x0003e00a01007387 */ /* 0x000fe80000100a00 */
[----:B------:R-:W-:Y:S04]  /*15b90*/  STL.64 [R1+0x3e8], R8 ;  /* 0x0003e80801007387 */ /* 0x000fe80000100a00 */
[----:B0-----:R-:W2:Y:S04]  /*15ba0*/  LDL.LU R26, [R1+0x478] ;  /* 0x00047800011a7983 */ /* 0x001ea80000300800 */
[----:B------:R-:W-:Y:S04]  /*15bb0*/  STL.64 [R1+0x3f0], R6 ;  /* 0x0003f00601007387 */ /* 0x000fe80000100a00 */
[----:B------:R-:W2:Y:S01]  /*15bc0*/  LDL.LU R27, [R1+0x4bc] ;  /* 0x0004bc00011b7983 */ /* 0x000ea20000300800 */
[----:B------:R-:W-:-:S02]  /*15bd0*/  IMAD.MOV.U32 R4, RZ, RZ, R0 ;  /* 0x000000ffff047224 */ /* 0x000fc400078e0000 */
        /* <DEDUP_REMOVED lines=151> */
[----:B------:R4:W-:Y:S02]  /*16550*/  STL.64 [R1+0x478], R26 ;  /* 0x0004781a01007387 */ /* 0x0009e40000100a00 */
[----:B----4-:R-:W-:Y:S02]  /*16560*/  IMAD.MOV.U32 R26, RZ, RZ, R25 ;  /* 0x000000ffff1a7224 */ /* 0x010fe400078e0019 */
[----:B---3--:R-:W-:Y:S02]  /*16570*/  IMAD.MOV.U32 R25, RZ, RZ, R22 ;  /* 0x000000ffff197224 */ /* 0x008fe400078e0016 */
[----:B------:R-:W-:Y:S02]  /*16580*/  IMAD.MOV.U32 R22, RZ, RZ, R21 ;  /* 0x000000ffff167224 */ /* 0x000fe400078e0015 */
[----:B------:R-:W-:Y:S02]  /*16590*/  IMAD.MOV.U32 R21, RZ, RZ, R18 ;  /* 0x000000ffff157224 */ /* 0x000fe400078e0012 */
[----:B------:R-:W-:-:S02]  /*165a0*/  IMAD.MOV.U32 R18, RZ, RZ, R17 ;  /* 0x000000ffff127224 */ /* 0x000fc400078e0011 */
[----:B------:R-:W-:Y:S02]  /*165b0*/  IMAD.MOV.U32 R17, RZ, RZ, R14 ;  /* 0x000000ffff117224 */ /* 0x000fe400078e000e */
[----:B------:R-:W-:Y:S02]  /*165c0*/  IMAD.MOV.U32 R14, RZ, RZ, R13 ;  /* 0x000000ffff0e7224 */ /* 0x000fe400078e000d */
[----:B------:R-:W-:Y:S02]  /*165d0*/  IMAD.MOV.U32 R13, RZ, RZ, R10 ;  /* 0x000000ffff0d7224 */ /* 0x000fe400078e000a */
[----:B------:R-:W-:Y:S02]  /*165e0*/  IMAD.MOV.U32 R10, RZ, RZ, R3 ;  /* 0x000000ffff0a7224 */ /* 0x000fe400078e0003 */
[----:B------:R-:W0:Y:S01]  /*165f0*/  LDC R3, c[0x0][0x23c] ;  /* 0x00008f00ff037b82 */ /* 0x000e220000000800 */
[----:B------:R-:W-:Y:S02]  /*16600*/  IMAD.MOV.U32 R27, RZ, RZ, R24 ;  /* 0x000000ffff1b7224 */ /* 0x000fe400078e0018 */
[----:B------:R-:W-:-:S02]  /*16610*/  IMAD.MOV.U32 R24, RZ, RZ, R23 ;  /* 0x000000ffff187224 */ /* 0x000fc400078e0017 */
[----:B------:R-:W-:Y:S01]  /*16620*/  IMAD.MOV.U32 R23, RZ, RZ, R20 ;  /* 0x000000ffff177224 */ /* 0x000fe200078e0014 */
[----:B------:R-:W-:Y:S01]  /*16630*/  MOV R20, R19 ;  /* 0x0000001300147202 */ /* 0x000fe20000000f00 */
[----:B------:R-:W-:Y:S01]  /*16640*/  IMAD.MOV.U32 R19, RZ, RZ, R16 ;  /* 0x000000ffff137224 */ /* 0x000fe200078e0010 */
[----:B------:R-:W-:Y:S01]  /*16650*/  STL.64 [R1+0x480], R26 ;  /* 0x0004801a01007387 */ /* 0x000fe20000100a00 */
[----:B------:R-:W-:-:S03]  /*16660*/  IMAD.MOV.U32 R16, RZ, RZ, R15 ;  /* 0x000000ffff107224 */ /* 0x000fc600078e000f */
[----:B------:R-:W-:Y:S01]  /*16670*/  STL.64 [R1+0x488], R24 ;  /* 0x0004881801007387 */ /* 0x000fe20000100a00 */
[----:B------:R-:W-:-:S03]  /*16680*/  IMAD.MOV.U32 R15, RZ, RZ, R12 ;  /* 0x000000ffff0f7224 */ /* 0x000fc600078e000c */
[----:B------:R-:W-:Y:S01]  /*16690*/  STL.64 [R1+0x490], R22 ;  /* 0x0004901601007387 */ /* 0x000fe20000100a00 */
[----:B------:R-:W-:-:S03]  /*166a0*/  IMAD.MOV.U32 R12, RZ, RZ, R11 ;  /* 0x000000ffff0c7224 */ /* 0x000fc600078e000b */
[----:B------:R-:W-:Y:S04]  /*166b0*/  STL.64 [R1+0x498], R20 ;  /* 0x0004981401007387 */ /* 0x000fe80000100a00 */
[----:B------:R-:W-:Y:S04]  /*166c0*/  STL.64 [R1+0x4a0], R18 ;  /* 0x0004a01201007387 */ /* 0x000fe80000100a00 */
[----:B------:R-:W-:Y:S04]  /*166d0*/  STL.64 [R1+0x4a8], R16 ;  /* 0x0004a81001007387 */ /* 0x000fe80000100a00 */
[----:B------:R-:W-:Y:S01]  /*166e0*/  STL.64 [R1+0x4b0], R14 ;  /* 0x0004b00e01007387 */ /* 0x000fe20000100a00 */
[----:B------:R-:W-:-:S03]  /*166f0*/  IMAD.MOV.U32 R11, RZ, RZ, R8 ;  /* 0x000000ffff0b7224 */ /* 0x000fc600078e0008 */
[----:B------:R-:W-:Y:S01]  /*16700*/  STL.64 [R1+0x4b8], R12 ;  /* 0x0004b80c01007387 */ /* 0x000fe20000100a00 */
[----:B------:R-:W-:Y:S02]  /*16710*/  IMAD.MOV.U32 R8, RZ, RZ, R6 ;  /* 0x000000ffff087224 */ /* 0x000fe400078e0006 */
[----:B------:R-:W-:Y:S01]  /*16720*/  IMAD.MOV.U32 R6, RZ, RZ, R28 ;  /* 0x000000ffff067224 */ /* 0x000fe200078e001c */
[----:B0-----:R0:W-:Y:S04]  /*16730*/  STL.64 [R1+0x920], R2 ;  /* 0x0009200201007387 */ /* 0x0011e80000100a00 */
[----:B------:R-:W-:Y:S04]  /*16740*/  STL.64 [R1+0x4c0], R10 ;  /* 0x0004c00a01007387 */ /* 0x000fe80000100a00 */
[----:B------:R-:W-:Y:S01]  /*16750*/  STL.64 [R1+0x4c8], R8 ;  /* 0x0004c80801007387 */ /* 0x000fe20000100a00 */
[----:B0-----:R-:W-:-:S02]  /*16760*/  IMAD.MOV.U32 R2, RZ, RZ, R4 ;  /* 0x000000ffff027224 */ /* 0x001fc400078e0004 */
[----:B------:R-:W-:Y:S02]  /*16770*/  IMAD.MOV.U32 R3, RZ, RZ, R7 ;  /* 0x000000ffff037224 */ /* 0x000fe400078e0007 */
[----:B------:R-:W-:-:S03]  /*16780*/  IMAD.MOV.U32 R7, RZ, RZ, R5 ;  /* 0x000000ffff077224 */ /* 0x000fc600078e0005 */
[----:B------:R0:W-:Y:S04]  /*16790*/  STL.64 [R1+0x4d0], R2 ;  /* 0x0004d00201007387 */ /* 0x0001e80000100a00 */
[----:B0-----:R-:W2:Y:S04]  /*167a0*/  LDL.LU R2, [R1+0x68c] ;  /* 0x00068c0001027983 */ /* 0x001ea80000300800 */
[----:B------:R-:W-:Y:S04]  /*167b0*/  STL.64 [R1+0x4d8], R6 ;  /* 0x0004d80601007387 */ /* 0x000fe80000100a00 */
[----:B------:R-:W3:Y:S01]  /*167c0*/  LDL.LU R3, [R1+0x1b0] ;  /* 0x0001b00001037983 */ /* 0x000ee20000300800 */
[----:B------:R-:W-:-:S02]  /*167d0*/  IMAD.MOV.U32 R4, RZ, RZ, R0 ;  /* 0x000000ffff047224 */ /* 0x000fc400078e0000 */
[----:B------:R-:W-:-:S05]  /*167e0*/  IMAD.MOV.U32 R5, RZ, RZ, R29 ;  /* 0x000000ffff057224 */ /* 0x000fca00078e001d */
[----:B------:R-:W-:Y:S04]  /*167f0*/  STL.64 [R1+0x4e0], R4 ;  /* 0x0004e00401007387 */ /* 0x000fe80000100a00 */
[----:B---3--:R0:W-:Y:S04]  /*16800*/  STL [R1+0x928], R3 ;  /* 0x0009280301007387 */ /* 0x0081e80000100800 */
[----:B0-----:R-:W2:Y:S04]  /*16810*/  LDL.LU R3, [R1+0x560] ;  /* 0x0005600001037983 */ /* 0x001ea80000300800 */
        /* <DEDUP_REMOVED lines=58> */
[----:B------:R-:W4:Y:S04]  /*16bc0*/  LDL.LU.64 R14, [R1+0x128] ;  /* 0x00012800010e7983 */ /* 0x000f280000300a00 */
[----:B------:R-:W4:Y:S04]  /*16bd0*/  LDL.LU.64 R12, [R1+0x120] ;  /* 0x00012000010c7983 */ /* 0x000f280000300a00 */
[----:B------:R-:W4:Y:S04]  /*16be0*/  LDL.LU.64 R10, [R1+0x118] ;  /* 0x00011800010a7983 */ /* 0x000f280000300a00 */
[----:B------:R-:W4:Y:S04]  /*16bf0*/  LDL.LU.64 R8, [R1+0x110] ;  /* 0x0001100001087983 */ /* 0x000f280000300a00 */
[----:B------:R-:W4:Y:S04]  /*16c00*/  LDL.LU.64 R6, [R1+0x108] ;  /* 0x0001080001067983 */ /* 0x000f280000300a00 */
[----:B------:R-:W4:Y:S04]  /*16c10*/  LDL.LU.64 R4, [R1+0x100] ;  /* 0x0001000001047983 */ /* 0x000f280000300a00 */
[----:B------:R-:W4:Y:S01]  /*16c20*/  LDL.LU.64 R28, [R1+0xf8] ;  /* 0x0000f800011c7983 */ /* 0x000f220000300a00 */
        /* <DEDUP_REMOVED lines=74> */
[----:B0-----:R-:W2:Y:S04]  /*170d0*/  LDL.LU.64 R2, [R1+0x930] ;  /* 0x0009300001027983 */ /* 0x001ea80000300a00 */
[----:B--2---:R0:W-:Y:S04]  /*170e0*/  STL.64 [R1+0x560], R2 ;  /* 0x0005600201007387 */ /* 0x0041e80000100a00 */
[----:B0-----:R-:W2:Y:S01]  /*170f0*/  LDL.LU R3, [R1+0x928] ;  /* 0x0009280001037983 */ /* 0x001ea20000300800 */
[----:B---3--:R-:W-:-:S02]  /*17100*/  IMAD.MOV.U32 R2, RZ, RZ, R26 ;  /* 0x000000ffff027224 */ /* 0x008fc400078e001a */
[----:B----4-:R-:W-:-:S03]  /*17110*/  IMAD.MOV.U32 R26, RZ, RZ, R24 ;  /* 0x000000ffff1a7224 */ /* 0x010fc600078e0018 */
[----:B--2---:R0:W-:Y:S04]  /*17120*/  STL.64 [R1+0x568], R2 ;  /* 0x0005680201007387 */ /* 0x0041e80000100a00 */
[----:B0-----:R-:W2:Y:S04]  /*17130*/  LDL.LU.64 R2, [R1+0x920] ;  /* 0x0009200001027983 */ /* 0x001ea80000300a00 */
[----:B------:R0:W-:Y:S01]  /*17140*/  STL.64 [R1+0x570], R26 ;  /* 0x0005701a01007387 */ /* 0x0001e20000100a00 */
[----:B------:R-:W-:Y:S02]  /*17150*/  IMAD.MOV.U32 R24, RZ, RZ, R20 ;  /* 0x000000ffff187224 */ /* 0x000fe400078e0014 */
[----:B------:R-:W-:-:S02]  /*17160*/  IMAD.MOV.U32 R20, RZ, RZ, R16 ;  /* 0x000000ffff147224 */ /* 0x000fc400078e0010 */
[----:B0-----:R-:W-:Y:S02]  /*17170*/  IMAD.MOV.U32 R26, RZ, RZ, R22 ;  /* 0x000000ffff1a7224 */ /* 0x001fe400078e0016 */
[----:B------:R-:W-:Y:S02]  /*17180*/  IMAD.MOV.U32 R27, RZ, RZ, R25 ;  /* 0x000000ffff1b7224 */ /* 0x000fe400078e0019 */
[----:B------:R-:W-:Y:S02]  /*17190*/  IMAD.MOV.U32 R25, RZ, RZ, R23 ;  /* 0x000000ffff197224 */ /* 0x000fe400078e0017 */
[----:B------:R-:W-:Y:S02]  /*171a0*/  IMAD.MOV.U32 R22, RZ, RZ, R18 ;  /* 0x000000ffff167224 */ /* 0x000fe400078e0012 */
[----:B------:R-:W-:Y:S02]  /*171b0*/  IMAD.MOV.U32 R23, RZ, RZ, R21 ;  /* 0x000000ffff177224 */ /* 0x000fe400078e0015 */
[----:B------:R-:W-:-:S02]  /*171c0*/  IMAD.MOV.U32 R21, RZ, RZ, R19 ;  /* 0x000000ffff157224 */ /* 0x000fc400078e0013 */
[----:B------:R-:W-:Y:S02]  /*171d0*/  IMAD.MOV.U32 R18, RZ, RZ, R0 ;  /* 0x000000ffff127224 */ /* 0x000fe400078e0000 */
[----:B------:R-:W-:Y:S01]  /*171e0*/  IMAD.MOV.U32 R19, RZ, RZ, R17 ;  /* 0x000000ffff137224 */ /* 0x000fe200078e0011 */
[----:B------:R0:W-:Y:S04]  /*171f0*/  STL.64 [R1+0x578], R26 ;  /* 0x0005781a01007387 */ /* 0x0001e80000100a00 */
[----:B------:R-:W-:Y:S04]  /*17200*/  STL.64 [R1+0x680], R24 ;  /* 0x0006801801007387 */ /* 0x000fe80000100a00 */
[----:B------:R-:W-:Y:S04]  /*17210*/  STL.64 [R1+0x688], R22 ;  /* 0x0006881601007387 */ /* 0x000fe80000100a00 */
[----:B------:R-:W-:Y:S04]  /*17220*/  STL.64 [R1+0x690], R20 ;  /* 0x0006901401007387 */ /* 0x000fe80000100a00 */
[----:B------:R-:W-:Y:S01]  /*17230*/  STL.64 [R1+0x698], R18 ;  /* 0x0006981201007387 */ /* 0x000fe20000100a00 */
[----:B--2---:R-:W-:-:S04]  /*17240*/  IMAD.SHL.U32 R3, R3, 0x20, RZ ;  /* 0x0000002003037824 */ /* 0x004fc800078e00ff */
[----:B------:R-:W-:-:S04]  /*17250*/  IMAD.WIDE R16, R3, 0x2, R14 ;  /* 0x0000000203107825 */ /* 0x000fc800078e020e */
[----:B------:R-:W-:-:S04]  /*17260*/  IMAD.WIDE R14, R3, 0x2, R12 ;  /* 0x00000002030e7825 */ /* 0x000fc800078e020c */
[----:B------:R-:W-:-:S04]  /*17270*/  IMAD.WIDE R12, R3, 0x2, R10 ;  /* 0x00000002030c7825 */ /* 0x000fc800078e020a */
[----:B------:R-:W-:-:S04]  /*17280*/  IMAD.WIDE R10, R3, 0x2, R8 ;  /* 0x00000002030a7825 */ /* 0x000fc800078e0208 */
[C---:B------:R-:W-:Y:S01]  /*17290*/  IMAD.WIDE R8, R3.reuse, 0x2, R6 ;  /* 0x0000000203087825 */ /* 0x040fe200078e0206 */
[----:B------:R-:W-:Y:S04]  /*172a0*/  STL.64 [R1+0x398], R16 ;  /* 0x0003981001007387 */ /* 0x000fe80000100a00 */
[----:B------:R-:W-:Y:S04]  /*172b0*/  STL.64 [R1+0x390], R14 ;  /* 0x0003900e01007387 */ /* 0x000fe80000100a00 */
[----:B------:R-:W-:Y:S04]  /*172c0*/  STL.64 [R1+0x388], R12 ;  /* 0x0003880c01007387 */ /* 0x000fe80000100a00 */
[----:B------:R-:W-:Y:S04]  /*172d0*/  STL.64 [R1+0x380], R10 ;  /* 0x0003800a01007387 */ /* 0x000fe80000100a00 */
[----:B------:R-:W-:Y:S04]  /*172e0*/  STL.64 [R1+0x378], R8 ;  /* 0x0003780801007387 */ /* 0x000fe80000100a00 */
[----:B0-----:R-:W2:Y:S01]  /*172f0*/  LDL.LU.64 R26, [R1+0x60] ;  /* 0x00006000011a7983 */ /* 0x001ea20000300a00 */
[----:B------:R-:W-:-:S04]  /*17300*/  IMAD.WIDE R6, R3, 0x2, R4 ;  /* 0x0000000203067825 */ /* 0x000fc800078e0204 */
[C---:B------:R-:W-:Y:S01]  /*17310*/  IMAD.WIDE R4, R3.reuse, 0x2, R28 ;  /* 0x0000000203047825 */ /* 0x040fe200078e021c */
[----:B------:R-:W-:Y:S04]  /*17320*/  STL.64 [R1+0x370], R6 ;  /* 0x0003700601007387 */ /* 0x000fe80000100a00 */
[----:B--2---:R0:W-:Y:S04]  /*17330*/  STL.64 [R1+0x890], R26 ;  /* 0x0008901a01007387 */ /* 0x0041e80000100a00 */
[----:B------:R-:W-:Y:S04]  /*17340*/  STL.64 [R1+0x368], R4 ;  /* 0x0003680401007387 */ /* 0x000fe80000100a00 */
[----:B0-----:R-:W2:Y:S04]  /*17350*/  LDL.LU.64 R26, [R1+0x68] ;  /* 0x00006800011a7983 */ /* 0x001ea80000300a00 */
[----:B--2---:R0:W-:Y:S04]  /*17360*/  STL.64 [R1+0x898], R26 ;  /* 0x0008981a01007387 */ /* 0x0041e80000100a00 */
        /* <DEDUP_REMOVED lines=33> */
[----:B------:R-:W3:Y:S04]  /*17580*/  LDL.LU.64 R24, [R1+0x58] ;  /* 0x0000580001187983 */ /* 0x000ee80000300a00 */
[----:B------:R-:W4:Y:S04]  /*17590*/  LDL.LU.64 R22, [R1+0x50] ;  /* 0x0000500001167983 */ /* 0x000f280000300a00 */
        /* <DEDUP_REMOVED lines=9> */
[----:B------:R-:W4:Y:S01]  /*17630*/  LDL.LU.64 R28, [R1] ;  /* 0x00000000011c7983 */ /* 0x000f220000300a00 */
[----:B--2---:R-:W-:-:S05]  /*17640*/  IMAD.WIDE R26, R3, 0x2, R26 ;  /* 0x00000002031a7825 */ /* 0x004fca00078e021a */
[----:B------:R0:W-:Y:S04]  /*17650*/  STL.64 [R1+0x360], R26 ;  /* 0x0003601a01007387 */ /* 0x0001e80000100a00 */
[----:B0-----:R-:W2:Y:S02]  /*17660*/  LDL.LU.64 R26, [R1+0x918] ;  /* 0x00091800011a7983 */ /* 0x001ea40000300a00 */
        /* <DEDUP_REMOVED lines=50> */
[----:B0-----:R-:W2:Y:S01]  /*17990*/  LDL.LU.64 R26, [R1+0x890] ;  /* 0x00089000011a7983 */ /* 0x001ea20000300a00 */
[----:B---3--:R-:W-:-:S04]  /*179a0*/  IMAD.WIDE R24, R3, 0x2, R24 ;  /* 0x0000000203187825 */ /* 0x008fc800078e0218 */
[----:B----4-:R-:W-:-:S04]  /*179b0*/  IMAD.WIDE R22, R3, 0x2, R22 ;  /* 0x0000000203167825 */ /* 0x010fc800078e0216 */
[----:B------:R-:W-:-:S04]  /*179c0*/  IMAD.WIDE R20, R3, 0x2, R20 ;  /* 0x0000000203147825 */ /* 0x000fc800078e0214 */
        /* <DEDUP_REMOVED lines=9> */
[----:B--2---:R-:W-:-:S05]  /*17a60*/  IMAD.WIDE R26, R3, 0x2, R26 ;  /* 0x00000002031a7825 */ /* 0x004fca00078e021a */
[----:B------:R0:W-:Y:S04]  /*17a70*/  STL.64 [R1+0x2d0], R26 ;  /* 0x0002d01a01007387 */ /* 0x0001e80000100a00 */
[----:B0-----:R-:W2:Y:S04]  /*17a80*/  LDL.LU.64 R26, [R1+0x888] ;  /* 0x00088800011a7983 */ /* 0x001ea80000300a00 */
[----:B------:R0:W-:Y:S04]  /*17a90*/  STL.64 [R1+0x2c8], R24 ;  /* 0x0002c81801007387 */ /* 0x0001e80000100a00 */
[----:B0-----:R-:W3:Y:S04]  /*17aa0*/  LDL.LU.64 R24, [R1+0x880] ;  /* 0x0008800001187983 */ /* 0x001ee80000300a00 */
[----:B------:R0:W-:Y:S04]  /*17ab0*/  STL.64 [R1+0x2c0], R22 ;  /* 0x0002c01601007387 */ /* 0x0001e80000100a00 */
[----:B0-----:R-:W4:Y:S04]  /*17ac0*/  LDL.LU.64 R22, [R1+0x878] ;  /* 0x0008780001167983 */ /* 0x001f280000300a00 */
[----:B------:R0:W-:Y:S04]  /*17ad0*/  STL.64 [R1+0x2b8], R20 ;  /* 0x0002b81401007387 */ /* 0x0001e80000100a00 */
[----:B0-----:R-:W2:Y:S04]  /*17ae0*/  LDL.LU.64 R20, [R1+0x870] ;  /* 0x0008700001147983 */ /* 0x001ea80000300a00 */
        /* <DEDUP_REMOVED lines=17> */
[----:B0-----:R-:W2:Y:S01]  /*17c00*/  LDL.LU.64 R28, [R1+0x828] ;  /* 0x00082800011c7983 */ /* 0x001ea20000300a00 */
[----:B---3--:R-:W-:-:S04]  /*17c10*/  IMAD.WIDE R24, R3, 0x2, R24 ;  /* 0x0000000203187825 */ /* 0x008fc800078e0218 */
[----:B----4-:R-:W-:-:S04]  /*17c20*/  IMAD.WIDE R22, R3, 0x2, R22 ;  /* 0x0000000203167825 */ /* 0x010fc800078e0216 */
[----:B--2---:R-:W-:-:S04]  /*17c30*/  IMAD.WIDE R20, R3, 0x2, R20 ;  /* 0x0000000203147825 */ /* 0x004fc800078e0214 */
        /* <DEDUP_REMOVED lines=8> */
[----:B------:R-:W-:-:S05]  /*17cc0*/  IMAD.WIDE R28, R3, 0x2, R28 ;  /* 0x00000002031c7825 */ /* 0x000fca00078e021c */
        /* <DEDUP_REMOVED lines=9> */
[----:B0-----:R-:W3:Y:S04]  /*17d60*/  LDL.LU.64 R10, [R1+0x168] ;  /* 0x00016800010a7983 */ /* 0x001ee80000300a00 */
[----:B------:R0:W-:Y:S04]  /*17d70*/  STL.64 [R1+0x238], R12 ;  /* 0x0002380c01007387 */ /* 0x0001e80000100a00 */
[----:B0-----:R-:W2:Y:S04]  /*17d80*/  LDL.LU.64 R12, [R1+0x160] ;  /* 0x00016000010c7983 */ /* 0x001ea80000300a00 */
        /* <DEDUP_REMOVED lines=11> */
[----:B0-----:R-:W2:Y:S01]  /*17e40*/  LDL.LU.64 R24, [R1+0x130] ;  /* 0x0001300001187983 */ /* 0x001ea20000300a00 */
[----:B------:R-:W-:-:S05]  /*17e50*/  IMAD.WIDE R26, R3, 0x2, R26 ;  /* 0x00000002031a7825 */ /* 0x000fca00078e021a */
[----:B------:R4:W-:Y:S02]  /*17e60*/  STL.64 [R1+0x200], R26 ;  /* 0x0002001a01007387 */ /* 0x0009e40000100a00 */
[----:B----4-:R-:W-:-:S04]  /*17e70*/  IMAD.WIDE R26, R3, 0x2, R22 ;  /* 0x00000002031a7825 */ /* 0x010fc800078e0216 */
[----:B---3--:R-:W-:-:S04]  /*17e80*/  IMAD.WIDE R22, R3, 0x2, R18 ;  /* 0x0000000203167825 */ /* 0x008fc800078e0212 */
[----:B------:R-:W-:-:S04]  /*17e90*/  IMAD.WIDE R18, R3, 0x2, R14 ;  /* 0x0000000203127825 */ /* 0x000fc800078e020e */
[----:B--2---:R-:W-:-:S05]  /*17ea0*/  IMAD.WIDE R24, R3, 0x2, R24 ;  /* 0x0000000203187825 */ /* 0x004fca00078e0218 */
[----:B------:R0:W-:Y:S04]  /*17eb0*/  STL.64 [R1+0x1f8], R24 ;  /* 0x0001f81801007387 */ /* 0x0001e80000100a00 */
[----:B------:R-:W-:Y:S01]  /*17ec0*/  STL.64 [R1+0x1f0], R26 ;  /* 0x0001f01a01007387 */ /* 0x000fe20000100a00 */
[----:B------:R-:W-:-:S04]  /*17ed0*/  IMAD.WIDE R14, R3, 0x2, R10 ;  /* 0x00000002030e7825 */ /* 0x000fc800078e020a */
[----:B------:R-:W-:-:S04]  /*17ee0*/  IMAD.WIDE R10, R3, 0x2, R6 ;  /* 0x00000002030a7825 */ /* 0x000fc800078e0206 */
[----:B0-----:R-:W-:-:S04]  /*17ef0*/  IMAD.WIDE R24, R3, 0x2, R20 ;  /* 0x0000000203187825 */ /* 0x001fc800078e0214 */
[----:B------:R-:W-:-:S04]  /*17f00*/  IMAD.WIDE R20, R3, 0x2, R16 ;  /* 0x0000000203147825 */ /* 0x000fc800078e0210 */
[----:B------:R-:W-:-:S04]  /*17f10*/  IMAD.WIDE R16, R3, 0x2, R12 ;  /* 0x0000000203107825 */ /* 0x000fc800078e020c */
[C---:B------:R-:W-:Y:S01]  /*17f20*/  IMAD.WIDE R12, R3.reuse, 0x2, R8 ;  /* 0x00000002030c7825 */ /* 0x040fe200078e0208 */
[----:B------:R-:W-:Y:S04]  /*17f30*/  STL.64 [R1+0x1e8], R24 ;  /* 0x0001e81801007387 */ /* 0x000fe80000100a00 */
[----:B------:R-:W-:Y:S04]  /*17f40*/  STL.64 [R1+0x1e0], R22 ;  /* 0x0001e01601007387 */ /* 0x000fe80000100a00 */
[----:B------:R-:W-:Y:S04]  /*17f50*/  STL.64 [R1+0x1d8], R20 ;  /* 0x0001d81401007387 */ /* 0x000fe80000100a00 */
[----:B------:R-:W-:Y:S04]  /*17f60*/  STL.64 [R1+0x1d0], R18 ;  /* 0x0001d01201007387 */ /* 0x000fe80000100a00 */
[----:B------:R-:W-:Y:S01]  /*17f70*/  STL.64 [R1+0x1c8], R16 ;  /* 0x0001c81001007387 */ /* 0x000fe20000100a00 */
[----:B------:R-:W-:-:S03]  /*17f80*/  IMAD.WIDE R8, R3, 0x2, R4 ;  /* 0x0000000203087825 */ /* 0x000fc600078e0204 */
[----:B------:R-:W-:Y:S04]  /*17f90*/  STL.64 [R1+0x1c0], R14 ;  /* 0x0001c00e01007387 */ /* 0x000fe80000100a00 */
[----:B------:R-:W-:Y:S04]  /*17fa0*/  STL.64 [R1+0x1b8], R12 ;  /* 0x0001b80c01007387 */ /* 0x000fe80000100a00 */
[----:B------:R-:W-:Y:S04]  /*17fb0*/  STL.64 [R1+0x1b0], R10 ;  /* 0x0001b00a01007387 */ /* 0x000fe80000100a00 */
[----:B------:R-:W2:Y:S04]  /*17fc0*/  LDL.LU.64 R4, [R1+0x190] ;  /* 0x0001900001047983 */ /* 0x000ea80000300a00 */
[----:B------:R0:W-:Y:S04]  /*17fd0*/  STL.64 [R1+0x1a8], R8 ;  /* 0x0001a80801007387 */ /* 0x0001e80000100a00 */
[----:B0-----:R-:W3:Y:S01]  /*17fe0*/  LDL.LU.64 R8, [R1+0x3c8] ;  /* 0x0003c80001087983 */ /* 0x001ee20000300a00 */
[----:B------:R-:W-:-:S05]  /*17ff0*/  IMAD.WIDE R6, R3, 0x2, R28 ;  /* 0x0000000203067825 */ /* 0x000fca00078e021c */
[----:B------:R-:W-:Y:S04]  /*18000*/  STL.64 [R1+0x1a0], R6 ;  /* 0x0001a00601007387 */ /* 0x000fe80000100a00 */
[----:B---3--:R0:W-:Y:S04]  /*18010*/  STL.64 [R1+0x800], R8 ;  /* 0x0008000801007387 */ /* 0x0081e80000100a00 */
[----:B0-----:R-:W3:Y:S04]  /*18020*/  LDL.LU.64 R8, [R1+0x3c0] ;  /* 0x0003c00001087983 */ /* 0x001ee80000300a00 */
        /* <DEDUP_REMOVED lines=8> */
[----:B------:R-:W4:Y:S04]  /*180b0*/  LDL.LU.64 R10, [R1+0x3d0] ;  /* 0x0003d000010a7983 */ /* 0x000f280000300a00 */
[----:B------:R-:W2:Y:S04]  /*180c0*/  LDL.LU.64 R26, [R1+0x428] ;  /* 0x00042800011a7983 */ /* 0x000ea80000300a00 */
        /* <DEDUP_REMOVED lines=17> */
[----:B0-----:R-:W2:Y:S01]  /*181e0*/  LDL.LU.64 R26, [R1+0x3e0] ;  /* 0x0003e000011a7983 */ /* 0x001ea20000300a00 */
[----:B------:R-:W-:-:S04]  /*181f0*/  IMAD.WIDE R4, R3, 0x2, R4 ;  /* 0x0000000203047825 */ /* 0x000fc800078e0204 */
[C---:B---3--:R-:W-:Y:S01]  /*18200*/  IMAD.WIDE R8, R3.reuse, 0x2, R8 ;  /* 0x0000000203087825 */ /* 0x048fe200078e0208 */
[----:B--2---:R0:W-:Y:S04]  /*18210*/  STL.64 [R1+0x7f8], R26 ;  /* 0x0007f81a01007387 */ /* 0x0041e80000100a00 */
[----:B0-----:R-:W2:Y:S04]  /*18220*/  LDL.LU.64 R26, [R1+0x3d8] ;  /* 0x0003d800011a7983 */ /* 0x001ea80000300a00 */
[----:B------:R-:W3:Y:S04]  /*18230*/  LDL.LU.64 R24, [R1+0x430] ;  /* 0x0004300001187983 */ /* 0x000ee80000300a00 */
        /* <DEDUP_REMOVED lines=8> */
[----:B------:R0:W-:Y:S04]  /*182c0*/  STL.64 [R1+0x198], R4 ;  /* 0x0001980401007387 */ /* 0x0001e80000100a00 */
[----:B0-----:R-:W3:Y:S04]  /*182d0*/  LDL.LU.64 R4, [R1+0x478] ;  /* 0x0004780001047983 */ /* 0x001ee80000300a00 */
[----:B------:R0:W-:Y:S04]  /*182e0*/  STL.64 [R1+0x190], R8 ;  /* 0x0001900801007387 */ /* 0x0001e80000100a00 */
[----:B0-----:R-:W4:Y:S02]  /*182f0*/  LDL.LU.64 R8, [R1+0x820] ;  /* 0x0008200001087983 */ /* 0x001f240000300a00 */
[----:B----4-:R-:W-:-:S05]  /*18300*/  IMAD.WIDE R8, R3, 0x2, R8 ;  /* 0x0000000203087825 */ /* 0x010fca00078e0208 */
        /* <DEDUP_REMOVED lines=10> */
[----:B0-----:R-:W4:Y:S01]  /*183b0*/  LDL.LU.64 R8, [R1+0x800] ;  /* 0x0008000001087983 */ /* 0x001f220000300a00 */
[----:B------:R-:W-:-:S04]  /*183c0*/  IMAD.WIDE R10, R3, 0x2, R10 ;  /* 0x00000002030a7825 */ /* 0x000fc800078e020a */
[----:B--2---:R-:W-:-:S04]  /*183d0*/  IMAD.WIDE R26, R3, 0x2, R26 ;  /* 0x00000002031a7825 */ /* 0x004fc800078e021a */
[----:B----4-:R-:W-:-:S05]  /*183e0*/  IMAD.WIDE R8, R3, 0x2, R8 ;  /* 0x0000000203087825 */ /* 0x010fca00078e0208 */
[----:B------:R0:W-:Y:S04]  /*183f0*/  STL.64 [R1+0x168], R8 ;  /* 0x0001680801007387 */ /* 0x0001e80000100a00 */
[----:B0-----:R-:W2:Y:S04]  /*18400*/  LDL.LU.64 R8, [R1+0x480] ;  /* 0x0004800001087983 */ /* 0x001ea80000300a00 */
[----:B------:R0:W-:Y:S04]  /*18410*/  STL.64 [R1+0x160], R10 ;  /* 0x0001600a01007387 */ /* 0x0001e80000100a00 */
[----:B0-----:R-:W4:Y:S04]  /*18420*/  LDL.LU.64 R10, [R1+0x488] ;  /* 0x00048800010a7983 */ /* 0x001f280000300a00 */
[----:B------:R0:W-:Y:S04]  /*18430*/  STL.64 [R1+0x158], R26 ;  /* 0x0001581a01007387 */ /* 0x0001e80000100a00 */
[----:B0-----:R-:W3:Y:S02]  /*18440*/  LDL.LU.64 R26, [R1+0x7f8] ;  /* 0x0007f800011a7983 */ /* 0x001ee40000300a00 */
[----:B---3--:R-:W-:-:S05]  /*18450*/  IMAD.WIDE R26, R3, 0x2, R26 ;  /* 0x00000002031a7825 */ /* 0x008fca00078e021a */
        /* <DEDUP_REMOVED lines=25> */
[----:B0-----:R-:W3:Y:S01]  /*185f0*/  LDL.LU.64 R26, [R1+0x7b0] ;  /* 0x0007b000011a7983 */ /* 0x001ee20000300a00 */
[----:B------:R-:W-:-:S04]  /*18600*/  IMAD.WIDE R12, R3, 0x2, R12 ;  /* 0x00000002030c7825 */ /* 0x000fc800078e020c */
[----:B---3--:R-:W-:-:S05]  /*18610*/  IMAD.WIDE R26, R3, 0x2, R26 ;  /* 0x00000002031a7825 */ /* 0x008fca00078e021a */
[----:B------:R0:W-:Y:S02]  /*18620*/  STL.64 [R1+0x108], R26 ;  /* 0x0001081a01007387 */ /* 0x0001e40000100a00 */
[----:B0-----:R-:W-:-:S04]  /*18630*/  IMAD.WIDE R26, R3, 0x2, R24 ;  /* 0x00000002031a7825 */ /* 0x001fc800078e0218 */
[----:B------:R-:W-:-:S04]  /*18640*/  IMAD.WIDE R24, R3, 0x2, R22 ;  /* 0x0000000203187825 */ /* 0x000fc800078e0216 */
[----:B------:R-:W-:-:S04]  /*18650*/  IMAD.WIDE R22, R3, 0x2, R20 ;  /* 0x0000000203167825 */ /* 0x000fc800078e0214 */
[----:B------:R-:W-:-:S04]  /*18660*/  IMAD.WIDE R20, R3, 0x2, R18 ;  /* 0x0000000203147825 */ /* 0x000fc800078e0212 */
[C---:B------:R-:W-:Y:S01]  /*18670*/  IMAD.WIDE R18, R3.reuse, 0x2, R16 ;  /* 0x0000000203127825 */ /* 0x040fe200078e0210 */
[----:B------:R-:W-:Y:S03]  /*18680*/  STL.64 [R1+0x100], R26 ;  /* 0x0001001a01007387 */ /* 0x000fe60000100a00 */
[C---:B------:R-:W-:Y:S01]  /*18690*/  IMAD.WIDE R16, R3.reuse, 0x2, R14 ;  /* 0x0000000203107825 */ /* 0x040fe200078e020e */
[----:B------:R-:W-:Y:S04]  /*186a0*/  STL.64 [R1+0xf8], R24 ;  /* 0x0000f81801007387 */ /* 0x000fe80000100a00 */
[----:B------:R-:W-:Y:S04]  /*186b0*/  STL.64 [R1+0xf0], R22 ;  /* 0x0000f01601007387 */ /* 0x000fe80000100a00 */
[----:B------:R-:W-:Y:S04]  /*186c0*/  STL.64 [R1+0xe8], R20 ;  /* 0x0000e81401007387 */ /* 0x000fe80000100a00 */
[----:B------:R-:W-:Y:S01]  /*186d0*/  STL.64 [R1+0xe0], R18 ;  /* 0x0000e01201007387 */ /* 0x000fe20000100a00 */
[----:B------:R-:W-:-:S03]  /*186e0*/  IMAD.WIDE R14, R3, 0x2, R28 ;  /* 0x00000002030e7825 */ /* 0x000fc600078e021c */
[----:B------:R-:W-:Y:S04]  /*186f0*/  STL.64 [R1+0xd8], R16 ;  /* 0x0000d81001007387 */ /* 0x000fe80000100a00 */
[----:B------:R-:W3:Y:S04]  /*18700*/  LDL.LU.64 R28, [R1+0x490] ;  /* 0x00049000011c7983 */ /* 0x000ee80000300a00 */
[----:B------:R0:W-:Y:S04]  /*18710*/  STL.64 [R1+0xd0], R12 ;  /* 0x0000d00c01007387 */ /* 0x0001e80000100a00 */
[----:B------:R-:W-:Y:S01]  /*18720*/  STL.64 [R1+0xc8], R14 ;  /* 0x0000c80e01007387 */ /* 0x000fe20000100a00 */
[----:B0-----:R-:W-:-:S04]  /*18730*/  IMAD.WIDE R12, R3, 0x2, R6 ;  /* 0x00000002030c7825 */ /* 0x001fc800078e0206 */
[C---:B------:R-:W-:Y:S02]  /*18740*/  IMAD.WIDE R6, R3.reuse, 0x2, R4 ;  /* 0x0000000203067825 */ /* 0x040fe400078e0204 */
[----:B------:R-:W2:Y:S04]  /*18750*/  LDL.LU.64 R4, [R1+0x4a0] ;  /* 0x0004a00001047983 */ /* 0x000ea80000300a00 */
[----:B------:R-:W-:Y:S04]  /*18760*/  STL.64 [R1+0xc0], R12 ;  /* 0x0000c00c01007387 */ /* 0x000fe80000100a00 */
[----:B--2---:R0:W-:Y:S04]  /*18770*/  STL.64 [R1+0x7a8], R4 ;  /* 0x0007a80401007387 */ /* 0x0041e80000100a00 */
[----:B------:R1:W-:Y:S04]  /*18780*/  STL.64 [R1+0xb8], R6 ;  /* 0x0000b80601007387 */ /* 0x0003e80000100a00 */
[----:B0-----:R-:W2:Y:S04]  /*18790*/  LDL.LU.64 R4, [R1+0x498] ;  /* 0x0004980001047983 */ /* 0x001ea80000300a00 */
[----:B-1----:R-:W3:Y:S01]  /*187a0*/  LDL.LU.64 R6, [R1+0x4b0] ;  /* 0x0004b00001067983 */ /* 0x002ee20000300a00 */
[----:B------:R-:W-:-:S04]  /*187b0*/  IMAD.WIDE R12, R3, 0x2, R8 ;  /* 0x00000002030c7825 */ /* 0x000fc800078e0208 */
[C---:B----4-:R-:W-:Y:S01]  /*187c0*/  IMAD.WIDE R14, R3.reuse, 0x2, R10 ;  /* 0x00000002030e7825 */ /* 0x050fe200078e020a */
[----:B---3--:R0:W-:Y:S04]  /*187d0*/  STL.64 [R1+0x7a0], R6 ;  /* 0x0007a00601007387 */ /* 0x0081e80000100a00 */
[----:B0-----:R-:W3:Y:S04]  /*187e0*/  LDL.LU.64 R6, [R1+0x4a8] ;  /* 0x0004a80001067983 */ /* 0x001ee80000300a00 */
[----:B------:R-:W4:Y:S04]  /*187f0*/  LDL.LU.64 R8, [R1+0x4b8] ;  /* 0x0004b80001087983 */ /* 0x000f280000300a00 */
[----:B------:R0:W-:Y:S04]  /*18800*/  STL.64 [R1+0xb0], R12 ;  /* 0x0000b00c01007387 */ /* 0x0001e80000100a00 */
[----:B------:R-:W4:Y:S04]  /*18810*/  LDL.LU.64 R10, [R1+0x4c0] ;  /* 0x0004c000010a7983 */ /* 0x000f280000300a00 */
[----:B0-----:R-:W4:Y:S04]  /*18820*/  LDL.LU.64 R12, [R1+0x4c8] ;  /* 0x0004c800010c7983 */ /* 0x001f280000300a00 */
[----:B------:R0:W-:Y:S04]  /*18830*/  STL.64 [R1+0xa8], R14 ;  /* 0x0000a80e01007387 */ /* 0x0001e80000100a00 */
[----:B0-----:R-:W4:Y:S04]  /*18840*/  LDL.LU.64 R14, [R1+0x4d0] ;  /* 0x0004d000010e7983 */ /* 0x001f280000300a00 */
[----:B------:R-:W2:Y:S04]  /*18850*/  LDL.LU.64 R16, [R1+0x4e0] ;  /* 0x0004e00001107983 */ /* 0x000ea80000300a00 */
[----:B--2---:R0:W-:Y:S04]  /*18860*/  STL.64 [R1+0x798], R16 ;  /* 0x0007981001007387 */ /* 0x0041e80000100a00 */
[----:B0-----:R-:W2:Y:S04]  /*18870*/  LDL.LU.64 R16, [R1+0x4d8] ;  /* 0x0004d80001107983 */ /* 0x001ea80000300a00 */
[----:B------:R-:W3:Y:S04]  /*18880*/  LDL.LU.64 R18, [R1+0x4f8] ;  /* 0x0004f80001127983 */ /* 0x000ee80000300a00 */
[----:B---3--:R0:W-:Y:S04]  /*18890*/  STL.64 [R1+0x788], R18 ;  /* 0x0007881201007387 */ /* 0x0081e80000100a00 */
[----:B0-----:R-:W3:Y:S04]  /*188a0*/  LDL.LU.64 R18, [R1+0x4f0] ;  /* 0x0004f00001127983 */ /* 0x001ee80000300a00 */
[----:B---3--:R0:W-:Y:S04]  /*188b0*/  STL.64 [R1+0x790], R18 ;  /* 0x0007901201007387 */ /* 0x0081e80000100a00 */
[----:B0-----:R-:W3:Y:S04]  /*188c0*/  LDL.LU.64 R18, [R1+0x4e8] ;  /* 0x0004e80001127983 */ /* 0x001ee80000300a00 */
[----:B------:R-:W4:Y:S04]  /*188d0*/  LDL.LU.64 R20, [R1+0x508] ;  /* 0x0005080001147983 */ /* 0x000f280000300a00 */
[----:B----4-:R0:W-:Y:S04]  /*188e0*/  STL.64 [R1+0x780], R20 ;  /* 0x0007801401007387 */ /* 0x0101e80000100a00 */
[----:B0-----:R-:W4:Y:S04]  /*188f0*/  LDL.LU.64 R20, [R1+0x500] ;  /* 0x0005000001147983 */ /* 0x001f280000300a00 */
[----:B------:R-:W2:Y:S04]  /*18900*/  LDL.LU.64 R22, [R1+0x520] ;  /* 0x0005200001167983 */ /* 0x000ea80000300a00 */
[----:B--2---:R0:W-:Y:S04]  /*18910*/  STL.64 [R1+0x770], R22 ;  /* 0x0007701601007387 */ /* 0x0041e80000100a00 */
[----:B0-----:R-:W2:Y:S01]  /*18920*/  LDL.LU.64 R22, [R1+0x518] ;  /* 0x0005180001167983 */ /* 0x001ea20000300a00 */
[----:B------:R-:W-:-:S04]  /*18930*/  IMAD.WIDE R28, R3, 0x2, R28 ;  /* 0x00000002031c7825 */ /* 0x000fc800078e021c */
[C---:B------:R-:W-:Y:S01]  /*18940*/  IMAD.WIDE R4, R3.reuse, 0x2, R4 ;  /* 0x0000000203047825 */ /* 0x040fe200078e0204 */
[----:B--2---:R0:W-:Y:S04]  /*18950*/  STL.64 [R1+0x778], R22 ;  /* 0x0007781601007387 */ /* 0x0041e80000100a00 */
[----:B0-----:R-:W2:Y:S04]  /*18960*/  LDL.LU.64 R22, [R1+0x510] ;  /* 0x0005100001167983 */ /* 0x001ea80000300a00 */
[----:B------:R-:W2:Y:S04]  /*18970*/  LDL.LU.64 R26, [R1+0x528] ;  /* 0x00052800011a7983 */ /* 0x000ea80000300a00 */
[----:B------:R-:W2:Y:S04]  /*18980*/  LDL.LU.64 R24, [R1+0x530] ;  /* 0x0005300001187983 */ /* 0x000ea80000300a00 */
[----:B------:R0:W-:Y:S04]  /*18990*/  STL.64 [R1+0xa0], R28 ;  /* 0x0000a01c01007387 */ /* 0x0001e80000100a00 */
[----:B0-----:R-:W2:Y:S04]  /*189a0*/  LDL.LU.64 R28, [R1+0x538] ;  /* 0x00053800011c7983 */ /* 0x001ea80000300a00 */
[----:B------:R0:W-:Y:S04]  /*189b0*/  STL.64 [R1+0x98], R4 ;  /* 0x0000980401007387 */ /* 0x0001e80000100a00 */
[----:B0-----:R-:W3:Y:S01]  /*189c0*/  LDL.LU.64 R4, [R1+0x7a8] ;  /* 0x0007a80001047983 */ /* 0x001ee20000300a00 */
[----:B------:R-:W-:-:S04]  /*189d0*/  IMAD.WIDE R6, R3, 0x2, R6 ;  /* 0x0000000203067825 */ /* 0x000fc800078e0206 */
[----:B---3--:R-:W-:-:S05]  /*189e0*/  IMAD.WIDE R4, R3, 0x2, R4 ;  /* 0x0000000203047825 */ /* 0x008fca00078e0204 */
[----:B------:R0:W-:Y:S04]  /*189f0*/  STL.64 [R1+0x90], R4 ;  /* 0x0000900401007387 */ /* 0x0001e80000100a00 */
[----:B0-----:R-:W3:Y:S04]  /*18a00*/  LDL.LU.64 R4, [R1+0x540] ;  /* 0x0005400001047983 */ /* 0x001ee80000300a00 */
[----:B------:R0:W-:Y:S04]  /*18a10*/  STL.64 [R1+0x88], R6 ;  /* 0x0000880601007387 */ /* 0x0001e80000100a00 */
[----:B0-----:R-:W4:Y:S01]  /*18a20*/  LDL.LU.64 R6, [R1+0x7a0] ;  /* 0x0007a00001067983 */ /* 0x001f220000300a00 */
[----:B------:R-:W-:-:S04]  /*18a30*/  IMAD.WIDE R8, R3, 0x2, R8 ;  /* 0x0000000203087825 */ /* 0x000fc800078e0208 */
[----:B------:R-:W-:-:S04]  /*18a40*/  IMAD.WIDE R10, R3, 0x2, R10 ;  /* 0x00000002030a7825 */ /* 0x000fc800078e020a */
[----:B------:R-:W-:-:S04]  /*18a50*/  IMAD.WIDE R12, R3, 0x2, R12 ;  /* 0x00000002030c7825 */ /* 0x000fc800078e020c */
[----:B------:R-:W-:-:S04]  /*18a60*/  IMAD.WIDE R14, R3, 0x2, R14 ;  /* 0x00000002030e7825 */ /* 0x000fc800078e020e */
[----:B------:R-:W-:-:S04]  /*18a70*/  IMAD.WIDE R16, R3, 0x2, R16 ;  /* 0x0000000203107825 */ /* 0x000fc800078e0210 */
[----:B----4-:R-:W-:-:S05]  /*18a80*/  IMAD.WIDE R6, R3, 0x2, R6 ;  /* 0x0000000203067825 */ /* 0x010fca00078e0206 */
[----:B------:R0:W-:Y:S04]  /*18a90*/  STL.64 [R1+0x80], R6 ;  /* 0x0000800601007387 */ /* 0x0001e80000100a00 */
[----:B0-----:R-:W4:Y:S04]  /*18aa0*/  LDL.LU.64 R6, [R1+0x548] ;  /* 0x0005480001067983 */ /* 0x001f280000300a00 */
        /* <DEDUP_REMOVED lines=9> */
[----:B0-----:R-:W2:Y:S01]  /*18b40*/  LDL.LU.64 R16, [R1+0x798] ;  /* 0x0007980001107983 */ /* 0x001ea20000300a00 */
[----:B------:R-:W-:-:S04]  /*18b50*/  IMAD.WIDE R18, R3, 0x2, R18 ;  /* 0x0000000203127825 */ /* 0x000fc800078e0212 */
[----:B--2---:R-:W-:-:S05]  /*18b60*/  IMAD.WIDE R16, R3, 0x2, R16 ;  /* 0x0000000203107825 */ /* 0x004fca00078e0210 */
[----:B------:R0:W-:Y:S04]  /*18b70*/  STL.64 [R1+0x50], R16 ;  /* 0x0000501001007387 */ /* 0x0001e80000100a00 */
[----:B0-----:R-:W2:Y:S04]  /*18b80*/  LDL.LU.64 R16, [R1+0x570] ;  /* 0x0005700001107983 */ /* 0x001ea80000300a00 */
[----:B------:R0:W-:Y:S04]  /*18b90*/  STL.64 [R1+0x48], R18 ;  /* 0x0000481201007387 */ /* 0x0001e80000100a00 */
[----:B0-----:R-:W3:Y:S02]  /*18ba0*/  LDL.LU.64 R18, [R1+0x790] ;  /* 0x0007900001127983 */ /* 0x001ee40000300a00 */
[----:B---3--:R-:W-:-:S05]  /*18bb0*/  IMAD.WIDE R18, R3, 0x2, R18 ;  /* 0x0000000203127825 */ /* 0x008fca00078e0212 */
        /* <DEDUP_REMOVED lines=9> */
[----:B----4-:R-:W-:-:S05]  /*18c50*/  IMAD.WIDE R20, R3, 0x2, R20 ;  /* 0x0000000203147825 */ /* 0x010fca00078e0214 */
[----:B------:R0:W-:Y:S04]  /*18c60*/  STL.64 [R1+0x28], R20 ;  /* 0x0000281401007387 */ /* 0x0001e80000100a00 */
[----:B0-----:R-:W4:Y:S04]  /*18c70*/  LDL.LU.64 R20, [R1+0x680] ;  /* 0x0006800001147983 */ /* 0x001f280000300a00 */
[----:B------:R0:W-:Y:S04]  /*18c80*/  STL.64 [R1+0x20], R22 ;  /* 0x0000201601007387 */ /* 0x0001e80000100a00 */
[----:B0-----:R-:W2:Y:S02]  /*18c90*/  LDL.LU.64 R22, [R1+0x778] ;  /* 0x0007780001167983 */ /* 0x001ea40000300a00 */
[----:B--2---:R-:W-:-:S05]  /*18ca0*/  IMAD.WIDE R22, R3, 0x2, R22 ;  /* 0x0000000203167825 */ /* 0x004fca00078e0216 */
[----:B------:R0:W-:Y:S04]  /*18cb0*/  STL.64 [R1+0x18], R22 ;  /* 0x0000181601007387 */ /* 0x0001e80000100a00 */
[----:B0-----:R-:W2:Y:S01]  /*18cc0*/  LDL.LU.64 R22, [R1+0x770] ;  /* 0x0007700001167983 */ /* 0x001ea20000300a00 */
        /* <DEDUP_REMOVED lines=11> */
[----:B------:R0:W-:Y:S02]  /*18d80*/  STL.64 [R1+0x8], R26 ;  /* 0x0000081a01007387 */ /* 0x0001e40000100a00 */
[----:B0-----:R-:W-:-:S02]  /*18d90*/  IMAD.WIDE R26, R3, 0x2, R24 ;  /* 0x00000002031a7825 */ /* 0x001fc400078e0218 */
[----:B------:R-:W2:Y:S04]  /*18da0*/  LDL.LU.64 R24, [R1+0x690] ;  /* 0x0006900001187983 */ /* 0x000ea80000300a00 */
[----:B------:R0:W-:Y:S04]  /*18db0*/  STL.64 [R1], R26 ;  /* 0x0000001a01007387 */ /* 0x0001e80000100a00 */
[----:B------:R-:W-:Y:S01]  /*18dc0*/  STL.64 [R1+0x6f0], R28 ;  /* 0x0006f01c01007387 */ /* 0x000fe20000100a00 */
[----:B------:R-:W-:-:S03]  /*18dd0*/  IMAD.WIDE R16, R3, 0x2, R16 ;  /* 0x0000000203107825 */ /* 0x000fc600078e0210 */
[----:B0-----:R-:W2:Y:S04]  /*18de0*/  LDL.LU.64 R26, [R1+0x698] ;  /* 0x00069800011a7983 */ /* 0x001ea80000300a00 */
[----:B------:R-:W-:Y:S04]  /*18df0*/  STL.64 [R1+0x6f8], R4 ;  /* 0x0006f80401007387 */ /* 0x000fe80000100a00 */
[----:B------:R-:W-:Y:S04]  /*18e00*/  STL.64 [R1+0x700], R6 ;  /* 0x0007000601007387 */ /* 0x000fe80000100a00 */
[----:B------:R-:W-:Y:S04]  /*18e10*/  STL.64 [R1+0x708], R8 ;  /* 0x0007080801007387 */ /* 0x000fe80000100a00 */
[----:B------:R-:W-:Y:S04]  /*18e20*/  STL.64 [R1+0x710], R10 ;  /* 0x0007100a01007387 */ /* 0x000fe80000100a00 */
[----:B------:R-:W-:Y:S04]  /*18e30*/  STL.64 [R1+0x718], R12 ;  /* 0x0007180c01007387 */ /* 0x000fe80000100a00 */
[----:B------:R0:W-:Y:S01]  /*18e40*/  STL.64 [R1+0x720], R14 ;  /* 0x0007200e01007387 */ /* 0x0001e20000100a00 */
[----:B---3--:R-:W-:-:S04]  /*18e50*/  IMAD.WIDE R18, R3, 0x2, R18 ;  /* 0x0000000203127825 */ /* 0x008fc800078e0212 */
[C---:B----4-:R-:W-:Y:S01]  /*18e60*/  IMAD.WIDE R20, R3.reuse, 0x2, R20 ;  /* 0x0000000203147825 */ /* 0x050fe200078e0214 */
[----:B0-----:R-:W3:Y:S04]  /*18e70*/  LDL.LU.64 R14, [R1+0x390] ;  /* 0x00039000010e7983 */ /* 0x001ee80000300a00 */
[----:B------:R-:W4:Y:S04]  /*18e80*/  LDL.LU.64 R12, [R1+0x378] ;  /* 0x00037800010c7983 */ /* 0x000f280000300a00 */
[----:B------:R0:W-:Y:S04]  /*18e90*/  STL.64 [R1+0x728], R16 ;  /* 0x0007281001007387 */ /* 0x0001e80000100a00 */
[----:B0-----:R-:W3:Y:S04]  /*18ea0*/  LDL.LU.64 R16, [R1+0x398] ;  /* 0x0003980001107983 */ /* 0x001ee80000300a00 */
[----:B------:R0:W-:Y:S04]  /*18eb0*/  STL.64 [R1+0x730], R18 ;  /* 0x0007301201007387 */ /* 0x0001e80000100a00 */
[----:B0-----:R-:W4:Y:S04]  /*18ec0*/  LDL.LU.64 R18, [R1+0x370] ;  /* 0x0003700001127983 */ /* 0x001f280000300a00 */
[----:B------:R-:W4:Y:S04]  /*18ed0*/  LDL.LU.64 R10, [R1+0x368] ;  /* 0x00036800010a7983 */ /* 0x000f280000300a00 */
[----:B------:R0:W-:Y:S04]  /*18ee0*/  STL.64 [R1+0x738], R20 ;  /* 0x0007381401007387 */ /* 0x0001e80000100a00 */
[----:B0-----:R-:W4:Y:S04]  /*18ef0*/  LDL.LU.64 R20, [R1+0x380] ;  /* 0x0003800001147983 */ /* 0x001f280000300a00 */
[----:B------:R-:W4:Y:S01]  /*18f00*/  LDL.LU.64 R8, [R1+0x360] ;  /* 0x0003600001087983 */ /* 0x000f220000300a00 */
[----:B--2---:R-:W-:-:S05]  /*18f10*/  IMAD.WIDE R22, R3, 0x2, R22 ;  /* 0x0000000203167825 */ /* 0x004fca00078e0216 */
[----:B------:R0:W-:Y:S04]  /*18f20*/  STL.64 [R1+0x740], R22 ;  /* 0x0007401601007387 */ /* 0x0001e80000100a00 */
[----:B0-----:R-:W2:Y:S01]  /*18f30*/  LDL.LU.64 R22, [R1+0x388] ;  /* 0x0003880001167983 */ /* 0x001ea20000300a00 */
[----:B------:R-:W-:-:S03]  /*18f40*/  IMAD.WIDE R24, R3, 0x2, R24 ;  /* 0x0000000203187825 */ /* 0x000fc600078e0218 */
[----:B------:R-:W4:Y:S04]  /*18f50*/  LDL.LU.64 R6, [R1+0x358] ;  /* 0x0003580001067983 */ /* 0x000f280000300a00 */
[----:B------:R-:W-:Y:S04]  /*18f60*/  STL.64 [R1+0x748], R24 ;  /* 0x0007481801007387 */ /* 0x000fe80000100a00 */
[----:B------:R-:W4:Y:S04]  /*18f70*/  LDL.LU.64 R4, [R1+0x350] ;  /* 0x0003500001047983 */ /* 0x000f280000300a00 */
[----:B------:R-:W4:Y:S01]  /*18f80*/  LDL.LU.64 R28, [R1+0x348] ;  /* 0x00034800011c7983 */ /* 0x000f220000300a00 */
[----:B------:R-:W-:-:S05]  /*18f90*/  IMAD.WIDE R26, R3, 0x2, R26 ;  /* 0x00000002031a7825 */ /* 0x000fca00078e021a */
[----:B------:R-:W-:Y:S04]  /*18fa0*/  STL.64 [R1+0x758], R26 ;  /* 0x0007581a01007387 */ /* 0x000fe80000100a00 */
[----:B------:R-:W-:Y:S04]  /*18fb0*/  STL [R1+0x750], R2 ;  /* 0x0007500201007387 */ /* 0x000fe80000100800 */
[----:B---3--:R0:W-:Y:S01]  /*18fc0*/  STL [R1+0x398], R16 ;  /* 0x0003981001007387 */ /* 0x0081e20000100800 */
[----:B------:R-:W-:-:S03]  /*18fd0*/  IMAD.MOV.U32 R0, RZ, RZ, R17 ;  /* 0x000000ffff007224 */ /* 0x000fc600078e0011 */
[----:B0-----:R-:W3:Y:S04]  /*18fe0*/  LDL.LU.64 R16, [R1+0x340] ;  /* 0x0003400001107983 */ /* 0x001ee80000300a00 */
[----:B------:R0:W-:Y:S04]  /*18ff0*/  STL [R1+0x6b0], R0 ;  /* 0x0006b00001007387 */ /* 0x0001e80000100800 */
[----:B------:R1:W-:Y:S01]  /*19000*/  STL [R1+0x390], R14 ;  /* 0x0003900e01007387 */ /* 0x0003e20000100800 */
[----:B0-----:R-:W-:-:S03]  /*19010*/  IMAD.MOV.U32 R0, RZ, RZ, R15 ;  /* 0x000000ffff007224 */ /* 0x001fc600078e000f */
[----:B-1----:R-:W3:Y:S04]  /*19020*/  LDL.LU.64 R14, [R1+0x338] ;  /* 0x00033800010e7983 */ /* 0x002ee80000300a00 */
[----:B------:R0:W-:Y:S04]  /*19030*/  STL [R1+0x6a4], R0 ;  /* 0x0006a40001007387 */ /* 0x0001e80000100800 */
[----:B--2---:R1:W-:Y:S01]  /*19040*/  STL [R1+0x388], R22 ;  /* 0x0003881601007387 */ /* 0x0043e20000100800 */
[----:B0-----:R-:W-:-:S03]  /*19050*/  IMAD.MOV.U32 R0, RZ, RZ, R23 ;  /* 0x000000ffff007224 */ /* 0x001fc600078e0017 */
[----:B-1----:R-:W2:Y:S04]  /*19060*/  LDL.LU.64 R22, [R1+0x330] ;  /* 0x0003300001167983 */ /* 0x002ea80000300a00 */
[----:B------:R0:W-:Y:S04]  /*19070*/  STL [R1+0x38c], R0 ;  /* 0x00038c0001007387 */ /* 0x0001e80000100800 */
[----:B----4-:R1:W-:Y:S01]  /*19080*/  STL [R1+0x380], R20 ;  /* 0x0003801401007387 */ /* 0x0103e20000100800 */
[----:B0-----:R-:W-:-:S03]  /*19090*/  IMAD.MOV.U32 R0, RZ, RZ, R21 ;  /* 0x000000ffff007224 */ /* 0x001fc600078e0015 */
[----:B-1----:R-:W4:Y:S04]  /*190a0*/  LDL.LU.64 R20, [R1+0x328] ;  /* 0x0003280001147983 */ /* 0x002f280000300a00 */
[----:B------:R0:W-:Y:S04]  /*190b0*/  STL [R1+0x384], R0 ;  /* 0x0003840001007387 */ /* 0x0001e80000100800 */
[----:B------:R1:W-:Y:S01]  /*190c0*/  STL [R1+0x378], R12 ;  /* 0x0003780c01007387 */ /* 0x0003e20000100800 */
        /* <DEDUP_REMOVED lines=27> */
[----:B---3--:R1:W-:Y:S01]  /*19280*/  STL [R1+0x340], R16 ;  /* 0x0003401001007387 */ /* 0x0083e20000100800 */
[----:B0-----:R-:W-:-:S03]  /*19290*/  IMAD.MOV.U32 R0, RZ, RZ, R17 ;  /* 0x000000ffff007224 */ /* 0x001fc600078e0011 */
[----:B-1----:R-:W3:Y:S04]  /*192a0*/  LDL.LU.64 R16, [R1+0x2e8] ;  /* 0x0002e80001107983 */ /* 0x002ee80000300a00 */
        /* <DEDUP_REMOVED lines=38> */
[----:B0-----:R-:W-:-:S03]  /*19510*/  MOV R0, R29 ;  /* 0x0000001d00007202 */ /* 0x001fc60000000f00 */
        /* <DEDUP_REMOVED lines=110> */
[----:B------:R-:W-:Y:S04]  /*19c00*/  STL [R1+0x3bc], R18 ;  /* 0x0003bc1201007387 */ /* 0x000fe80000100800 */
[----:B------:R-:W4:Y:S01]  /*19c10*/  LDL.LU.64 R24, [R1+0x1b0] ;  /* 0x0001b00001187983 */ /* 0x000f220000300a00 */
[----:B0-----:R-:W-:-:S05]  /*19c20*/  IMAD.MOV.U32 R0, RZ, RZ, R19 ;  /* 0x000000ffff007224 */ /* 0x001fca00078e0013 */
        /* <DEDUP_REMOVED lines=9> */
[----:B------:R1:W-:Y:S04]  /*19cc0*/  STL [R1+0x3c8], R6 ;  /* 0x0003c80601007387 */ /* 0x0003e80000100800 */
[----:B------:R-:W4:Y:S01]  /*19cd0*/  LDL.LU.64 R18, [R1+0x198] ;  /* 0x0001980001127983 */ /* 0x000f220000300a00 */
[----:B0-----:R-:W-:-:S05]  /*19ce0*/  IMAD.MOV.U32 R0, RZ, RZ, R7 ;  /* 0x000000ffff007224 */ /* 0x001fca00078e0007 */
[----:B------:R0:W-:Y:S04]  /*19cf0*/  STL [R1+0x1f0], R0 ;  /* 0x0001f00001007387 */ /* 0x0001e80000100800 */
[----:B------:R0:W-:Y:S04]  /*19d00*/  STL [R1+0x3cc], R4 ;  /* 0x0003cc0401007387 */ /* 0x0001e80000100800 */
[----:B-1----:R-:W4:Y:S01]  /*19d10*/  LDL.LU.64 R6, [R1+0x190] ;  /* 0x0001900001067983 */ /* 0x002f220000300a00 */
[----:B0-----:R-:W-:-:S05]  /*19d20*/  IMAD.MOV.U32 R0, RZ, RZ, R5 ;  /* 0x000000ffff007224 */ /* 0x001fca00078e0005 */
[----:B------:R0:W-:Y:S04]  /*19d30*/  STL [R1+0x1e8], R0 ;  /* 0x0001e80001007387 */ /* 0x0001e80000100800 */
[----:B------:R1:W-:Y:S04]  /*19d40*/  STL [R1+0x3d0], R28 ;  /* 0x0003d01c01007387 */ /* 0x0003e80000100800 */
[----:B------:R-:W4:Y:S01]  /*19d50*/  LDL.LU.64 R4, [R1+0x188] ;  /* 0x0001880001047983 */ /* 0x000f220000300a00 */
[----:B0-----:R-:W-:-:S03]  /*19d60*/  IMAD.MOV.U32 R0, RZ, RZ, R29 ;  /* 0x000000ffff007224 */ /* 0x001fc600078e001d */
[----:B---3--:R-:W-:Y:S04]  /*19d70*/  STL [R1+0x3d4], R16 ;  /* 0x0003d41001007387 */ /* 0x008fe80000100800 */
[----:B------:R0:W-:Y:S04]  /*19d80*/  STL [R1+0x1e0], R0 ;  /* 0x0001e00001007387 */ /* 0x0001e80000100800 */
[----:B-1----:R-:W3:Y:S01]  /*19d90*/  LDL.LU.64 R28, [R1+0x180] ;  /* 0x00018000011c7983 */ /* 0x002ee20000300a00 */
[----:B0-----:R-:W-:-:S03]  /*19da0*/  IMAD.MOV.U32 R0, RZ, RZ, R17 ;  /* 0x000000ffff007224 */ /* 0x001fc600078e0011 */
[----:B------:R-:W-:Y:S04]  /*19db0*/  STL [R1+0x3d8], R14 ;  /* 0x0003d80e01007387 */ /* 0x000fe80000100800 */
[----:B------:R0:W-:Y:S04]  /*19dc0*/  STL [R1+0x1d8], R0 ;  /* 0x0001d80001007387 */ /* 0x0001e80000100800 */
[----:B------:R-:W3:Y:S01]  /*19dd0*/  LDL.LU.64 R16, [R1+0x178] ;  /* 0x0001780001107983 */ /* 0x000ee20000300a00 */
[----:B0-----:R-:W-:-:S03]  /*19de0*/  IMAD.MOV.U32 R0, RZ, RZ, R15 ;  /* 0x000000ffff007224 */ /* 0x001fc600078e000f */
[----:B--2---:R-:W-:Y:S04]  /*19df0*/  STL [R1+0x3dc], R22 ;  /* 0x0003dc1601007387 */ /* 0x004fe80000100800 */
[----:B------:R0:W-:Y:S04]  /*19e00*/  STL [R1+0x1d0], R0 ;  /* 0x0001d00001007387 */ /* 0x0001e80000100800 */
[----:B------:R-:W2:Y:S01]  /*19e10*/  LDL.LU.64 R14, [R1+0x170] ;  /* 0x00017000010e7983 */ /* 0x000ea20000300a00 */
[----:B0-----:R-:W-:-:S03]  /*19e20*/  IMAD.MOV.U32 R0, RZ, RZ, R23 ;  /* 0x000000ffff007224 */ /* 0x001fc600078e0017 */
[----:B----4-:R-:W-:Y:S04]  /*19e30*/  STL [R1+0x3e0], R20 ;  /* 0x0003e01401007387 */ /* 0x010fe80000100800 */
[----:B------:R0:W-:Y:S04]  /*19e40*/  STL [R1+0x1c8], R0 ;  /* 0x0001c80001007387 */ /* 0x0001e80000100800 */
[----:B------:R-:W4:Y:S01]  /*19e50*/  LDL.LU.64 R22, [R1+0x168] ;  /* 0x0001680001167983 */ /* 0x000f220000300a00 */
[----:B0-----:R-:W-:-:S03]  /*19e60*/  IMAD.MOV.U32 R0, RZ, RZ, R21 ;  /* 0x000000ffff007224 */ /* 0x001fc600078e0015 */
[----:B------:R-:W-:Y:S04]  /*19e70*/  STL [R1+0x3e4], R12 ;  /* 0x0003e40c01007387 */ /* 0x000fe80000100800 */
[----:B------:R0:W-:Y:S04]  /*19e80*/  STL [R1+0x1c0], R0 ;  /* 0x0001c00001007387 */ /* 0x0001e80000100800 */
[----:B------:R-:W4:Y:S04]  /*19e90*/  LDL.LU.64 R20, [R1+0x160] ;  /* 0x0001600001147983 */ /* 0x000f280000300a00 */
[----:B------:R-:W-:Y:S01]  /*19ea0*/  STL [R1+0x3e8], R24 ;  /* 0x0003e81801007387 */ /* 0x000fe20000100800 */
[----:B0-----:R-:W-:-:S05]  /*19eb0*/  IMAD.MOV.U32 R0, RZ, RZ, R13 ;  /* 0x000000ffff007224 */ /* 0x001fca00078e000d */
[----:B------:R0:W-:Y:S04]  /*19ec0*/  STL [R1+0x1c4], R0 ;  /* 0x0001c40001007387 */ /* 0x0001e80000100800 */
[----:B------:R-:W4:Y:S01]  /*19ed0*/  LDL.LU.64 R12, [R1+0x158] ;  /* 0x00015800010c7983 */ /* 0x000f220000300a00 */
[----:B0-----:R-:W-:-:S03]  /*19ee0*/  IMAD.MOV.U32 R0, RZ, RZ, R25 ;  /* 0x000000ffff007224 */ /* 0x001fc600078e0019 */
[----:B------:R-:W-:Y:S04]  /*19ef0*/  STL [R1+0x3ec], R10 ;  /* 0x0003ec0a01007387 */ /* 0x000fe80000100800 */
[----:B------:R0:W-:Y:S02]  /*19f00*/  STL [R1+0x1cc], R0 ;  /* 0x0001cc0001007387 */ /* 0x0001e40000100800 */
[----:B0-----:R-:W-:Y:S02]  /*19f10*/  IMAD.MOV.U32 R0, RZ, RZ, R11 ;  /* 0x000000ffff007224 */ /* 0x001fe400078e000b */
[----:B------:R-:W4:Y:S04]  /*19f20*/  LDL.LU.64 R10, [R1+0x150] ;  /* 0x00015000010a7983 */ /* 0x000f280000300a00 */
        /* <DEDUP_REMOVED lines=10> */
[----:B------:R-:W-:Y:S01]  /*19fd0*/  STL [R1+0x3fc], R4 ;  /* 0x0003fc0401007387 */ /* 0x000fe20000100800 */
[----:B0-----:R-:W-:-:S05]  /*19fe0*/  IMAD.MOV.U32 R0, RZ, RZ, R7 ;  /* 0x000000ffff007224 */ /* 0x001fca00078e0007 */
[----:B------:R0:W-:Y:S04]  /*19ff0*/  STL [R1+0x1ec], R0 ;  /* 0x0001ec0001007387 */ /* 0x0001e80000100800 */
[----:B-1----:R-:W4:Y:S04]  /*1a000*/  LDL.LU.64 R6, [R1+0x138] ;  /* 0x0001380001067983 */ /* 0x002f280000300a00 */
[----:B---3--:R-:W-:Y:S01]  /*1a010*/  STL [R1+0x400], R28 ;  /* 0x0004001c01007387 */ /* 0x008fe20000100800 */
[----:B0-----:R-:W-:-:S05]  /*1a020*/  IMAD.MOV.U32 R0, RZ, RZ, R5 ;  /* 0x000000ffff007224 */ /* 0x001fca00078e0005 */
[----:B------:R0:W-:Y:S04]  /*1a030*/  STL [R1+0x1f4], R0 ;  /* 0x0001f40001007387 */ /* 0x0001e80000100800 */
[----:B------:R-:W3:Y:S04]  /*1a040*/  LDL.LU.64 R4, [R1+0x130] ;  /* 0x0001300001047983 */ /* 0x000ee80000300a00 */
[----:B------:R-:W-:Y:S01]  /*1a050*/  STL [R1+0x404], R16 ;  /* 0x0004041001007387 */ /* 0x000fe20000100800 */
[----:B0-----:R-:W-:-:S05]  /*1a060*/  IMAD.MOV.U32 R0, RZ, RZ, R29 ;  /* 0x000000ffff007224 */ /* 0x001fca00078e001d */
        /* <DEDUP_REMOVED lines=13> */
[----:B------:R-:W4:Y:S01]  /*1a140*/  LDL.LU.64 R26, [R1+0x110] ;  /* 0x00011000011a7983 */ /* 0x000f220000300a00 */
[----:B0-----:R-:W-:-:S05]  /*1a150*/  IMAD.MOV.U32 R0, RZ, RZ, R21 ;  /* 0x000000ffff007224 */ /* 0x001fca00078e0015 */
[----:B------:R0:W-:Y:S04]  /*1a160*/  STL [R1+0x21c], R0 ;  /* 0x00021c0001007387 */ /* 0x0001e80000100800 */
[----:B------:R1:W-:Y:S04]  /*1a170*/  STL [R1+0x41c], R12 ;  /* 0x00041c0c01007387 */ /* 0x0003e80000100800 */
[----:B------:R-:W4:Y:S01]  /*1a180*/  LDL.LU.64 R24, [R1+0x108] ;  /* 0x0001080001187983 */ /* 0x000f220000300a00 */
[----:B0-----:R-:W-:-:S03]  /*1a190*/  IMAD.MOV.U32 R0, RZ, RZ, R13 ;  /* 0x000000ffff007224 */ /* 0x001fc600078e000d */
[----:B-1----:R-:W4:Y:S04]  /*1a1a0*/  LDL.LU.64 R12, [R1+0x100] ;  /* 0x00010000010c7983 */ /* 0x002f280000300a00 */
[----:B------:R0:W-:Y:S04]  /*1a1b0*/  STL [R1+0x224], R0 ;  /* 0x0002240001007387 */ /* 0x0001e80000100800 */
[----:B------:R1:W-:Y:S04]  /*1a1c0*/  STL [R1+0x424], R10 ;  /* 0x0004240a01007387 */ /* 0x0003e80000100800 */
[----:B------:R-:W4:Y:S01]  /*1a1d0*/  LDL.LU.64 R22, [R1+0xf8] ;  /* 0x0000f80001167983 */ /* 0x000f220000300a00 */
[----:B0-----:R-:W-:-:S03]  /*1a1e0*/  IMAD.MOV.U32 R0, RZ, RZ, R11 ;  /* 0x000000ffff007224 */ /* 0x001fc600078e000b */
[----:B------:R-:W-:Y:S04]  /*1a1f0*/  STL [R1+0x42c], R8 ;  /* 0x00042c0801007387 */ /* 0x000fe80000100800 */
[----:B------:R0:W-:Y:S04]  /*1a200*/  STL [R1+0x22c], R0 ;  /* 0x00022c0001007387 */ /* 0x0001e80000100800 */
[----:B-1----:R-:W4:Y:S01]  /*1a210*/  LDL.LU.64 R10, [R1+0xf0] ;  /* 0x0000f000010a7983 */ /* 0x002f220000300a00 */
[----:B0-----:R-:W-:-:S03]  /*1a220*/  IMAD.MOV.U32 R0, RZ, RZ, R9 ;  /* 0x000000ffff007224 */ /* 0x001fc600078e0009 */
[----:B------:R-:W-:Y:S04]  /*1a230*/  STL [R1+0x434], R18 ;  /* 0x0004341201007387 */ /* 0x000fe80000100800 */
[----:B------:R0:W-:Y:S04]  /*1a240*/  STL [R1+0x234], R0 ;  /* 0x0002340001007387 */ /* 0x0001e80000100800 */
[----:B------:R-:W4:Y:S04]  /*1a250*/  LDL.LU.64 R8, [R1+0xe8] ;  /* 0x0000e80001087983 */ /* 0x000f280000300a00 */
[----:B------:R-:W4:Y:S01]  /*1a260*/  LDL.LU.64 R20, [R1+0xe0] ;  /* 0x0000e00001147983 */ /* 0x000f220000300a00 */
[----:B0-----:R-:W-:-:S05]  /*1a270*/  MOV R0, R19 ;  /* 0x0000001300007202 */ /* 0x001fca0000000f00 */
        /* <DEDUP_REMOVED lines=9> */
[----:B------:R1:W-:Y:S04]  /*1a310*/  STL [R1+0x44c], R28 ;  /* 0x00044c1c01007387 */ /* 0x0003e80000100800 */
[----:B------:R-:W3:Y:S01]  /*1a320*/  LDL.LU.64 R18, [R1+0xc8] ;  /* 0x0000c80001127983 */ /* 0x000ee20000300a00 */
[----:B0-----:R-:W-:-:S03]  /*1a330*/  IMAD.MOV.U32 R0, RZ, RZ, R29 ;  /* 0x000000ffff007224 */ /* 0x001fc600078e001d */
[----:B--2---:R-:W-:Y:S04]  /*1a340*/  STL [R1+0x454], R16 ;  /* 0x0004541001007387 */ /* 0x004fe80000100800 */
[----:B------:R0:W-:Y:S04]  /*1a350*/  STL [R1+0x39c], R0 ;  /* 0x00039c0001007387 */ /* 0x0001e80000100800 */
[----:B-1----:R-:W2:Y:S01]  /*1a360*/  LDL.LU.64 R28, [R1+0xc0] ;  /* 0x0000c000011c7983 */ /* 0x002ea20000300a00 */
[----:B0-----:R-:W-:-:S03]  /*1a370*/  IMAD.MOV.U32 R0, RZ, RZ, R17 ;  /* 0x000000ffff007224 */ /* 0x001fc600078e0011 */
[----:B----4-:R-:W-:Y:S04]  /*1a380*/  STL [R1+0x45c], R14 ;  /* 0x00045c0e01007387 */ /* 0x010fe80000100800 */
[----:B------:R0:W-:Y:S04]  /*1a390*/  STL [R1+0x410], R0 ;  /* 0x0004100001007387 */ /* 0x0001e80000100800 */
[----:B------:R-:W4:Y:S01]  /*1a3a0*/  LDL.LU.64 R16, [R1+0xb8] ;  /* 0x0000b80001107983 */ /* 0x000f220000300a00 */
[----:B0-----:R-:W-:-:S03]  /*1a3b0*/  IMAD.MOV.U32 R0, RZ, RZ, R15 ;  /* 0x000000ffff007224 */ /* 0x001fc600078e000f */
[----:B------:R-:W4:Y:S04]  /*1a3c0*/  LDL.LU.64 R14, [R1+0xb0] ;  /* 0x0000b000010e7983 */ /* 0x000f280000300a00 */
[----:B------:R0:W-:Y:S04]  /*1a3d0*/  STL [R1+0x418], R0 ;  /* 0x0004180001007387 */ /* 0x0001e80000100800 */
[----:B------:R-:W-:Y:S01]  /*1a3e0*/  STL [R1+0x464], R26 ;  /* 0x0004641a01007387 */ /* 0x000fe20000100800 */
[----:B0-----:R-:W-:-:S03]  /*1a3f0*/  IMAD.MOV.U32 R0, RZ, RZ, R27 ;  /* 0x000000ffff007224 */ /* 0x001fc600078e001b */
[----:B------:R-:W-:Y:S04]  /*1a400*/  STL [R1+0x46c], R24 ;  /* 0x00046c1801007387 */ /* 0x000fe80000100800 */
[----:B------:R0:W-:Y:S02]  /*1a410*/  STL [R1+0x420], R0 ;  /* 0x0004200001007387 */ /* 0x0001e40000100800 */
[----:B0-----:R-:W-:Y:S02]  /*1a420*/  IMAD.MOV.U32 R0, RZ, RZ, R25 ;  /* 0x000000ffff007224 */ /* 0x001fe400078e0019 */
[----:B------:R-:W-:Y:S04]  /*1a430*/  STL [R1+0x474], R12 ;  /* 0x0004740c01007387 */ /* 0x000fe80000100800 */
[----:B------:R0:W-:Y:S02]  /*1a440*/  STL [R1+0x428], R0 ;  /* 0x0004280001007387 */ /* 0x0001e40000100800 */
[----:B0-----:R-:W-:-:S02]  /*1a450*/  IMAD.MOV.U32 R0, RZ, RZ, R13 ;  /* 0x000000ffff007224 */ /* 0x001fc400078e000d */
[----:B------:R-:W-:Y:S04]  /*1a460*/  STL [R1+0x47c], R22 ;  /* 0x00047c1601007387 */ /* 0x000fe80000100800 */
        /* <DEDUP_REMOVED lines=8> */
[----:B------:R1:W-:Y:S04]  /*1a4f0*/  STL [R1+0x48c], R8 ;  /* 0x00048c0801007387 */ /* 0x0003e80000100800 */
[----:B------:R-:W-:Y:S01]  /*1a500*/  STL [R1+0x494], R20 ;  /* 0x0004941401007387 */ /* 0x000fe20000100800 */
[----:B0-----:R-:W-:-:S05]  /*1a510*/  IMAD.MOV.U32 R0, RZ, RZ, R9 ;  /* 0x000000ffff007224 */ /* 0x001fca00078e0009 */
[----:B------:R0:W-:Y:S04]  /*1a520*/  STL [R1+0x448], R0 ;  /* 0x0004480001007387 */ /* 0x0001e80000100800 */
[----:B-1----:R-:W4:Y:S04]  /*1a530*/  LDL.LU.64 R8, [R1+0x98] ;  /* 0x0000980001087983 */ /* 0x002f280000300a00 */
[----:B------:R-:W-:Y:S01]  /*1a540*/  STL [R1+0x49c], R6 ;  /* 0x00049c0601007387 */ /* 0x000fe20000100800 */
[----:B0-----:R-:W-:-:S05]  /*1a550*/  IMAD.MOV.U32 R0, RZ, RZ, R21 ;  /* 0x000000ffff007224 */ /* 0x001fca00078e0015 */
[----:B------:R0:W-:Y:S02]  /*1a560*/  STL [R1+0x450], R0 ;  /* 0x0004500001007387 */ /* 0x0001e40000100800 */
[----:B0-----:R-:W-:Y:S02]  /*1a570*/  IMAD.MOV.U32 R0, RZ, RZ, R7 ;  /* 0x000000ffff007224 */ /* 0x001fe400078e0007 */
[----:B------:R-:W4:Y:S04]  /*1a580*/  LDL.LU.64 R6, [R1+0x90] ;  /* 0x0000900001067983 */ /* 0x000f280000300a00 */
[----:B------:R0:W-:Y:S04]  /*1a590*/  STL [R1+0x458], R0 ;  /* 0x0004580001007387 */ /* 0x0001e80000100800 */
[----:B---3--:R1:W-:Y:S04]  /*1a5a0*/  STL [R1+0x4a4], R4 ;  /* 0x0004a40401007387 */ /* 0x0083e80000100800 */
[----:B------:R-:W-:Y:S01]  /*1a5b0*/  STL [R1+0x4ac], R18 ;  /* 0x0004ac1201007387 */ /* 0x000fe20000100800 */
[----:B0-----:R-:W-:-:S05]  /*1a5c0*/  IMAD.MOV.U32 R0, RZ, RZ, R5 ;  /* 0x000000ffff007224 */ /* 0x001fca00078e0005 */
[----:B------:R0:W-:Y:S04]  /*1a5d0*/  STL [R1+0x460], R0 ;  /* 0x0004600001007387 */ /* 0x0001e80000100800 */
[----:B-1----:R-:W3:Y:S01]  /*1a5e0*/  LDL.LU.64 R4, [R1+0x88] ;  /* 0x0000880001047983 */ /* 0x002ee20000300a00 */
[----:B0-----:R-:W-:-:S03]  /*1a5f0*/  IMAD.MOV.U32 R0, RZ, RZ, R19 ;  /* 0x000000ffff007224 */ /* 0x001fc600078e0013 */
[----:B--2---:R-:W-:Y:S04]  /*1a600*/  STL [R1+0x4b4], R28 ;  /* 0x0004b41c01007387 */ /* 0x004fe80000100800 */
[----:B------:R0:W-:Y:S02]  /*1a610*/  STL [R1+0x468], R0 ;  /* 0x0004680001007387 */ /* 0x0001e40000100800 */
[----:B0-----:R-:W-:Y:S02]  /*1a620*/  IMAD.MOV.U32 R0, RZ, RZ, R29 ;  /* 0x000000ffff007224 */ /* 0x001fe400078e001d */
[----:B------:R-:W2:Y:S04]  /*1a630*/  LDL.LU.64 R28, [R1+0x80] ;  /* 0x00008000011c7983 */ /* 0x000ea80000300a00 */
[----:B------:R0:W-:Y:S04]  /*1a640*/  STL [R1+0x470], R0 ;  /* 0x0004700001007387 */ /* 0x0001e80000100800 */
[----:B----4-:R-:W-:Y:S01]  /*1a650*/  STL [R1+0x4bc], R16 ;  /* 0x0004bc1001007387 */ /* 0x010fe20000100800 */
[----:B0-----:R-:W-:-:S03]  /*1a660*/  IMAD.MOV.U32 R0, RZ, RZ, R17 ;  /* 0x000000ffff007224 */ /* 0x001fc600078e0011 */
[----:B------:R-:W-:Y:S04]  /*1a670*/  STL [R1+0x4c4], R14 ;  /* 0x0004c40e01007387 */ /* 0x000fe80000100800 */
[----:B------:R-:W-:Y:S04]  /*1a680*/  STL [R1+0x478], R0 ;  /* 0x0004780001007387 */ /* 0x000fe80000100800 */
[----:B------:R-:W4:Y:S04]  /*1a690*/  LDL.LU.64 R26, [R1+0x68] ;  /* 0x00006800011a7983 */ /* 0x000f280000300a00 */
[----:B----4-:R0:W-:Y:S04]  /*1a6a0*/  STL.64 [R1+0x760], R26 ;  /* 0x0007601a01007387 */ /* 0x0101e80000100a00 */
[----:B0-----:R-:W4:Y:S01]  /*1a6b0*/  LDL.LU.64 R26, [R1+0x70] ;  /* 0x00007000011a7983 */ /* 0x001f220000300a00 */
[----:B------:R-:W-:-:S03]  /*1a6c0*/  IMAD.MOV.U32 R0, RZ, RZ, R15 ;  /* 0x000000ffff007224 */ /* 0x000fc600078e000f */
[----:B----4-:R0:W-:Y:S04]  /*1a6d0*/  STL.64 [R1+0x768], R26 ;  /* 0x0007681a01007387 */ /* 0x0101e80000100a00 */
[----:B0-----:R-:W4:Y:S04]  /*1a6e0*/  LDL.LU.64 R26, [R1+0x78] ;  /* 0x00007800011a7983 */ /* 0x001f280000300a00 */
[----:B------:R-:W4:Y:S04]  /*1a6f0*/  LDL.LU.64 R2, [R1+0x60] ;  /* 0x0000600001027983 */ /* 0x000f280000300a00 */
[----:B------:R0:W-:Y:S04]  /*1a700*/  STL [R1+0x480], R0 ;  /* 0x0004800001007387 */ /* 0x0001e80000100800 */
[----:B------:R-:W-:Y:S04]  /*1a710*/  STL [R1+0x4cc], R12 ;  /* 0x0004cc0c01007387 */ /* 0x000fe80000100800 */
[----:B------:R-:W4:Y:S04]  /*1a720*/  LDL.LU.64 R24, [R1+0x58] ;  /* 0x0000580001187983 */ /* 0x000f280000300a00 */
[----:B------:R-:W4:Y:S01]  /*1a730*/  LDL.LU.64 R22, [R1+0x50] ;  /* 0x0000500001167983 */ /* 0x000f220000300a00 */
[----:B0-----:R-:W-:-:S05]  /*1a740*/  IMAD.MOV.U32 R0, RZ, RZ, R13 ;  /* 0x000000ffff007224 */ /* 0x001fca00078e000d */
        /* <DEDUP_REMOVED lines=11> */
[----:B------:R1:W-:Y:S04]  /*1a800*/  STL [R1+0x4e4], R6 ;  /* 0x0004e40601007387 */ /* 0x0003e80000100800 */
[----:B------:R-:W4:Y:S04]  /*1a810*/  LDL.LU.64 R12, [R1+0x28] ;  /* 0x00002800010c7983 */ /* 0x000f280000300a00 */
[----:B------:R-:W4:Y:S01]  /*1a820*/  LDL.LU.64 R10, [R1+0x20] ;  /* 0x00002000010a7983 */ /* 0x000f220000300a00 */
[----:B0-----:R-:W-:-:S05]  /*1a830*/  IMAD.MOV.U32 R0, RZ, RZ, R7 ;  /* 0x000000ffff007224 */ /* 0x001fca00078e0007 */
[----:B------:R0:W-:Y:S04]  /*1a840*/  STL [R1+0x4a0], R0 ;  /* 0x0004a00001007387 */ /* 0x0001e80000100800 */
[----:B---3--:R3:W-:Y:S04]  /*1a850*/  STL [R1+0x4ec], R4 ;  /* 0x0004ec0401007387 */ /* 0x0087e80000100800 */
[----:B------:R-:W4:Y:S04]  /*1a860*/  LDL.LU.64 R8, [R1+0x18] ;  /* 0x0000180001087983 */ /* 0x000f280000300a00 */
[----:B-1----:R-:W4:Y:S01]  /*1a870*/  LDL.LU.64 R6, [R1+0x10] ;  /* 0x0000100001067983 */ /* 0x002f220000300a00 */
[----:B0-----:R-:W-:-:S05]  /*1a880*/  IMAD.MOV.U32 R0, RZ, RZ, R5 ;  /* 0x000000ffff007224 */ /* 0x001fca00078e0005 */
[----:B------:R0:W-:Y:S04]  /*1a890*/  STL [R1+0x4a8], R0 ;  /* 0x0004a80001007387 */ /* 0x0001e80000100800 */
[----:B--2---:R1:W-:Y:S04]  /*1a8a0*/  STL [R1+0x4f4], R28 ;  /* 0x0004f41c01007387 */ /* 0x0043e80000100800 */
[----:B---3--:R-:W2:Y:S01]  /*1a8b0*/  LDL.LU.64 R4, [R1+0x8] ;  /* 0x0000080001047983 */ /* 0x008ea20000300a00 */
[----:B0-----:R-:W-:-:S03]  /*1a8c0*/  IMAD.MOV.U32 R0, RZ, RZ, R29 ;  /* 0x000000ffff007224 */ /* 0x001fc600078e001d */
[----:B-1----:R-:W3:Y:S04]  /*1a8d0*/  LDL.LU.64 R28, [R1] ;  /* 0x00000000011c7983 */ /* 0x002ee80000300a00 */
[----:B------:R0:W-:Y:S04]  /*1a8e0*/  STL [R1+0x4b0], R0 ;  /* 0x0004b00001007387 */ /* 0x0001e80000100800 */
[----:B----4-:R1:W-:Y:S01]  /*1a8f0*/  STL [R1+0x4fc], R26 ;  /* 0x0004fc1a01007387 */ /* 0x0103e20000100800 */
[----:B0-----:R-:W-:-:S03]  /*1a900*/  IMAD.MOV.U32 R0, RZ, RZ, R27 ;  /* 0x000000ffff007224 */ /* 0x001fc600078e001b */
[----:B-1----:R-:W4:Y:S04]  /*1a910*/  LDL.LU.64 R26, [R1+0x768] ;  /* 0x00076800011a7983 */ /* 0x002f280000300a00 */
[----:B----4-:R-:W-:Y:S04]  /*1a920*/  STL [R1+0x504], R26 ;  /* 0x0005041a01007387 */ /* 0x010fe80000100800 */
[----:B------:R0:W-:Y:S02]  /*1a930*/  STL [R1+0x4b8], R0 ;  /* 0x0004b80001007387 */ /* 0x0001e40000100800 */
[----:B0-----:R-:W-:-:S02]  /*1a940*/  IMAD.MOV.U32 R0, RZ, RZ, R27 ;  /* 0x000000ffff007224 */ /* 0x001fc400078e001b */
[----:B------:R-:W4:Y:S04]  /*1a950*/  LDL.LU.64 R26, [R1+0x760] ;  /* 0x00076000011a7983 */ /* 0x000f280000300a00 */
[----:B----4-:R-:W-:Y:S04]  /*1a960*/  STL [R1+0x50c], R26 ;  /* 0x00050c1a01007387 */ /* 0x010fe80000100800 */
[----:B------:R0:W-:Y:S02]  /*1a970*/  STL [R1+0x4c0], R0 ;  /* 0x0004c00001007387 */ /* 0x0001e40000100800 */
[----:B0-----:R-:W-:-:S02]  /*1a980*/  IMAD.MOV.U32 R0, RZ, RZ, R27 ;  /* 0x000000ffff007224 */ /* 0x001fc400078e001b */
[----:B------:R-:W4:Y:S04]  /*1a990*/  LDL.LU.64 R26, [R1+0x758] ;  /* 0x00075800011a7983 */ /* 0x000f280000300a00 */
[----:B------:R0:W-:Y:S04]  /*1a9a0*/  STL [R1+0x4c8], R0 ;  /* 0x0004c80001007387 */ /* 0x0001e80000100800 */
[----:B0-----:R0:W5:Y:S04]  /*1a9b0*/  LDL.LU R0, [R1+0x754] ;  /* 0x0007540001007983 */ /* 0x0011680000300800 */
[----:B------:R1:W-:Y:S04]  /*1a9c0*/  STL [R1+0x514], R2 ;  /* 0x0005140201007387 */ /* 0x0003e80000100800 */
[----:B-1----:R0:W5:Y:S04]  /*1a9d0*/  LDL.LU R2, [R1+0x750] ;  /* 0x0007500001027983 */ /* 0x0021680000300800 */
[----:B------:R-:W-:Y:S04]  /*1a9e0*/  STL [R1+0x51c], R24 ;  /* 0x00051c1801007387 */ /* 0x000fe80000100800 */
[----:B------:R1:W-:Y:S02]  /*1a9f0*/  STL [R1+0x4d0], R3 ;  /* 0x0004d00301007387 */ /* 0x0003e40000100800 */
[----:B-1----:R-:W-:-:S02]  /*1aa00*/  IMAD.MOV.U32 R3, RZ, RZ, R25 ;  /* 0x000000ffff037224 */ /* 0x002fc400078e0019 */
[----:B------:R-:W4:Y:S04]  /*1aa10*/  LDL.LU.64 R24, [R1+0x748] ;  /* 0x0007480001187983 */ /* 0x000f280000300a00 */
        /* <DEDUP_REMOVED lines=36> */
[----:B--2---:R-:W-:Y:S04]  /*1ac60*/  STL [R1+0x568], R4 ;  /* 0x0005680401007387 */ /* 0x004fe80000100800 */
[----:B------:R1:W-:Y:S02]  /*1ac70*/  STL [R1+0x520], R3 ;  /* 0x0005200301007387 */ /* 0x0003e40000100800 */
[----:B-1----:R-:W-:-:S02]  /*1ac80*/  IMAD.MOV.U32 R3, RZ, RZ, R5 ;  /* 0x000000ffff037224 */ /* 0x002fc400078e0005 */
[----:B------:R-:W2:Y:S04]  /*1ac90*/  LDL.LU.64 R4, [R1+0x6f8] ;  /* 0x0006f80001047983 */ /* 0x000ea80000300a00 */
[----:B---3--:R-:W-:Y:S04]  /*1aca0*/  STL [R1+0x56c], R28 ;  /* 0x00056c1c01007387 */ /* 0x008fe80000100800 */
[----:B------:R1:W-:Y:S02]  /*1acb0*/  STL [R1+0x528], R3 ;  /* 0x0005280301007387 */ /* 0x0003e40000100800 */
[----:B-1----:R-:W-:-:S02]  /*1acc0*/  IMAD.MOV.U32 R3, RZ, RZ, R29 ;  /* 0x000000ffff037224 */ /* 0x002fc400078e001d */
[----:B------:R-:W3:Y:S04]  /*1acd0*/  LDL.LU.64 R28, [R1+0x6f0] ;  /* 0x0006f000011c7983 */ /* 0x000ee80000300a00 */
[----:B------:R1:W-:Y:S02]  /*1ace0*/  STL [R1+0x530], R3 ;  /* 0x0005300301007387 */ /* 0x0003e40000100800 */
[----:B-1----:R-:W1:Y:S02]  /*1acf0*/  LDC R3, c[0x0][0x238] ;  /* 0x00008e00ff037b82 */ /* 0x002e640000000800 */
[----:B---3--:R-:W-:Y:S04]  /*1ad00*/  STL [R1+0x570], R28 ;  /* 0x0005701c01007387 */ /* 0x008fe80000100800 */
[----:B------:R-:W-:Y:S04]  /*1ad10*/  STL [R1+0x538], R29 ;  /* 0x0005381d01007387 */ /* 0x000fe80000100800 */
[----:B--2---:R-:W-:Y:S04]  /*1ad20*/  STL [R1+0x574], R4 ;  /* 0x0005740401007387 */ /* 0x004fe80000100800 */
[----:B------:R-:W-:Y:S04]  /*1ad30*/  STL [R1+0x540], R5 ;  /* 0x0005400501007387 */ /* 0x000fe80000100800 */
[----:B----4-:R-:W-:Y:S04]  /*1ad40*/  STL [R1+0x578], R6 ;  /* 0x0005780601007387 */ /* 0x010fe80000100800 */
[----:B------:R2:W-:Y:S04]  /*1ad50*/  STL [R1+0x548], R7 ;  /* 0x0005480701007387 */ /* 0x0005e80000100800 */
[----:B--2---:R-:W2:Y:S04]  /*1ad60*/  LDL.LU.64 R6, [R1+0x2a0] ;  /* 0x0002a00001067983 */ /* 0x004ea80000300a00 */
[----:B------:R-:W3:Y:S04]  /*1ad70*/  LDL.LU R28, [R1+0x6bc] ;  /* 0x0006bc00011c7983 */ /* 0x000ee80000300800 */
[----:B------:R0:W-:Y:S04]  /*1ad80*/  STL [R1+0x57c], R8 ;  /* 0x00057c0801007387 */ /* 0x0001e80000100800 */
        /* <DEDUP_REMOVED lines=14> */
[----:B------:R0:W-:Y:S01]  /*1ae70*/  STL [R1+0x688], R23 ;  /* 0x0006881701007387 */ /* 0x0001e20000100800 */
[----:B-1----:R-:W-:Y:S01]  /*1ae80*/  IMAD.SHL.U32 R4, R3, 0x20, RZ ;  /* 0x0000002003047824 */ /* 0x002fe200078e00ff */
[----:B------:R-:W-:Y:S01]  /*1ae90*/  UIADD3 UR7, UR7, -0x20, URZ ;  /* 0xffffffe007077890 */ /* 0x000fe2000fffe03f */
[----:B---3--:R-:W-:-:S05]  /*1aea0*/  VIADD R28, R28, 0xffffffff ;  /* 0xffffffff1c1c7836 */ /* 0x008fca0000000000 */
[----:B------:R0:W-:Y:S04]  /*1aeb0*/  STL [R1+0x6bc], R28 ;  /* 0x0006bc1c01007387 */ /* 0x0001e80000100800 */
[----:B------:R0:W-:Y:S04]  /*1aec0*/  STL [R1+0x69c], R24 ;  /* 0x00069c1801007387 */ /* 0x0001e80000100800 */
[----:B------:R0:W-:Y:S04]  /*1aed0*/  STL [R1+0x1bc], R25 ;  /* 0x0001bc1901007387 */ /* 0x0001e80000100800 */
[----:B------:R0:W-:Y:S04]  /*1aee0*/  STL [R1+0x6b8], R26 ;  /* 0x0006b81a01007387 */ /* 0x0001e80000100800 */
[----:B------:R0:W-:Y:S01]  /*1aef0*/  STL [R1+0x6b4], R27 ;  /* 0x0006b41b01007387 */ /* 0x0001e20000100800 */
[----:B------:R-:W-:Y:S01]  /*1af00*/  ISETP.NE.U32.AND P0, PT, R28, RZ, PT ;  /* 0x000000ff1c00720c */ /* 0x000fe20003f05070 */
[----:B--2---:R-:W-:-:S04]  /*1af10*/  IMAD.WIDE R4, R4, 0x2, R6 ;  /* 0x0000000204047825 */ /* 0x004fc800078e0206 */
[----:B------:R-:W-:Y:S02]  /*1af20*/  IMAD.MOV.U32 R3, RZ, RZ, R4 ;  /* 0x000000ffff037224 */ /* 0x000fe400078e0004 */
[----:B------:R-:W-:-:S06]  /*1af30*/  IMAD.MOV.U32 R4, RZ, RZ, R5 ;  /* 0x000000ffff047224 */ /* 0x000fcc00078e0005 */
[----:B0-----:R-:W-:Y:S05]  /*1af40*/  @P0 BRA `(.L_x_2) ;  /* 0xffffff2000940947 */ /* 0x001fea000383ffff */
[----:B------:R-:W2:Y:S04]  /*1af50*/  LDL.LU R7, [R1+0x594] ;  /* 0x0005940001077983 */ /* 0x000ea80000300800 */
[----:B--2---:R0:W-:Y:S04]  /*1af60*/  STL [R1+0x73c], R7 ;  /* 0x00073c0701007387 */ /* 0x0041e80000100800 */
[----:B0-----:R-:W2:Y:S04]  /*1af70*/  LDL.LU R7, [R1+0x5f8] ;  /* 0x0005f80001077983 */ /* 0x001ea80000300800 */
        /* <DEDUP_REMOVED lines=14> */
[----:B------:R-:W3:Y:S04]  /*1b060*/  LDL.LU R6, [R1+0x5b4] ;  /* 0x0005b40001067983 */ /* 0x000ee80000300800 */
[----:B---3--:R0:W-:Y:S04]  /*1b070*/  STL [R1+0x738], R6 ;  /* 0x0007380601007387 */ /* 0x0081e80000100800 */
[----:B0-----:R-:W3:Y:S04]  /*1b080*/  LDL.LU R6, [R1+0x584] ;  /* 0x0005840001067983 */ /* 0x001ee80000300800 */
        /* <DEDUP_REMOVED lines=15> */
[----:B0-----:R-:W2:Y:S04]  /*1b180*/  LDL.LU R6, [R1+0x58c] ;  /* 0x00058c0001067983 */ /* 0x001ea80000300800 */
[----:B------:R-:W3:Y:S04]  /*1b190*/  LDL.LU R5, [R1+0x5d4] ;  /* 0x0005d40001057983 */ /* 0x000ee80000300800 */
[----:B---3--:R0:W-:Y:S04]  /*1b1a0*/  STL [R1+0x734], R5 ;  /* 0x0007340501007387 */ /* 0x0081e80000100800 */
[----:B0-----:R-:W3:Y:S04]  /*1b1b0*/  LDL.LU R5, [R1+0x5a4] ;  /* 0x0005a40001057983 */ /* 0x001ee80000300800 */
[----:B------:R-:W4:Y:S04]  /*1b1c0*/  LDL.LU R4, [R1+0x5f4] ;  /* 0x0005f40001047983 */ /* 0x000f280000300800 */
[----:B----4-:R0:W-:Y:S04]  /*1b1d0*/  STL [R1+0x730], R4 ;  /* 0x0007300401007387 */ /* 0x0101e80000100800 */
[----:B0-----:R-:W4:Y:S04]  /*1b1e0*/  LDL.LU R4, [R1+0x5c4] ;  /* 0x0005c40001047983 */ /* 0x001f280000300800 */
[----:B------:R-:W2:Y:S04]  /*1b1f0*/  LDL.LU R11, [R1+0x590] ;  /* 0x00059000010b7983 */ /* 0x000ea80000300800 */
[----:B--2---:R0:W-:Y:S04]  /*1b200*/  STL [R1+0x72c], R11 ;  /* 0x00072c0b01007387 */ /* 0x0041e80000100800 */
        /* <DEDUP_REMOVED lines=43> */
[----:B------:R-:W2:Y:S01]  /*1b4c0*/  LDL.LU R3, [R1+0x664] ;  /* 0x0006640001037983 */ /* 0x000ea20000300800 */
[----:B------:R-:W-:-:S03]  /*1b4d0*/  F2FP.BF16.F32.PACK_AB R7, R6, R7 ;  /* 0x000000070607723e */ /* 0x000fc600000010ff */
[----:B--2---:R0:W-:Y:S04]  /*1b4e0*/  STL [R1+0x6f0], R3 ;  /* 0x0006f00301007387 */ /* 0x0041e80000100800 */
[----:B0-----:R-:W2:Y:S04]  /*1b4f0*/  LDL.LU R3, [R1+0x644] ;  /* 0x0006440001037983 */ /* 0x001ea80000300800 */
[----:B------:R-:W2:Y:S04]  /*1b500*/  LDL.LU R20, [R1+0x674] ;  /* 0x0006740001147983 */ /* 0x000ea80000300800 */
[----:B-----5:R-:W2:Y:S04]  /*1b510*/  LDL.LU R0, [R1+0x600] ;  /* 0x0006000001007983 */ /* 0x020ea80000300800 */
[----:B------:R-:W2:Y:S04]  /*1b520*/  LDL.LU R27, [R1+0x610] ;  /* 0x00061000011b7983 */ /* 0x000ea80000300800 */
[----:B------:R-:W2:Y:S04]  /*1b530*/  LDL.LU R2, [R1+0x620] ;  /* 0x0006200001027983 */ /* 0x000ea80000300800 */
[----:B------:R-:W2:Y:S04]  /*1b540*/  LDL.LU R26, [R1+0x630] ;  /* 0x00063000011a7983 */ /* 0x000ea80000300800 */
[----:B------:R-:W2:Y:S04]  /*1b550*/  LDL.LU R24, [R1+0x640] ;  /* 0x0006400001187983 */ /* 0x000ea80000300800 */
[----:B------:R-:W2:Y:S04]  /*1b560*/  LDL.LU R25, [R1+0x650] ;  /* 0x0006500001197983 */ /* 0x000ea80000300800 */
[----:B------:R-:W2:Y:S04]  /*1b570*/  LDL.LU R28, [R1+0x660] ;  /* 0x00066000011c7983 */ /* 0x000ea80000300800 */
[----:B------:R-:W2:Y:S04]  /*1b580*/  LDL.LU R29, [R1+0x670] ;  /* 0x00067000011d7983 */ /* 0x000ea80000300800 */
[----:B------:R-:W3:Y:S04]  /*1b590*/  LDL.LU R6, [R1+0x778] ;  /* 0x0007780001067983 */ /* 0x000ee80000300800 */
[----:B------:R0:W-:Y:S04]  /*1b5a0*/  STL [R1+0x1c], R7 ;  /* 0x00001c0701007387 */ /* 0x0001e80000100800 */
[----:B0-----:R-:W3:Y:S02]  /*1b5b0*/  LDL.LU R7, [R1+0x774] ;  /* 0x0007740001077983 */ /* 0x001ee40000300800 */
[----:B---3--:R-:W-:-:S02]  /*1b5c0*/  F2FP.BF16.F32.PACK_AB R7, R6, R7 ;  /* 0x000000070607723e */ /* 0x008fc400000010ff */
        /* <DEDUP_REMOVED lines=25> */
[----:B------:R0:W-:Y:S04]  /*1b760*/  STL [R1], R7 ;  /* 0x0000000701007387 */ /* 0x0001e80000100800 */
[----:B0-----:R-:W3:Y:S02]  /*1b770*/  LDL.LU R7, [R1+0x73c] ;  /* 0x00073c0001077983 */ /* 0x001ee40000300800 */
[----:B---3--:R-:W-:-:S02]  /*1b780*/  F2FP.BF16.F32.PACK_AB R7, R6, R7 ;  /* 0x000000070607723e */ /* 0x008fc400000010ff */
[----:B------:R-:W3:Y:S02]  /*1b790*/  LDL.LU R6, [R1+0x738] ;  /* 0x0007380001067983 */ /* 0x000ee40000300800 */
[----:B---3--:R-:W-:Y:S02]  /*1b7a0*/  F2FP.BF16.F32.PACK_AB R6, R5, R6 ;  /* 0x000000060506723e */ /* 0x008fe400000010ff */
[----:B------:R-:W3:Y:S02]  /*1b7b0*/  LDL.LU R5, [R1+0x734] ;  /* 0x0007340001057983 */ /* 0x000ee40000300800 */
[----:B---3--:R-:W-:Y:S02]  /*1b7c0*/  F2FP.BF16.F32.PACK_AB R5, R4, R5 ;  /* 0x000000050405723e */ /* 0x008fe400000010ff */
[----:B------:R-:W3:Y:S02]  /*1b7d0*/  LDL.LU R4, [R1+0x730] ;  /* 0x0007300001047983 */ /* 0x000ee40000300800 */
        /* <DEDUP_REMOVED lines=27> */
[----:B------:R-:W4:Y:S02]  /*1b990*/  LDL.LU R22, [R1+0x6f8] ;  /* 0x0006f80001167983 */ /* 0x000f240000300800 */
[----:B----4-:R-:W-:Y:S02]  /*1b9a0*/  F2FP.BF16.F32.PACK_AB R22, R21, R22 ;  /* 0x000000161516723e */ /* 0x010fe400000010ff */
[----:B------:R-:W2:Y:S02]  /*1b9b0*/  LDL.LU R21, [R1+0x6f4] ;  /* 0x0006f40001157983 */ /* 0x000ea40000300800 */
[----:B--2---:R-:W-:-:S02]  /*1b9c0*/  F2FP.BF16.F32.PACK_AB R21, R3, R21 ;  /* 0x000000150315723e */ /* 0x004fc400000010ff */
[----:B------:R-:W2:Y:S01]  /*1b9d0*/  LDL.LU R3, [R1+0x6f0] ;  /* 0x0006f00001037983 */ /* 0x000ea20000300800 */
[----:B------:R-:W-:Y:S02]  /*1b9e0*/  F2FP.BF16.F32.PACK_AB R25, R24, R25 ;  /* 0x000000191819723e */ /* 0x000fe400000010ff */
[----:B------:R-:W-:Y:S02]  /*1b9f0*/  F2FP.BF16.F32.PACK_AB R27, R0, R27 ;  /* 0x0000001b001b723e */ /* 0x000fe400000010ff */
[----:B------:R-:W-:Y:S02]  /*1ba00*/  F2FP.BF16.F32.PACK_AB R26, R2, R26 ;  /* 0x0000001a021a723e */ /* 0x000fe400000010ff */
[----:B------:R-:W-:Y:S02]  /*1ba10*/  F2FP.BF16.F32.PACK_AB R24, R28, R29 ;  /* 0x0000001d1c18723e */ /* 0x000fe400000010ff */
[----:B--2---:R-:W-:-:S07]  /*1ba20*/  F2FP.BF16.F32.PACK_AB R20, R3, R20 ;  /* 0x000000140314723e */ /* 0x004fce00000010ff */
.L_x_1:
[----:B0-----:R-:W2:Y:S01]  /*1ba30*/  LDL.LU R2, [R1+0x6c8] ;  /* 0x0006c80001027983 */ /* 0x001ea20000300800 */
[----:B------:R-:W0:Y:S01]  /*1ba40*/  S2R R28, SR_TID.X ;  /* 0x00000000001c7919 */ /* 0x000e220000002100 */
[----:B------:R-:W1:Y:S01]  /*1ba50*/  S2UR UR5, SR_CgaCtaId ;  /* 0x00000000000579c3 */ /* 0x000e620000008800 */
[----:B------:R-:W-:Y:S01]  /*1ba60*/  UMOV UR4, 0x400 ;  /* 0x0000040000047882 */ /* 0x000fe20000000000 */
[----:B------:R-:W-:Y:S01]  /*1ba70*/  ULDC.64 UR10, c[0x0][0x228] ;  /* 0x00008a00000a7ab9 */ /* 0x000fe20000000a00 */
[----:B------:R-:W3:Y:S01]  /*1ba80*/  LDL.LU R3, [R1+0x6cc] ;  /* 0x0006cc0001037983 */ /* 0x000ee20000300800 */
[----:B------:R-:W-:-:S03]  /*1ba90*/  ULDC.64 UR6, c[0x0][0x220] ;  /* 0x0000880000067ab9 */ /* 0x000fc60000000a00 */
[----:B------:R-:W4:Y:S01]  /*1baa0*/  LDL.LU R29, [R1+0x6a0] ;  /* 0x0006a000011d7983 */ /* 0x000f220000300800 */
[----:B-1----:R-:W-:-:S03]  /*1bab0*/  ULEA UR4, UR5, UR4, 0x18 ;  /* 0x0000000405047291 */ /* 0x002fc6000f8ec03f */
[----:B------:R-:W-:Y:S01]  /*1bac0*/  ULDC UR5, c[0x0][0x244] ;  /* 0x0000910000057ab9 */ /* 0x000fe20000000800 */
[----:B0-----:R-:W-:Y:S01]  /*1bad0*/  IMAD.SHL.U32 R0, R28, 0x80, RZ ;  /* 0x000000801c007824 */ /* 0x001fe200078e00ff */
[----:B------:R-:W-:Y:S04]  /*1bae0*/  BAR.SYNC.DEFER_BLOCKING 0x0 ;  /* 0x0000000000007b1d */ /* 0x000fe80000010000 */
[----:B--2---:R-:W-:Y:S01]  /*1baf0*/  LOP3.LUT R0, R2, 0xc00, R0, 0xf8, !PT ;  /* 0x00000c0002007812 */ /* 0x004fe200078ef800 */
[C---:B------:R-:W-:Y:S02]  /*1bb00*/  IMAD.SHL.U32 R2, R28.reuse, 0x4, RZ ;  /* 0x000000041c027824 */ /* 0x040fe400078e00ff */
[----:B------:R-:W-:-:S03]  /*1bb10*/  IMAD.SHL.U32 R28, R28, 0x200, RZ ;  /* 0x000002001c1c7824 */ /* 0x000fc600078e00ff */
[----:B------:R-:W-:Y:S02]  /*1bb20*/  LOP3.LUT R0, R0, 0x70, R2, 0x78, !PT ;  /* 0x0000007000007812 */ /* 0x000fe400078e7802 */
[----:B------:R-:W0:Y:S01]  /*1bb30*/  S2R R2, SR_TID.X ;  /* 0x0000000000027919 */ /* 0x000e220000002100 */
[----:B------:R-:W-:Y:S02]  /*1bb40*/  LOP3.LUT R28, R28, 0xc00, RZ, 0xc0, !PT ;  /* 0x00000c001c1c7812 */ /* 0x000fe400078ec0ff */
[----:B---3--:R-:W-:-:S05]  /*1bb50*/  IADD3 R3, R0, UR4, R3 ;  /* 0x0000000400037c10 */ /* 0x008fca000fffe003 */
[----:B------:R1:W-:Y:S04]  /*1bb60*/  STS.128 [R3+0x100], R20 ;  /* 0x0001001403007388 */ /* 0x0003e80000000c00 */
[----:B------:R2:W-:Y:S04]  /*1bb70*/  STS.128 [R3+0x180], R12 ;  /* 0x0001800c03007388 */ /* 0x0005e80000000c00 */
[----:B------:R-:W-:Y:S04]  /*1bb80*/  STS.128 [R3], R24 ;  /* 0x0000001803007388 */ /* 0x000fe80000000c00 */
[----:B------:R-:W-:Y:S01]  /*1bb90*/  STS.128 [R3+0x80], R16 ;  /* 0x0000801003007388 */ /* 0x000fe20000000c00 */
[----:B0-----:R-:W-:-:S05]  /*1bba0*/  LOP3.LUT R2, R2, 0x1f, RZ, 0xc0, !PT ;  /* 0x0000001f02027812 */ /* 0x001fca00078ec0ff */
[----:B------:R-:W-:Y:S02]  /*1bbb0*/  IMAD R28, R2, 0x10, R28 ;  /* 0x00000010021c7824 */ /* 0x000fe400078e021c */
[----:B------:R-:W1:Y:S02]  /*1bbc0*/  S2R R2, SR_TID.X ;  /* 0x0000000000027919 */ /* 0x000e640000002100 */
[--C-:B-1----:R-:W-:Y:S02]  /*1bbd0*/  SHF.R.U32.HI R23, RZ, 0x4, R2.reuse ;  /* 0x00000004ff177819 */ /* 0x102fe40000011602 */
[----:B------:R-:W-:Y:S01]  /*1bbe0*/  LOP3.LUT R28, R28, 0x20, R2, 0x78, !PT ;  /* 0x000000201c1c7812 */ /* 0x000fe200078e7802 */
[----:B------:R-:W-:Y:S01]  /*1bbf0*/  BAR.SYNC.DEFER_BLOCKING 0x0 ;  /* 0x0000000000007b1d */ /* 0x000fe20000010000 */
[----:B------:R-:W-:Y:S02]  /*1bc00*/  SGXT.U32 R23, R23, 0x2 ;  /* 0x000000021717781a */ /* 0x000fe40000000000 */
[----:B----4-:R-:W-:-:S02]  /*1bc10*/  LEA.HI R2, R2, R29, RZ, 0x1c ;  /* 0x0000001d02027211 */ /* 0x010fc400078fe0ff */
[C-C-:B--2---:R-:W-:Y:S02]  /*1bc20*/  LOP3.LUT R12, R29.reuse, 0xf8, R23.reuse, 0xfe, !PT ;  /* 0x000000f81d0c7812 */ /* 0x144fe400078efe17 */
[C-C-:B------:R-:W-:Y:S01]  /*1bc30*/  LOP3.LUT R14, R29.reuse, 0xf0, R23.reuse, 0xfe, !PT ;  /* 0x000000f01d0e7812 */ /* 0x140fe200078efe17 */
[----:B------:R0:W-:Y:S01]  /*1bc40*/  STL [R1+0x3c], R2 ;  /* 0x00003c0201007387 */ /* 0x0001e20000100800 */
[C---:B------:R-:W-:Y:S02]  /*1bc50*/  LOP3.LUT R13, R29.reuse, 0xec, R23, 0xfe, !PT ;  /* 0x000000ec1d0d7812 */ /* 0x040fe400078efe17 */
[----:B------:R-:W-:Y:S01]  /*1bc60*/  LOP3.LUT R20, R28, 0x40, RZ, 0x3c, !PT ;  /* 0x000000401c147812 */ /* 0x000fe200078e3cff */
[----:B------:R1:W-:Y:S01]  /*1bc70*/  STL [R1+0x10c], R12 ;  /* 0x00010c0c01007387 */ /* 0x0003e20000100800 */
[----:B------:R-:W-:-:S03]  /*1bc80*/  LOP3.LUT R0, R29, R23, RZ, 0xfc, !PT ;  /* 0x000000171d007212 */ /* 0x000fc600078efcff */
[----:B------:R2:W-:Y:S01]  /*1bc90*/  STL [R1+0x108], R14 ;  /* 0x0001080e01007387 */ /* 0x0005e20000100800 */
[----:B0-----:R-:W-:-:S03]  /*1bca0*/  LOP3.LUT R2, R29, 0xf4, R23, 0xfe, !PT ;  /* 0x000000f41d027812 */ /* 0x001fc600078efe17 */
[----:B------:R0:W-:Y:S01]  /*1bcb0*/  STL [R1+0x104], R13 ;  /* 0x0001040d01007387 */ /* 0x0001e20000100800 */
[----:B-1----:R-:W-:-:S03]  /*1bcc0*/  LOP3.LUT R12, R29, 0xe8, R23, 0xfe, !PT ;  /* 0x000000e81d0c7812 */ /* 0x002fc600078efe17 */
[----:B------:R-:W-:Y:S01]  /*1bcd0*/  LDS.128 R16, [R20+UR4] ;  /* 0x0000000414107984 */ /* 0x000fe20008000c00 */
[----:B--2---:R-:W-:-:S03]  /*1bce0*/  LOP3.LUT R14, R29, 0xe4, R23, 0xfe, !PT ;  /* 0x000000e41d0e7812 */ /* 0x004fc600078efe17 */
[----:B------:R1:W-:Y:S01]  /*1bcf0*/  STL [R1+0x100], R12 ;  /* 0x0001000c01007387 */ /* 0x0003e20000100800 */
[----:B0-----:R-:W-:-:S03]  /*1bd00*/  LOP3.LUT R13, R29, 0xe0, R23, 0xfe, !PT ;  /* 0x000000e01d0d7812 */ /* 0x001fc600078efe17 */
[----:B------:R0:W-:Y:S04]  /*1bd10*/  STL [R1+0x90], R14 ;  /* 0x0000900e01007387 */ /* 0x0001e80000100800 */
[----:B------:R2:W-:Y:S01]  /*1bd20*/  STL [R1+0xfc], R13 ;  /* 0x0000fc0d01007387 */ /* 0x0005e20000100800 */
[----:B-1----:R-:W-:-:S03]  /*1bd30*/  LOP3.LUT R12, R29, 0xdc, R23, 0xfe, !PT ;  /* 0x000000dc1d0c7812 */ /* 0x002fc600078efe17 */
[----:B------:R-:W-:Y:S01]  /*1bd40*/  LDS.128 R24, [R28+UR4+0x200] ;  /* 0x000200041c187984 */ /* 0x000fe20008000c00 */
[----:B0-----:R-:W-:-:S03]  /*1bd50*/  LOP3.LUT R14, R29, 0xd8, R23, 0xfe, !PT ;  /* 0x000000d81d0e7812 */ /* 0x001fc600078efe17 */
[----:B------:R0:W-:Y:S01]  /*1bd60*/  STL [R1+0xf8], R12 ;  /* 0x0000f80c01007387 */ /* 0x0001e20000100800 */
[----:B--2---:R-:W-:-:S03]  /*1bd70*/  LOP3.LUT R13, R29, 0xd4, R23, 0xfe, !PT ;  /* 0x000000d41d0d7812 */ /* 0x004fc600078efe17 */
[----:B------:R1:W-:Y:S04]  /*1bd80*/  STL [R1+0xf4], R14 ;  /* 0x0000f40e01007387 */ /* 0x0003e80000100800 */
[----:B------:R2:W-:Y:S01]  /*1bd90*/  STL [R1+0xf0], R13 ;  /* 0x0000f00d01007387 */ /* 0x0005e20000100800 */
[C-C-:B0-----:R-:W-:Y:S02]  /*1bda0*/  LOP3.LUT R12, R29.reuse, 0xd0, R23.reuse, 0xfe, !PT ;  /* 0x000000d01d0c7812 */ /* 0x141fe400078efe17 */
[----:B-1----:R-:W-:-:S03]  /*1bdb0*/  LOP3.LUT R14, R29, 0xcc, R23, 0xfe, !PT ;  /* 0x000000cc1d0e7812 */ /* 0x002fc600078efe17 */
        /* <DEDUP_REMOVED lines=74> */
[----:B------:R-:W-:Y:S04]  /*1c260*/  STL [R1+0x50], R14 ;  /* 0x0000500e01007387 */ /* 0x000fe80000100800 */
[----:B------:R-:W-:Y:S01]  /*1c270*/  STL [R1+0x4c], R13 ;  /* 0x00004c0d01007387 */ /* 0x000fe20000100800 */
[----:B0-----:R-:W-:-:S05]  /*1c280*/  LOP3.LUT R12, R29, 0x28, R23, 0xfe, !PT ;  /* 0x000000281d0c7812 */ /* 0x001fca00078efe17 */
[----:B------:R-:W-:Y:S04]  /*1c290*/  STL [R1+0x48], R12 ;  /* 0x0000480c01007387 */ /* 0x000fe80000100800 */
[----:B------:R-:W0:Y:S04]  /*1c2a0*/  LDS.128 R12, [R28+UR4] ;  /* 0x000000041c0c7984 */ /* 0x000e280008000c00 */
[----:B0-----:R0:W-:Y:S04]  /*1c2b0*/  STL [R1+0x6f8], R13 ;  /* 0x0006f80d01007387 */ /* 0x0011e80000100800 */
[----:B------:R1:W-:Y:S04]  /*1c2c0*/  STL [R1+0x6f4], R14 ;  /* 0x0006f40e01007387 */ /* 0x0003e80000100800 */
[----:B------:R2:W-:Y:S01]  /*1c2d0*/  STL [R1+0x6f0], R15 ;  /* 0x0006f00f01007387 */ /* 0x0005e20000100800 */
[----:B0-----:R-:W-:-:S03]  /*1c2e0*/  LOP3.LUT R13, R29, 0x24, R23, 0xfe, !PT ;  /* 0x000000241d0d7812 */ /* 0x001fc600078efe17 */
[----:B------:R-:W3:Y:S01]  /*1c2f0*/  LDL.LU R21, [R1+0x6d0] ;  /* 0x0006d00001157983 */ /* 0x000ee20000300800 */
[----:B-1----:R-:W-:-:S03]  /*1c300*/  LOP3.LUT R14, R29, 0x1c, R23, 0xfe, !PT ;  /* 0x0000001c1d0e7812 */ /* 0x002fc600078efe17 */
[----:B------:R0:W-:Y:S01]  /*1c310*/  STL [R1+0x44], R13 ;  /* 0x0000440d01007387 */ /* 0x0001e20000100800 */
[----:B--2---:R-:W-:-:S05]  /*1c320*/  LOP3.LUT R15, R29, 0x20, R23, 0xfe, !PT ;  /* 0x000000201d0f7812 */ /* 0x004fca00078efe17 */
[----:B------:R1:W-:Y:S01]  /*1c330*/  STL [R1+0x6fc], R15 ;  /* 0x0006fc0f01007387 */ /* 0x0003e20000100800 */
[----:B0-----:R-:W-:-:S03]  /*1c340*/  LOP3.LUT R13, R29, 0x18, R23, 0xfe, !PT ;  /* 0x000000181d0d7812 */ /* 0x001fc600078efe17 */
[----:B------:R0:W-:Y:S04]  /*1c350*/  STL [R1+0x704], R18 ;  /* 0x0007041201007387 */ /* 0x0001e80000100800 */
[----:B------:R-:W-:Y:S01]  /*1c360*/  STL [R1+0x700], R19 ;  /* 0x0007001301007387 */ /* 0x000fe20000100800 */
[C-C-:B-1----:R-:W-:Y:S02]  /*1c370*/  LOP3.LUT R15, R29.reuse, 0x10, R23.reuse, 0xfe, !PT ;  /* 0x000000101d0f7812 */ /* 0x142fe400078efe17 */
[----:B0-----:R-:W-:-:S03]  /*1c380*/  LOP3.LUT R18, R29, 0x14, R23, 0xfe, !PT ;  /* 0x000000141d127812 */ /* 0x001fc600078efe17 */
[----:B------:R-:W-:Y:S04]  /*1c390*/  STL.64 [R1+0x710], R14 ;  /* 0x0007100e01007387 */ /* 0x000fe80000100a00 */
[----:B------:R-:W-:Y:S04]  /*1c3a0*/  STL [R1+0x2c], R18 ;  /* 0x00002c1201007387 */ /* 0x000fe80000100800 */
[----:B------:R0:W-:Y:S04]  /*1c3b0*/  STL.64 [R1+0x708], R12 ;  /* 0x0007080c01007387 */ /* 0x0001e80000100a00 */
[----:B0-----:R-:W2:Y:S04]  /*1c3c0*/  LDL.LU R12, [R1+0x10] ;  /* 0x00001000010c7983 */ /* 0x001ea80000300800 */
[----:B------:R-:W2:Y:S04]  /*1c3d0*/  LDL.LU R13, [R1+0x14] ;  /* 0x00001400010d7983 */ /* 0x000ea80000300800 */
[----:B------:R-:W2:Y:S04]  /*1c3e0*/  LDL.LU R14, [R1+0x18] ;  /* 0x00001800010e7983 */ /* 0x000ea80000300800 */
[----:B------:R-:W2:Y:S01]  /*1c3f0*/  LDL.LU R15, [R1+0x1c] ;  /* 0x00001c00010f7983 */ /* 0x000ea20000300800 */
[----:B------:R-:W-:-:S02]  /*1c400*/  LOP3.LUT R19, R29, 0xc, R23, 0xfe, !PT ;  /* 0x0000000c1d137812 */ /* 0x000fc400078efe17 */
[C-C-:B------:R-:W-:Y:S02]  /*1c410*/  LOP3.LUT R18, R29.reuse, 0x8, R23.reuse, 0xfe, !PT ;  /* 0x000000081d127812 */ /* 0x140fe400078efe17 */
[----:B------:R-:W-:Y:S02]  /*1c420*/  LOP3.LUT R29, R29, 0x4, R23, 0xfe, !PT ;  /* 0x000000041d1d7812 */ /* 0x000fe400078efe17 */
[----:B---3--:R-:W-:-:S04]  /*1c430*/  ISETP.GE.AND P0, PT, R21, UR10, PT ;  /* 0x0000000a15007c0c */ /* 0x008fc8000bf06270 */
[----:B------:R-:W-:Y:S01]  /*1c440*/  ISETP.LT.AND P2, PT, R2, UR11, !P0 ;  /* 0x0000000b02007c0c */ /* 0x000fe2000c741270 */
[----:B------:R-:W-:Y:S02]  /*1c450*/  IMAD.MOV.U32 R2, RZ, RZ, R21 ;  /* 0x000000ffff027224 */ /* 0x000fe400078e0015 */
[----:B------:R-:W0:Y:S01]  /*1c460*/  LDS.128 R20, [R20+UR4+0x200] ;  /* 0x0002000414147984 */ /* 0x000e220008000c00 */
[----:B------:R-:W-:Y:S06]  /*1c470*/  BAR.SYNC.DEFER_BLOCKING 0x0 ;  /* 0x0000000000007b1d */ /* 0x000fec0000010000 */
[----:B------:R1:W-:Y:S04]  /*1c480*/  STS.128 [R3], R8 ;  /* 0x0000000803007388 */ /* 0x0003e80000000c00 */
[----:B------:R3:W-:Y:S04]  /*1c490*/  STS.128 [R3+0x100], R4 ;  /* 0x0001000403007388 */ /* 0x0007e80000000c00 */
[----:B-1----:R-:W4:Y:S01]  /*1c4a0*/  LDL.LU R10, [R1+0x38] ;  /* 0x00003800010a7983 */ /* 0x002f220000300800 */
[----:B------:R-:W1:Y:S01]  /*1c4b0*/  LDC R8, c[0x0][0x248] ;  /* 0x00009200ff087b82 */ /* 0x000e620000000800 */
[----:B------:R-:W-:Y:S01]  /*1c4c0*/  ISETP.LT.AND P4, PT, R29, UR11, !P0 ;  /* 0x0000000b1d007c0c */ /* 0x000fe2000c781270 */
[----:B------:R-:W-:Y:S01]  /*1c4d0*/  IMAD R2, R2, UR5, RZ ;  /* 0x0000000502027c24 */ /* 0x000fe2000f8e02ff */
[----:B------:R-:W5:Y:S04]  /*1c4e0*/  LDL.LU R11, [R1+0x2c] ;  /* 0x00002c00010b7983 */ /* 0x000f680000300800 */
[----:B---3--:R-:W3:Y:S04]  /*1c4f0*/  LDL.LU R4, [R1] ;  /* 0x0000000001047983 */ /* 0x008ee80000300800 */
[----:B------:R-:W3:Y:S04]  /*1c500*/  LDL.LU R5, [R1+0x4] ;  /* 0x0000040001057983 */ /* 0x000ee80000300800 */
[----:B------:R-:W3:Y:S04]  /*1c510*/  LDL.LU R6, [R1+0x8] ;  /* 0x0000080001067983 */ /* 0x000ee80000300800 */
[----:B------:R-:W3:Y:S01]  /*1c520*/  LDL.LU R7, [R1+0xc] ;  /* 0x00000c0001077983 */ /* 0x000ee20000300800 */
[----:B------:R-:W-:-:S03]  /*1c530*/  ISETP.LT.AND P1, PT, R0, UR11, !P0 ;  /* 0x0000000b00007c0c */ /* 0x000fc6000c721270 */
[----:B--2---:R2:W-:Y:S01]  /*1c540*/  STS.128 [R3+0x180], R12 ;  /* 0x0001800c03007388 */ /* 0x0045e20000000c00 */
[----:B-1----:R-:W-:Y:S01]  /*1c550*/  IMAD R9, R0, R8, RZ ;  /* 0x0000000800097224 */ /* 0x002fe200078e02ff */
[----:B------:R-:W-:-:S04]  /*1c560*/  LEA R0, P3, R2, UR6, 0x1 ;  /* 0x0000000602007c11 */ /* 0x000fc8000f8608ff */
[----:B------:R-:W-:Y:S01]  /*1c570*/  LEA.HI.X.SX32 R2, R2, UR7, 0x1, P3 ;  /* 0x0000000702027c11 */ /* 0x000fe200098f0eff */
[----:B--2---:R-:W2:Y:S04]  /*1c580*/  LDL.LU.64 R14, [R1+0x710] ;  /* 0x00071000010e7983 */ /* 0x004ea80000300a00 */
[----:B------:R-:W4:Y:S01]  /*1c590*/  LDL.LU.64 R12, [R1+0x708] ;  /* 0x00070800010c7983 */ /* 0x000f220000300a00 */
[----:B------:R-:W-:-:S03]  /*1c5a0*/  ISETP.LT.AND P3, PT, R18, UR11, !P0 ;  /* 0x0000000b12007c0c */ /* 0x000fc6000c761270 */
[----:B---3--:R1:W-:Y:S02]  /*1c5b0*/  STS.128 [R3+0x80], R4 ;  /* 0x0000800403007388 */ /* 0x0083e40000000c00 */
[----:B-1----:R-:W-:Y:S01]  /*1c5c0*/  IMAD R7, R29, R8, RZ ;  /* 0x000000081d077224 */ /* 0x002fe200078e02ff */
[----:B------:R-:W-:Y:S01]  /*1c5d0*/  BAR.SYNC.DEFER_BLOCKING 0x0 ;  /* 0x0000000000007b1d */ /* 0x000fe20000010000 */
[----:B------:R-:W-:-:S07]  /*1c5e0*/  LEA R4, P5, R9, R0, 0x1 ;  /* 0x0000000009047211 */ /* 0x000fce00078a08ff */
[----:B------:R-:W1:Y:S01]  /*1c5f0*/  LDC R29, c[0x0][0x248] ;  /* 0x00009200ff1d7b82 */ /* 0x000e620000000800 */
[----:B------:R-:W-:Y:S02]  /*1c600*/  LEA.HI.X.SX32 R5, R9, R2, 0x1, P5 ;  /* 0x0000000209057211 */ /* 0x000fe400028f0eff */
[----:B------:R-:W-:-:S04]  /*1c610*/  LEA R6, P6, R7, R0, 0x1 ;  /* 0x0000000007067211 */ /* 0x000fc800078c08ff */
[----:B------:R-:W-:Y:S02]  /*1c620*/  LEA.HI.X.SX32 R7, R7, R2, 0x1, P6 ;  /* 0x0000000207077211 */ /* 0x000fe400030f0eff */
[----:B------:R-:W-:Y:S01]  /*1c630*/  ISETP.LT.AND P5, PT, R19, UR11, !P0 ;  /* 0x0000000b13007c0c */ /* 0x000fe2000c7a1270 */
[----:B----4-:R3:W-:Y:S01]  /*1c640*/  @P1 STG.E.U16 desc[UR8][R4.64], R12 ;  /* 0x0000000c04001986 */ /* 0x0107e2000c101508 */
[----:B-1----:R-:W-:-:S03]  /*1c650*/  IMAD R3, R18, R29, RZ ;  /* 0x0000001d12037224 */ /* 0x002fc600078e02ff */
[----:B------:R1:W-:Y:S01]  /*1c660*/  @P4 STG.E.U16 desc[UR8][R6.64], R16 ;  /* 0x0000001006004986 */ /* 0x0003e2000c101508 */
[----:B------:R-:W-:-:S03]  /*1c670*/  IMAD R8, R19, R29, RZ ;  /* 0x0000001d13087224 */ /* 0x000fc600078e02ff */
[----:B------:R-:W4:Y:S01]  /*1c680*/  LDL.LU R18, [R1+0x704] ;  /* 0x0007040001127983 */ /* 0x000f220000300800 */
[----:B---3--:R-:W-:Y:S02]  /*1c690*/  LEA R4, P1, R3, R0, 0x1 ;  /* 0x0000000003047211 */ /* 0x008fe400078208ff */
[----:B--2---:R-:W-:Y:S01]  /*1c6a0*/  ISETP.LT.AND P4, PT, R15, UR11, !P0 ;  /* 0x0000000b0f007c0c */ /* 0x004fe2000c781270 */
[----:B------:R-:W2:Y:S01]  /*1c6b0*/  LDL.LU R19, [R1+0x700] ;  /* 0x0007000001137983 */ /* 0x000ea20000300800 */
[----:B------:R-:W-:Y:S01]  /*1c6c0*/  LEA.HI.X.SX32 R5, R3, R2, 0x1, P1 ;  /* 0x0000000203057211 */ /* 0x000fe200008f0eff */
[----:B------:R-:W-:Y:S02]  /*1c6d0*/  IMAD R3, R15, R29, RZ ;  /* 0x0000001d0f037224 */ /* 0x000fe400078e02ff */
[----:B------:R-:W3:Y:S01]  /*1c6e0*/  LDL.LU R15, [R1+0x6fc] ;  /* 0x0006fc00010f7983 */ /* 0x000ee20000300800 */
[----:B-1----:R-:W-:-:S03]  /*1c6f0*/  LEA R6, P6, R8, R0, 0x1 ;  /* 0x0000000008067211 */ /* 0x002fc600078c08ff */
[----:B------:R1:W-:Y:S01]  /*1c700*/  @P3 STG.E.U16 desc[UR8][R4.64], R24 ;  /* 0x0000001804003986 */ /* 0x0003e2000c101508 */
[----:B------:R-:W-:Y:S01]  /*1c710*/  LEA.HI.X.SX32 R7, R8, R2, 0x1, P6 ;  /* 0x0000000208077211 */ /* 0x000fe200030f0eff */
[C---:B-----5:R-:W-:Y:S01]  /*1c720*/  IMAD R8, R11.reuse, R29, RZ ;  /* 0x0000001d0b087224 */ /* 0x060fe200078e02ff */
[----:B------:R-:W-:-:S03]  /*1c730*/  ISETP.LT.AND P3, PT, R11, UR11, !P0 ;  /* 0x0000000b0b007c0c */ /* 0x000fc6000c761270 */
[----:B0-----:R0:W-:Y:S01]  /*1c740*/  @P5 STG.E.U16 desc[UR8][R6.64], R20 ;  /* 0x0000001406005986 */ /* 0x0011e2000c101508 */
[----:B------:R-:W-:Y:S02]  /*1c750*/  PRMT R12, R12, 0x7632, R12 ;  /* 0x000076320c0c7816 */ /* 0x000fe4000000000c */
[----:B-1----:R-:W-:-:S04]  /*1c760*/  LEA R4, P6, R3, R0, 0x1 ;  /* 0x0000000003047211 */ /* 0x002fc800078c08ff */
[----:B------:R-:W-:Y:S02]  /*1c770*/  LEA.HI.X.SX32 R5, R3, R2, 0x1, P6 ;  /* 0x0000000203057211 */ /* 0x000fe400030f0eff */
[----:B0-----:R-:W-:Y:S01]  /*1c780*/  LEA R6, P5, R8, R0, 0x1 ;  /* 0x0000000008067211 */ /* 0x001fe200078a08ff */
[C---:B------:R-:W-:Y:S01]  /*1c790*/  IMAD R3, R13.reuse, R29, RZ ;  /* 0x0000001d0d037224 */ /* 0x040fe200078e02ff */
[----:B------:R-:W-:Y:S02]  /*1c7a0*/  PRMT R16, R16, 0x7632, R16 ;  /* 0x0000763210107816 */ /* 0x000fe40000000010 */
[----:B------:R-:W-:Y:S01]  /*1c7b0*/  LEA.HI.X.SX32 R7, R8, R2, 0x1, P5 ;  /* 0x0000000208077211 */ /* 0x000fe200028f0eff */
[----:B------:R0:W-:Y:S01]  /*1c7c0*/  @P4 STG.E.U16 desc[UR8][R4.64], R12 ;  /* 0x0000000c04004986 */ /* 0x0001e2000c101508 */
[----:B------:R-:W-:Y:S02]  /*1c7d0*/  ISETP.LT.AND P6, PT, R13, UR11, !P0 ;  /* 0x0000000b0d007c0c */ /* 0x000fe4000c7c1270 */
[----:B------:R-:W-:Y:S01]  /*1c7e0*/  ISETP.LT.AND P1, PT, R10, UR11, !P0 ;  /* 0x0000000b0a007c0c */ /* 0x000fe2000c721270 */
[----:B------:R-:W5:Y:S04]  /*1c7f0*/  LDL.LU R13, [R1+0x6f8] ;  /* 0x0006f800010d7983 */ /* 0x000f680000300800 */
[----:B------:R-:W4:Y:S01]  /*1c800*/  LDL.LU R10, [R1+0x4c] ;  /* 0x00004c00010a7983 */ /* 0x000f220000300800 */
[----:B0-----:R-:W-:-:S03]  /*1c810*/  LEA R4, P4, R3, R0, 0x1 ;  /* 0x0000000003047211 */ /* 0x001fc600078808ff */
[----:B------:R-:W2:Y:S04]  /*1c820*/  LDL.LU R8, [R1+0x48] ;  /* 0x0000480001087983 */ /* 0x000ea80000300800 */
[----:B------:R0:W-:Y:S01]  /*1c830*/  @P3 STG.E.U16 desc[UR8][R6.64], R16 ;  /* 0x0000001006003986 */ /* 0x0001e2000c101508 */
[C---:B------:R-:W-:Y:S02]  /*1c840*/  ISETP.LT.AND P3, PT, R14.reuse, UR11, !P0 ;  /* 0x0000000b0e007c0c */ /* 0x040fe4000c761270 */
[----:B------:R-:W-:Y:S01]  /*1c850*/  LEA.HI.X.SX32 R5, R3, R2, 0x1, P4 ;  /* 0x0000000203057211 */ /* 0x000fe200020f0eff */
[----:B------:R-:W4:Y:S01]  /*1c860*/  LDL.LU R12, [R1+0x50] ;  /* 0x00005000010c7983 */ /* 0x000f220000300800 */
[----:B0-----:R-:W-:-:S03]  /*1c870*/  IMAD R7, R14, R29, RZ ;  /* 0x0000001d0e077224 */ /* 0x001fc600078e02ff */
[----:B------:R-:W4:Y:S04]  /*1c880*/  LDL.LU R14, [R1+0x6f4] ;  /* 0x0006f400010e7983 */ /* 0x000f280000300800 */
[----:B------:R-:W4:Y:S01]  /*1c890*/  LDL.LU R3, [R1+0x44] ;  /* 0x0000440001037983 */ /* 0x000f220000300800 */
[----:B---3--:R-:W-:-:S03]  /*1c8a0*/  ISETP.LT.AND P4, PT, R15, UR11, !P0 ;  /* 0x0000000b0f007c0c */ /* 0x008fc6000c781270 */
[----:B------:R-:W3:Y:S04]  /*1c8b0*/  LDL.LU R15, [R1+0x6f0] ;  /* 0x0006f000010f7983 */ /* 0x000ee80000300800 */
[----:B------:R-:W3:Y:S01]  /*1c8c0*/  LDL.LU R11, [R1+0x54] ;  /* 0x00005400010b7983 */ /* 0x000ee20000300800 */
[----:B------:R-:W-:Y:S01]  /*1c8d0*/  PRMT R24, R24, 0x7632, R24 ;  /* 0x0000763218187816 */ /* 0x000fe20000000018 */
[----:B------:R-:W-:Y:S01]  /*1c8e0*/  IMAD R9, R29, 0x20, R9 ;  /* 0x000000201d097824 */ /* 0x000fe200078e0209 */
[C---:B------:R-:W-:Y:S01]  /*1c8f0*/  LEA R6, P5, R7.reuse, R0, 0x1 ;  /* 0x0000000007067211 */ /* 0x040fe200078a08ff */
[----:B------:R-:W3:Y:S01]  /*1c900*/  LDL R16, [R1+0x3c] ;  /* 0x00003c0001107983 */ /* 0x000ee20000100800 */
[----:B------:R-:W-:Y:S02]  /*1c910*/  PRMT R20, R20, 0x7632, R20 ;  /* 0x0000763214147816 */ /* 0x000fe40000000014 */
[----:B------:R-:W-:Y:S01]  /*1c920*/  LEA.HI.X.SX32 R7, R7, R2, 0x1, P5 ;  /* 0x0000000207077211 */ /* 0x000fe200028f0eff */
[----:B------:R0:W-:Y:S04]  /*1c930*/  @P6 STG.E.U16 desc[UR8][R4.64], R24 ;  /* 0x0000001804006986 */ /* 0x0001e8000c101508 */
[----:B------:R1:W-:Y:S01]  /*1c940*/  @P3 STG.E.U16 desc[UR8][R6.64], R20 ;  /* 0x0000001406003986 */ /* 0x0003e2000c101508 */
[----:B0-----:R-:W-:-:S03]  /*1c950*/  LEA R4, P6, R9, R0, 0x1 ;  /* 0x0000000009047211 */ /* 0x001fc600078c08ff */
[----:B------:R-:W3:Y:S01]  /*1c960*/  LDL.LU R24, [R1+0x58] ;  /* 0x0000580001187983 */ /* 0x000ee20000300800 */
[----:B------:R-:W-:-:S05]  /*1c970*/  LEA.HI.X.SX32 R5, R9, R2, 0x1, P6 ;  /* 0x0000000209057211 */ /* 0x000fca00030f0eff */
[----:B-----5:R0:W-:Y:S01]  /*1c980*/  @P4 STG.E.U16 desc[UR8][R4.64], R13 ;  /* 0x0000000d04004986 */ /* 0x0201e2000c101508 */
[----:B--2---:R-:W-:Y:S02]  /*1c990*/  ISETP.LT.AND P3, PT, R8, UR11, !P0 ;  /* 0x0000000b08007c0c */ /* 0x004fe4000c761270 */
[----:B----4-:R-:W-:Y:S02]  /*1c9a0*/  ISETP.LT.AND P4, PT, R10, UR11, !P0 ;  /* 0x0000000b0a007c0c */ /* 0x010fe4000c781270 */
[----:B------:R-:W2:Y:S01]  /*1c9b0*/  LDL.LU R10, [R1+0x5c] ;  /* 0x00005c00010a7983 */ /* 0x000ea20000300800 */
[----:B------:R-:W-:Y:S01]  /*1c9c0*/  ISETP.LT.AND P5, PT, R3, UR11, !P0 ;  /* 0x0000000b03007c0c */ /* 0x000fe2000c7a1270 */
[----:B------:R-:W-:-:S04]  /*1c9d0*/  IMAD R3, R29, 0x4, R9 ;  /* 0x000000041d037824 */ /* 0x000fc800078e0209 */
[----:B------:R-:W-:Y:S01]  /*1c9e0*/  IMAD R8, R29, 0x4, R3 ;  /* 0x000000041d087824 */ /* 0x000fe200078e0203 */
[----:B-1----:R-:W-:-:S04]  /*1c9f0*/  LEA R6, P6, R3, R0, 0x1 ;  /* 0x0000000003067211 */ /* 0x002fc800078c08ff */
[----:B------:R-:W-:Y:S02]  /*1ca00*/  LEA.HI.X.SX32 R7, R3, R2, 0x1, P6 ;  /* 0x0000000203077211 */ /* 0x000fe400030f0eff */
[----:B0-----:R-:W-:-:S04]  /*1ca10*/  LEA R4, P6, R8, R0, 0x1 ;  /* 0x0000000008047211 */ /* 0x001fc800078c08ff */
[----:B------:R-:W-:Y:S01]  /*1ca20*/  LEA.HI.X.SX32 R5, R8, R2, 0x1, P6 ;  /* 0x0000000208057211 */ /* 0x000fe200030f0eff */
[----:B------:R0:W-:Y:S01]  /*1ca30*/  @P5 STG.E.U16 desc[UR8][R6.64], R17 ;  /* 0x0000001106005986 */ /* 0x0001e2000c101508 */
[----:B------:R-:W-:-:S03]  /*1ca40*/  ISETP.LT.AND P5, PT, R12, UR11, !P0 ;  /* 0x0000000b0c007c0c */ /* 0x000fc6000c7a1270 */
[----:B------:R1:W-:Y:S04]  /*1ca50*/  @P3 STG.E.U16 desc[UR8][R4.64], R25 ;  /* 0x0000001904003986 */ /* 0x0003e8000c101508 */
[----:B------:R-:W4:Y:S01]  /*1ca60*/  LDL.LU R12, [R1+0x60] ;  /* 0x00006000010c7983 */ /* 0x000f220000300800 */
[----:B---3--:R-:W-:-:S03]  /*1ca70*/  ISETP.LT.AND P3, PT, R11, UR11, !P0 ;  /* 0x0000000b0b007c0c */ /* 0x008fc6000c761270 */
[----:B------:R-:W3:Y:S01]  /*1ca80*/  LDL.LU R11, [R1+0x64] ;  /* 0x00006400010b7983 */ /* 0x000ee20000300800 */
[----:B------:R-:W-:Y:S01]  /*1ca90*/  IMAD R3, R29, 0x4, R8 ;  /* 0x000000041d037824 */ /* 0x000fe200078e0208 */
[----:B------:R-:W-:Y:S02]  /*1caa0*/  PRMT R13, R13, 0x7632, R13 ;  /* 0x000076320d0d7816 */ /* 0x000fe4000000000d */
[----:B------:R-:W5:Y:S02]  /*1cab0*/  LDL.LU R20, [R1+0x68] ;  /* 0x0000680001147983 */ /* 0x000f640000300800 */
[----:B0-----:R-:W-:Y:S02]  /*1cac0*/  LEA R6, P6, R3, R0, 0x1 ;  /* 0x0000000003067211 */ /* 0x001fe400078c08ff */
[----:B------:R-:W-:Y:S01]  /*1cad0*/  LEA R8, R29, R3, 0x2 ;  /* 0x000000031d087211 */ /* 0x000fe200078e10ff */
[----:B------:R-:W5:Y:S01]  /*1cae0*/  LDL.LU R9, [R1+0x6c] ;  /* 0x00006c0001097983 */ /* 0x000f620000300800 */
[----:B------:R-:W-:-:S02]  /*1caf0*/  LEA.HI.X.SX32 R7, R3, R2, 0x1, P6 ;  /* 0x0000000203077211 */ /* 0x000fc400030f0eff */
[----:B-1----:R-:W-:Y:S01]  /*1cb00*/  LEA R4, P6, R8, R0, 0x1 ;  /* 0x0000000008047211 */ /* 0x002fe200078c08ff */
[----:B------:R-:W-:-:S03]  /*1cb10*/  IMAD R3, R29, 0x4, R8 ;  /* 0x000000041d037824 */ /* 0x000fc600078e0208 */
[----:B------:R-:W-:Y:S01]  /*1cb20*/  LEA.HI.X.SX32 R5, R8, R2, 0x1, P6 ;  /* 0x0000000208057211 */ /* 0x000fe200030f0eff */
[----:B------:R0:W-:Y:S01]  /*1cb30*/  @P4 STG.E.U16 desc[UR8][R6.64], R21 ;  /* 0x0000001506004986 */ /* 0x0001e2000c101508 */
[----:B------:R-:W-:-:S03]  /*1cb40*/  IMAD R8, R29, 0x4, R3 ;  /* 0x000000041d087824 */ /* 0x000fc600078e0203 */
[----:B------:R1:W-:Y:S01]  /*1cb50*/  @P5 STG.E.U16 desc[UR8][R4.64], R13 ;  /* 0x0000000d04005986 */ /* 0x0003e2000c101508 */
[----:B------:R-:W-:Y:S02]  /*1cb60*/  PRMT R17, R17, 0x7632, R17 ;  /* 0x0000763211117816 */ /* 0x000fe40000000011 */
[----:B------:R-:W-:Y:S02]  /*1cb70*/  ISETP.LT.AND P4, PT, R24, UR11, !P0 ;  /* 0x0000000b18007c0c */ /* 0x000fe4000c781270 */
[----:B------:R-:W5:Y:S01]  /*1cb80*/  LDL.LU R24, [R1+0x70] ;  /* 0x0000700001187983 */ /* 0x000f620000300800 */
[----:B0-----:R-:W-:Y:S01]  /*1cb90*/  LEA R6, P6, R3, R0, 0x1 ;  /* 0x0000000003067211 */ /* 0x001fe200078c08ff */
[----:B-1----:R-:W-:-:S03]  /*1cba0*/  VIADD R5, R16, 0x3c ;  /* 0x0000003c10057836 */ /* 0x002fc60000000000 */
[----:B------:R-:W-:Y:S02]  /*1cbb0*/  LEA.HI.X.SX32 R7, R3, R2, 0x1, P6 ;  /* 0x0000000203077211 */ /* 0x000fe400030f0eff */
[C---:B------:R-:W-:Y:S01]  /*1cbc0*/  LEA R4, P6, R8.reuse, R0, 0x1 ;  /* 0x0000000008047211 */ /* 0x040fe200078c08ff */
[C---:B------:R-:W-:Y:S01]  /*1cbd0*/  IMAD R3, R5.reuse, R29, RZ ;  /* 0x0000001d05037224 */ /* 0x040fe200078e02ff */
[----:B------:R-:W-:Y:S01]  /*1cbe0*/  ISETP.LT.AND P5, PT, R5, UR11, !P0 ;  /* 0x0000000b05007c0c */ /* 0x000fe2000c7a1270 */
[----:B------:R0:W-:Y:S01]  /*1cbf0*/  @P3 STG.E.U16 desc[UR8][R6.64], R17 ;  /* 0x0000001106003986 */ /* 0x0001e2000c101508 */
[----:B------:R-:W-:Y:S02]  /*1cc00*/  LEA.HI.X.SX32 R5, R8, R2, 0x1, P6 ;  /* 0x0000000208057211 */ /* 0x000fe400030f0eff */
[----:B------:R-:W-:Y:S02]  /*1cc10*/  PRMT R25, R25, 0x7632, R25 ;  /* 0x0000763219197816 */ /* 0x000fe40000000019 */
[----:B------:R-:W-:-:S02]  /*1cc20*/  PRMT R21, R21, 0x7632, R21 ;  /* 0x0000763215157816 */ /* 0x000fc40000000015 */
[----:B0-----:R-:W-:-:S04]  /*1cc30*/  LEA R6, P6, R3, R0, 0x1 ;  /* 0x0000000003067211 */ /* 0x001fc800078c08ff */
[----:B------:R-:W-:Y:S01]  /*1cc40*/  LEA.HI.X.SX32 R7, R3, R2, 0x1, P6 ;  /* 0x0000000203077211 */ /* 0x000fe200030f0eff */
[----:B------:R0:W-:Y:S01]  /*1cc50*/  @P4 STG.E.U16 desc[UR8][R4.64], R25 ;  /* 0x0000001904004986 */ /* 0x0001e2000c101508 */
[----:B--2---:R-:W-:-:S03]  /*1cc60*/  ISETP.LT.AND P3, PT, R10, UR11, !P0 ;  /* 0x0000000b0a007c0c */ /* 0x004fc6000c761270 */
[----:B------:R-:W2:Y:S04]  /*1cc70*/  LDL.LU R10, [R1+0x74] ;  /* 0x00007400010a7983 */ /* 0x000ea80000300800 */
[----:B------:R1:W-:Y:S01]  /*1cc80*/  @P5 STG.E.U16 desc[UR8][R6.64], R21 ;  /* 0x0000001506005986 */ /* 0x0003e2000c101508 */
[----:B----4-:R-:W-:-:S03]  /*1cc90*/  ISETP.LT.AND P4, PT, R12, UR11, !P0 ;  /* 0x0000000b0c007c0c */ /* 0x010fc6000c781270 */
[----:B------:R-:W4:Y:S01]  /*1cca0*/  LDL.LU R12, [R1+0x78] ;  /* 0x00007800010c7983 */ /* 0x000f220000300800 */
[----:B---3--:R-:W-:-:S03]  /*1ccb0*/  ISETP.LT.AND P5, PT, R11, UR11, !P0 ;  /* 0x0000000b0b007c0c */ /* 0x008fc6000c7a1270 */
[----:B------:R-:W3:Y:S01]  /*1ccc0*/  LDL.LU R11, [R1+0x7c] ;  /* 0x00007c00010b7983 */ /* 0x000ee20000300800 */
[----:B------:R-:W-:-:S04]  /*1ccd0*/  IMAD R8, R29, 0x8, R8 ;  /* 0x000000081d087824 */ /* 0x000fc800078e0208 */
[----:B------:R-:W-:Y:S01]  /*1cce0*/  IMAD R3, R29, 0x4, R8 ;  /* 0x000000041d037824 */ /* 0x000fe200078e0208 */
[----:B0-----:R-:W-:-:S04]  /*1ccf0*/  LEA R4, P6, R8, R0, 0x1 ;  /* 0x0000000008047211 */ /* 0x001fc800078c08ff */
[----:B------:R-:W-:Y:S01]  /*1cd00*/  LEA.HI.X.SX32 R5, R8, R2, 0x1, P6 ;  /* 0x0000000208057211 */ /* 0x000fe200030f0eff */
[----:B------:R-:W-:Y:S01]  /*1cd10*/  IMAD R8, R29, 0x4, R3 ;  /* 0x000000041d087824 */ /* 0x000fe200078e0203 */
[----:B-1----:R-:W-:-:S03]  /*1cd20*/  LEA R6, P6, R3, R0, 0x1 ;  /* 0x0000000003067211 */ /* 0x002fc600078c08ff */
[----:B------:R0:W-:Y:S01]  /*1cd30*/  @P3 STG.E.U16 desc[UR8][R4.64], R14 ;  /* 0x0000000e04003986 */ /* 0x0001e2000c101508 */
[----:B------:R-:W-:Y:S01]  /*1cd40*/  LEA.HI.X.SX32 R7, R3, R2, 0x1, P6 ;  /* 0x0000000203077211 */ /* 0x000fe200030f0eff */
[----:B------:R-:W-:Y:S01]  /*1cd50*/  IMAD R3, R29, 0x4, R8 ;  /* 0x000000041d037824 */ /* 0x000fe200078e0208 */
[----:B-----5:R-:W-:Y:S02]  /*1cd60*/  ISETP.LT.AND P3, PT, R20, UR11, !P0 ;  /* 0x0000000b14007c0c */ /* 0x020fe4000c761270 */
[----:B------:R-:W5:Y:S01]  /*1cd70*/  LDL.LU R20, [R1+0x84] ;  /* 0x0000840001147983 */ /* 0x000f620000300800 */
[----:B0-----:R-:W-:-:S03]  /*1cd80*/  LEA R4, P6, R8, R0, 0x1 ;  /* 0x0000000008047211 */ /* 0x001fc600078c08ff */
[----:B------:R0:W-:Y:S01]  /*1cd90*/  @P4 STG.E.U16 desc[UR8][R6.64], R18 ;  /* 0x0000001206004986 */ /* 0x0001e2000c101508 */
[----:B------:R-:W-:Y:S01]  /*1cda0*/  LEA.HI.X.SX32 R5, R8, R2, 0x1, P6 ;  /* 0x0000000208057211 */ /* 0x000fe200030f0eff */
[----:B------:R-:W-:Y:S01]  /*1cdb0*/  IMAD R8, R29, 0x4, R3 ;  /* 0x000000041d087824 */ /* 0x000fe200078e0203 */
[----:B------:R-:W-:Y:S02]  /*1cdc0*/  ISETP.LT.AND P4, PT, R9, UR11, !P0 ;  /* 0x0000000b09007c0c */ /* 0x000fe4000c781270 */
[----:B------:R-:W5:Y:S01]  /*1cdd0*/  LDL.LU R9, [R1+0x80] ;  /* 0x0000800001097983 */ /* 0x000f620000300800 */
[----:B0-----:R-:W-:-:S03]  /*1cde0*/  LEA R6, P6, R3, R0, 0x1 ;  /* 0x0000000003067211 */ /* 0x001fc600078c08ff */
[----:B------:R0:W-:Y:S01]  /*1cdf0*/  @P5 STG.E.U16 desc[UR8][R4.64], R26 ;  /* 0x0000001a04005986 */ /* 0x0001e2000c101508 */
[----:B------:R-:W-:Y:S02]  /*1ce00*/  ISETP.LT.AND P5, PT, R24, UR11, !P0 ;  /* 0x0000000b18007c0c */ /* 0x000fe4000c7a1270 */
[----:B------:R-:W-:Y:S01]  /*1ce10*/  LEA.HI.X.SX32 R7, R3, R2, 0x1, P6 ;  /* 0x0000000203077211 */ /* 0x000fe200030f0eff */
[----:B------:R-:W-:Y:S01]  /*1ce20*/  IMAD R3, R29, 0x4, R8 ;  /* 0x000000041d037824 */ /* 0x000fe200078e0208 */
[----:B------:R-:W-:Y:S01]  /*1ce30*/  PRMT R14, R14, 0x7632, R14 ;  /* 0x000076320e0e7816 */ /* 0x000fe2000000000e */
[----:B------:R-:W5:Y:S01]  /*1ce40*/  LDL.LU R24, [R1+0x90] ;  /* 0x0000900001187983 */ /* 0x000f620000300800 */
[----:B0-----:R-:W-:-:S03]  /*1ce50*/  LEA R4, P6, R8, R0, 0x1 ;  /* 0x0000000008047211 */ /* 0x001fc600078c08ff */
[----:B------:R0:W-:Y:S01]  /*1ce60*/  @P3 STG.E.U16 desc[UR8][R6.64], R22 ;  /* 0x0000001606003986 */ /* 0x0001e2000c101508 */
[----:B------:R-:W-:Y:S02]  /*1ce70*/  LEA.HI.X.SX32 R5, R8, R2, 0x1, P6 ;  /* 0x0000000208057211 */ /* 0x000fe400030f0eff */
[----:B------:R-:W-:Y:S02]  /*1ce80*/  PRMT R18, R18, 0x7632, R18 ;  /* 0x0000763212127816 */ /* 0x000fe40000000012 */
[----:B0-----:R-:W-:-:S04]  /*1ce90*/  LEA R6, P6, R3, R0, 0x1 ;  /* 0x0000000003067211 */ /* 0x001fc800078c08ff */
[----:B------:R-:W-:Y:S01]  /*1cea0*/  LEA.HI.X.SX32 R7, R3, R2, 0x1, P6 ;  /* 0x0000000203077211 */ /* 0x000fe200030f0eff */
[----:B------:R0:W-:Y:S01]  /*1ceb0*/  @P4 STG.E.U16 desc[UR8][R4.64], R14 ;  /* 0x0000000e04004986 */ /* 0x0001e2000c101508 */
[----:B--2---:R-:W-:-:S03]  /*1cec0*/  ISETP.LT.AND P3, PT, R10, UR11, !P0 ;  /* 0x0000000b0a007c0c */ /* 0x004fc6000c761270 */
[----:B------:R-:W2:Y:S01]  /*1ced0*/  LDL.LU R10, [R1+0x88] ;  /* 0x00008800010a7983 */ /* 0x000ea20000300800 */
[----:B----4-:R-:W-:-:S03]  /*1cee0*/  ISETP.LT.AND P4, PT, R12, UR11, !P0 ;  /* 0x0000000b0c007c0c */ /* 0x010fc6000c781270 */
[----:B------:R1:W-:Y:S04]  /*1cef0*/  @P5 STG.E.U16 desc[UR8][R6.64], R18 ;  /* 0x0000001206005986 */ /* 0x0003e8000c101508 */
[----:B------:R-:W4:Y:S01]  /*1cf00*/  LDL.LU R12, [R1+0x8c] ;  /* 0x00008c00010c7983 */ /* 0x000f220000300800 */
[----:B---3--:R-:W-:-:S03]  /*1cf10*/  ISETP.LT.AND P5, PT, R11, UR11, !P0 ;  /* 0x0000000b0b007c0c */ /* 0x008fc6000c7a1270 */
[----:B------:R-:W3:Y:S01]  /*1cf20*/  LDL.LU R11, [R1+0x94] ;  /* 0x00009400010b7983 */ /* 0x000ee20000300800 */
[----:B0-----:R-:W-:-:S04]  /*1cf30*/  IMAD R5, R29, 0x4, R3 ;  /* 0x000000041d057824 */ /* 0x001fc800078e0203 */
[----:B------:R-:W-:Y:S01]  /*1cf40*/  IMAD R3, R29, 0x4, R5 ;  /* 0x000000041d037824 */ /* 0x000fe200078e0205 */
[C---:B------:R-:W-:Y:S02]  /*1cf50*/  LEA R4, P6, R5.reuse, R0, 0x1 ;  /* 0x0000000005047211 */ /* 0x040fe400078c08ff */
[----:B------:R-:W-:Y:S02]  /*1cf60*/  PRMT R26, R26, 0x7632, R26 ;  /* 0x000076321a1a7816 */ /* 0x000fe4000000001a */
[----:B------:R-:W-:Y:S01]  /*1cf70*/  LEA.HI.X.SX32 R5, R5, R2, 0x1, P6 ;  /* 0x0000000205057211 */ /* 0x000fe200030f0eff */
[----:B------:R-:W-:Y:S01]  /*1cf80*/  IMAD R8, R29, 0x4, R3 ;  /* 0x000000041d087824 */ /* 0x000fe200078e0203 */
[C---:B-1----:R-:W-:Y:S02]  /*1cf90*/  LEA R6, P6, R3.reuse, R0, 0x1 ;  /* 0x0000000003067211 */ /* 0x042fe400078c08ff */
[----:B------:R-:W-:Y:S01]  /*1cfa0*/  PRMT R22, R22, 0x7632, R22 ;  /* 0x0000763216167816 */ /* 0x000fe20000000016 */
[----:B------:R0:W-:Y:S01]  /*1cfb0*/  @P3 STG.E.U16 desc[UR8][R4.64], R26 ;  /* 0x0000001a04003986 */ /* 0x0001e2000c101508 */
[----:B------:R-:W-:Y:S01]  /*1cfc0*/  LEA.HI.X.SX32 R7, R3, R2, 0x1, P6 ;  /* 0x0000000203077211 */ /* 0x000fe200030f0eff */
[----:B------:R-:W-:-:S04]  /*1cfd0*/  IMAD R3, R29, 0x4, R8 ;  /* 0x000000041d037824 */ /* 0x000fc800078e0208 */
[----:B------:R1:W-:Y:S01]  /*1cfe0*/  @P4 STG.E.U16 desc[UR8][R6.64], R22 ;  /* 0x0000001606004986 */ /* 0x0003e2000c101508 */
[----:B0-----:R-:W-:-:S04]  /*1cff0*/  LEA R4, P3, R8, R0, 0x1 ;  /* 0x0000000008047211 */ /* 0x001fc800078608ff */
[----:B------:R-:W-:Y:S01]  /*1d000*/  LEA.HI.X.SX32 R5, R8, R2, 0x1, P3 ;  /* 0x0000000208057211 */ /* 0x000fe200018f0eff */
[----:B------:R-:W-:Y:S01]  /*1d010*/  IMAD R8, R29, 0x4, R3 ;  /* 0x000000041d087824 */ /* 0x000fe200078e0203 */
[----:B-1----:R-:W-:Y:S02]  /*1d020*/  LEA R6, P6, R3, R0, 0x1 ;  /* 0x0000000003067211 */ /* 0x002fe400078c08ff */
[----:B-----5:R-:W-:Y:S02]  /*1d030*/  ISETP.LT.AND P4, PT, R9, UR11, !P0 ;  /* 0x0000000b09007c0c */ /* 0x020fe4000c781270 */
[----:B------:R-:W-:Y:S01]  /*1d040*/  LEA.HI.X.SX32 R7, R3, R2, 0x1, P6 ;  /* 0x0000000203077211 */ /* 0x000fe200030f0eff */
[----:B------:R-:W-:Y:S01]  /*1d050*/  IMAD R3, R29, 0x4, R8 ;  /* 0x000000041d037824 */ /* 0x000fe200078e0208 */
[----:B------:R-:W-:Y:S01]  /*1d060*/  ISETP.LT.AND P3, PT, R20, UR11, !P0 ;  /* 0x0000000b14007c0c */ /* 0x000fe2000c761270 */
[----:B------:R0:W-:Y:S04]  /*1d070*/  @P5 STG.E.U16 desc[UR8][R4.64], R15 ;  /* 0x0000000f04005986 */ /* 0x0001e8000c101508 */
[----:B------:R1:W-:Y:S01]  /*1d080*/  @P1 STG.E.U16 desc[UR8][R6.64], R19 ;  /* 0x0000001306001986 */ /* 0x0003e2000c101508 */
[----:B0-----:R-:W-:-:S02]  /*1d090*/  LEA R4, P5, R8, R0, 0x1 ;  /* 0x0000000008047211 */ /* 0x001fc400078a08ff */
[C---:B-1----:R-:W-:Y:S02]  /*1d0a0*/  LEA R6, P6, R3.reuse, R0, 0x1 ;  /* 0x0000000003067211 */ /* 0x042fe400078c08ff */
[-C--:B------:R-:W-:Y:S02]  /*1d0b0*/  LEA.HI.X.SX32 R5, R8, R2.reuse, 0x1, P5 ;  /* 0x0000000208057211 */ /* 0x080fe400028f0eff */
[----:B------:R-:W-:Y:S01]  /*1d0c0*/  LEA.HI.X.SX32 R7, R3, R2, 0x1, P6 ;  /* 0x0000000203077211 */ /* 0x000fe200030f0eff */
[----:B------:R-:W-:Y:S02]  /*1d0d0*/  VIADD R22, R16, 0x7c ;  /* 0x0000007c10167836 */ /* 0x000fe40000000000 */
[----:B------:R-:W-:Y:S04]  /*1d0e0*/  @P4 STG.E.U16 desc[UR8][R4.64], R27 ;  /* 0x0000001b04004986 */ /* 0x000fe8000c101508 */
[----:B------:R0:W-:Y:S04]  /*1d0f0*/  @P3 STG.E.U16 desc[UR8][R6.64], R23 ;  /* 0x0000001706003986 */ /* 0x0001e8000c101508 */
[----:B------:R-:W1:Y:S01]  /*1d100*/  LDS.128 R4, [R28+UR4] ;  /* 0x000000041c047984 */ /* 0x000e620008000c00 */
[----:B0-----:R-:W-:-:S03]  /*1d110*/  PRMT R23, R19, 0x7632, R23 ;  /* 0x0000763213177816 */ /* 0x001fc60000000017 */
[----:B------:R0:W-:Y:S01]  /*1d120*/  LDS.128 R16, [R28+UR4+0x200] ;  /* 0x000200041c107984 */ /* 0x0001e20008000c00 */
[----:B---3--:R-:W-:Y:S02]  /*1d130*/  ISETP.LT.AND P3, PT, R11, UR11, !P0 ;  /* 0x0000000b0b007c0c */ /* 0x008fe4000c761270 */
[----:B------:R-:W-:Y:S02]  /*1d140*/  LOP3.LUT R11, R28, 0x40, RZ, 0x3c, !PT ;  /* 0x000000401c0b7812 */ /* 0x000fe400078e3cff */
[----:B0-----:R-:W3:Y:S04]  /*1d150*/  LDL.LU R28, [R1+0xa8] ;  /* 0x0000a800011c7983 */ /* 0x001ee80000300800 */
[----:B------:R-:W5:Y:S01]  /*1d160*/  LDL.LU R25, [R1+0xa0] ;  /* 0x0000a00001197983 */ /* 0x000f620000300800 */
[----:B--2---:R-:W-:Y:S01]  /*1d170*/  ISETP.LT.AND P5, PT, R10, UR11, !P0 ;  /* 0x0000000b0a007c0c */ /* 0x004fe2000c7a1270 */
[--C-:B------:R-:W-:Y:S01]  /*1d180*/  IMAD R10, R29, 0x4, R3.reuse ;  /* 0x000000041d0a7824 */ /* 0x100fe200078e0203 */
[----:B------:R-:W-:-:S04]  /*1d190*/  PRMT R3, R15, 0x7632, R3 ;  /* 0x000076320f037816 */ /* 0x000fc80000000003 */
[----:B------:R-:W-:-:S04]  /*1d1a0*/  LEA R8, P6, R10, R0, 0x1 ;  /* 0x000000000a087211 */ /* 0x000fc800078c08ff */
[----:B------:R-:W-:Y:S01]  /*1d1b0*/  LEA.HI.X.SX32 R9, R10, R2, 0x1, P6 ;  /* 0x000000020a097211 */ /* 0x000fe200030f0eff */
[----:B------:R-:W-:-:S04]  /*1d1c0*/  IMAD R10, R29, 0x4, R10 ;  /* 0x000000041d0a7824 */ /* 0x000fc800078e020a */
[----:B------:R0:W-:Y:S01]  /*1d1d0*/  @P5 STG.E.U16 desc[UR8][R8.64], R3 ;  /* 0x0000000308005986 */ /* 0x0001e2000c101508 */
[----:B------:R-:W-:Y:S02]  /*1d1e0*/  LEA R20, P5, R10, R0, 0x1 ;  /* 0x000000000a147211 */ /* 0x000fe400078a08ff */
[----:B----4-:R-:W-:Y:S02]  /*1d1f0*/  ISETP.LT.AND P4, PT, R12, UR11, !P0 ;  /* 0x0000000b0c007c0c */ /* 0x010fe4000c781270 */
[----:B------:R-:W-:Y:S01]  /*1d200*/  LEA.HI.X.SX32 R21, R10, R2, 0x1, P5 ;  /* 0x000000020a157211 */ /* 0x000fe200028f0eff */
[----:B------:R-:W2:Y:S01]  /*1d210*/  LDS.128 R12, [R11+UR4] ;  /* 0x000000040b0c7984 */ /* 0x000ea20008000c00 */
[----:B------:R-:W-:Y:S01]  /*1d220*/  ISETP.LT.AND P1, PT, R24, UR11, !P0 ;  /* 0x0000000b18007c0c */ /* 0x000fe2000c721270 */
[----:B0-----:R-:W-:Y:S02]  /*1d230*/  IMAD R3, R29, 0x4, R10 ;  /* 0x000000041d037824 */ /* 0x001fe400078e020a */
[----:B------:R-:W-:Y:S03]  /*1d240*/  @P3 STG.E.U16 desc[UR8][R20.64], R23 ;  /* 0x0000001714003986 */ /* 0x000fe6000c101508 */
[----:B------:R-:W-:Y:S01]  /*1d250*/  LEA R24, P6, R3, R0, 0x1 ;  /* 0x0000000003187211 */ /* 0x000fe200078c08ff */
[----:B------:R-:W0:Y:S01]  /*1d260*/  LDS.128 R8, [R11+UR4+0x200] ;  /* 0x000200040b087984 */ /* 0x000e220008000c00 */
[----:B------:R-:W-:-:S02]  /*1d270*/  PRMT R27, R27, 0x7632, R27 ;  /* 0x000076321b1b7816 */ /* 0x000fc4000000001b */
[----:B-----5:R-:W-:Y:S02]  /*1d280*/  ISETP.LT.AND P3, PT, R25, UR11, !P0 ;  /* 0x0000000b19007c0c */ /* 0x020fe4000c761270 */
[----:B------:R-:W-:-:S05]  /*1d290*/  LEA.HI.X.SX32 R25, R3, R2, 0x1, P6 ;  /* 0x0000000203197211 */ /* 0x000fca00030f0eff */
[----:B------:R4:W-:Y:S04]  /*1d2a0*/  @P4 STG.E.U16 desc[UR8][R24.64], R27 ;  /* 0x0000001b18004986 */ /* 0x0009e8000c101508 */
[----:B----4-:R-:W4:Y:S01]  /*1d2b0*/  LDL.LU R25, [R1+0xa4] ;  /* 0x0000a40001197983 */ /* 0x010f220000300800 */
[C---:B------:R-:W-:Y:S01]  /*1d2c0*/  ISETP.LT.AND P5, PT, R22.reuse, UR11, !P0 ;  /* 0x0000000b16007c0c */ /* 0x040fe2000c7a1270 */
[----:B------:R-:W-:Y:S02]  /*1d2d0*/  IMAD R22, R22, R29, RZ ;  /* 0x0000001d16167224 */ /* 0x000fe400078e02ff */
[----:B------:R-:W-:Y:S01]  /*1d2e0*/  IMAD R3, R29, 0x8, R3 ;  /* 0x000000081d037824 */ /* 0x000fe200078e0203 */
[----:B------:R-:W-:Y:S01]  /*1d2f0*/  PRMT R26, R23, 0x7632, R26 ;  /* 0x00007632171a7816 */ /* 0x000fe2000000001a */
[----:B------:R-:W5:Y:S01]  /*1d300*/  LDL.LU R27, [R1+0xb8] ;  /* 0x0000b800011b7983 */ /* 0x000f620000300800 */
[----:B------:R-:W-:Y:S01]  /*1d310*/  LEA R20, P6, R22, R0, 0x1 ;  /* 0x0000000016147211 */ /* 0x000fe200078c08ff */
[----:B------:R-:W-:-:S03]  /*1d320*/  IMAD R24, R29, 0x4, R3 ;  /* 0x000000041d187824 */ /* 0x000fc600078e0203 */
[----:B------:R-:W-:Y:S02]  /*1d330*/  LEA.HI.X.SX32 R21, R22, R2, 0x1, P6 ;  /* 0x0000000216157211 */ /* 0x000fe400030f0eff */
[----:B------:R-:W-:-:S03]  /*1d340*/  LEA R22, P6, R3, R0, 0x1 ;  /* 0x0000000003167211 */ /* 0x000fc600078c08ff */
[----:B------:R1:W-:Y:S01]  /*1d350*/  @P5 STG.E.U16 desc[UR8][R20.64], R26 ;  /* 0x0000001a14005986 */ /* 0x0003e2000c101508 */
[----:B------:R-:W-:Y:S01]  /*1d360*/  LEA.HI.X.SX32 R23, R3, R2, 0x1, P6 ;  /* 0x0000000203177211 */ /* 0x000fe200030f0eff */
[----:B------:R-:W-:Y:S01]  /*1d370*/  IMAD R3, R29, 0x4, R24 ;  /* 0x000000041d037824 */ /* 0x000fe200078e0218 */
[----:B---3--:R-:W-:Y:S02]  /*1d380*/  ISETP.LT.AND P5, PT, R28, UR11, !P0 ;  /* 0x0000000b1c007c0c */ /* 0x008fe4000c7a1270 */
[----:B-1----:R-:W-:-:S04]  /*1d390*/  LEA R20, P6, R24, R0, 0x1 ;  /* 0x0000000018147211 */ /* 0x002fc800078c08ff */
[----:B------:R-:W-:Y:S02]  /*1d3a0*/  LEA.HI.X.SX32 R21, R24, R2, 0x1, P6 ;  /* 0x0000000218157211 */ /* 0x000fe400030f0eff */
[----:B----4-:R-:W-:Y:S02]  /*1d3b0*/  ISETP.LT.AND P4, PT, R25, UR11, !P0 ;  /* 0x0000000b19007c0c */ /* 0x010fe4000c781270 */
[----:B------:R-:W3:Y:S04]  /*1d3c0*/  LDL.LU R25, [R1+0xbc] ;  /* 0x0000bc0001197983 */ /* 0x000ee80000300800 */
[----:B------:R-:W4:Y:S04]  /*1d3d0*/  LDL.LU R26, [R1+0xb4] ;  /* 0x0000b400011a7983 */ /* 0x000f280000300800 */
[----:B------:R-:W3:Y:S04]  /*1d3e0*/  LDL.LU R28, [R1+0xc0] ;  /* 0x0000c000011c7983 */ /* 0x000ee80000300800 */
[----:B------:R-:W2:Y:S04]  /*1d3f0*/  LDL.LU R24, [R1+0xac] ;  /* 0x0000ac0001187983 */ /* 0x000ea80000300800 */
[----:B------:R1:W-:Y:S02]  /*1d400*/  @P3 STG.E.U16 desc[UR8][R22.64], R4 ;  /* 0x0000000416003986 */ /* 0x0003e4000c101508 */
[----:B-1----:R-:W-:-:S04]  /*1d410*/  LEA R22, P6, R3, R0, 0x1 ;  /* 0x0000000003167211 */ /* 0x002fc800078c08ff */
[----:B------:R-:W-:Y:S02]  /*1d420*/  LEA.HI.X.SX32 R23, R3, R2, 0x1, P6 ;  /* 0x0000000203177211 */ /* 0x000fe400030f0eff */
[----:B--2---:R-:W-:Y:S01]  /*1d430*/  ISETP.LT.AND P3, PT, R24, UR11, !P0 ;  /* 0x0000000b18007c0c */ /* 0x004fe2000c761270 */
[----:B------:R-:W-:Y:S02]  /*1d440*/  IMAD R24, R29, 0x4, R3 ;  /* 0x000000041d187824 */ /* 0x000fe400078e0203 */
[----:B------:R-:W2:Y:S04]  /*1d450*/  LDL.LU R3, [R1+0xb0] ;  /* 0x0000b00001037983 */ /* 0x000ea80000300800 */
[----:B------:R1:W-:Y:S04]  /*1d460*/  @P4 STG.E.U16 desc[UR8][R20.64], R12 ;  /* 0x0000000c14004986 */ /* 0x0003e8000c101508 */
[----:B------:R3:W-:Y:S01]  /*1d470*/  @P5 STG.E.U16 desc[UR8][R22.64], R16 ;  /* 0x0000001016005986 */ /* 0x0007e2000c101508 */
[----:B----4-:R-:W-:-:S02]  /*1d480*/  ISETP.LT.AND P5, PT, R26, UR11, !P0 ;  /* 0x0000000b1a007c0c */ /* 0x010fc4000c7a1270 */
[----:B-1----:R-:W-:-:S04]  /*1d490*/  LEA R20, P6, R24, R0, 0x1 ;  /* 0x0000000018147211 */ /* 0x002fc800078c08ff */
[----:B------:R-:W-:Y:S02]  /*1d4a0*/  LEA.HI.X.SX32 R21, R24, R2, 0x1, P6 ;  /* 0x0000000218157211 */ /* 0x000fe400030f0eff */
[----:B------:R-:W-:-:S03]  /*1d4b0*/  PRMT R4, R4, 0x7632, R4 ;  /* 0x0000763204047816 */ /* 0x000fc60000000004 */
[----:B0-----:R0:W-:Y:S01]  /*1d4c0*/  @P3 STG.E.U16 desc[UR8][R20.64], R8 ;  /* 0x0000000814003986 */ /* 0x0011e2000c101508 */
[----:B-----5:R-:W-:Y:S02]  /*1d4d0*/  ISETP.LT.AND P3, PT, R27, UR11, !P0 ;  /* 0x0000000b1b007c0c */ /* 0x020fe4000c761270 */
[----:B------:R-:W-:Y:S02]  /*1d4e0*/  PRMT R12, R12, 0x7632, R12 ;  /* 0x000076320c0c7816 */ /* 0x000fe4000000000c */
[----:B---3--:R-:W-:Y:S02]  /*1d4f0*/  PRMT R16, R16, 0x7632, R16 ;  /* 0x0000763210107816 */ /* 0x008fe40000000010 */
[----:B--2---:R-:W-:Y:S01]  /*1d500*/  ISETP.LT.AND P4, PT, R3, UR11, !P0 ;  /* 0x0000000b03007c0c */ /* 0x004fe2000c781270 */
[----:B------:R-:W-:-:S04]  /*1d510*/  IMAD R3, R29, 0x4, R24 ;  /* 0x000000041d037824 */ /* 0x000fc800078e0218 */
[----:B------:R-:W-:Y:S01]  /*1d520*/  IMAD R24, R29, 0x4, R3 ;  /* 0x000000041d187824 */ /* 0x000fe200078e0203 */
[----:B------:R-:W-:-:S04]  /*1d530*/  LEA R22, P6, R3, R0, 0x1 ;  /* 0x0000000003167211 */ /* 0x000fc800078c08ff */
[----:B------:R-:W-:Y:S01]  /*1d540*/  LEA.HI.X.SX32 R23, R3, R2, 0x1, P6 ;  /* 0x0000000203177211 */ /* 0x000fe200030f0eff */
[----:B------:R-:W-:Y:S01]  /*1d550*/  IMAD R3, R29, 0x4, R24 ;  /* 0x000000041d037824 */ /* 0x000fe200078e0218 */
[----:B0-----:R-:W-:-:S03]  /*1d560*/  LEA R20, P6, R24, R0, 0x1 ;  /* 0x0000000018147211 */ /* 0x001fc600078c08ff */
[----:B------:R0:W-:Y:S01]  /*1d570*/  @P4 STG.E.U16 desc[UR8][R22.64], R4 ;  /* 0x0000000416004986 */ /* 0x0001e2000c101508 */
[----:B------:R-:W-:-:S03]  /*1d580*/  LEA.HI.X.SX32 R21, R24, R2, 0x1, P6 ;  /* 0x0000000218157211 */ /* 0x000fc600030f0eff */
[----:B------:R-:W2:Y:S01]  /*1d590*/  LDL.LU R24, [R1+0xcc] ;  /* 0x0000cc0001187983 */ /* 0x000ea20000300800 */
[----:B0-----:R-:W-:Y:S01]  /*1d5a0*/  LEA R22, P6, R3, R0, 0x1 ;  /* 0x0000000003167211 */ /* 0x001fe200078c08ff */
[----:B------:R-:W-:Y:S02]  /*1d5b0*/  IMAD R4, R29, 0x4, R3 ;  /* 0x000000041d047824 */ /* 0x000fe400078e0203 */
[----:B------:R0:W-:Y:S01]  /*1d5c0*/  @P5 STG.E.U16 desc[UR8][R20.64], R12 ;  /* 0x0000000c14005986 */ /* 0x0001e2000c101508 */
[----:B------:R-:W-:-:S03]  /*1d5d0*/  LEA.HI.X.SX32 R23, R3, R2, 0x1, P6 ;  /* 0x0000000203177211 */ /* 0x000fc600030f0eff */
[----:B------:R-:W3:Y:S01]  /*1d5e0*/  LDL.LU R26, [R1+0xd0] ;  /* 0x0000d000011a7983 */ /* 0x000ee20000300800 */
[----:B------:R-:W-:Y:S02]  /*1d5f0*/  ISETP.LT.AND P5, PT, R28, UR11, !P0 ;  /* 0x0000000b1c007c0c */ /* 0x000fe4000c7a1270 */
[----:B------:R-:W-:Y:S01]  /*1d600*/  ISETP.LT.AND P4, PT, R25, UR11, !P0 ;  /* 0x0000000b19007c0c */ /* 0x000fe2000c781270 */
[----:B------:R-:W4:Y:S01]  /*1d610*/  LDL.LU R28, [R1+0xd4] ;  /* 0x0000d400011c7983 */ /* 0x000f220000300800 */
[----:B0-----:R-:W-:-:S03]  /*1d620*/  LEA R20, P6, R4, R0, 0x1 ;  /* 0x0000000004147211 */ /* 0x001fc600078c08ff */
[----:B------:R-:W5:Y:S01]  /*1d630*/  LDL.LU R27, [R1+0xd8] ;  /* 0x0000d800011b7983 */ /* 0x000f620000300800 */
[----:B------:R-:W-:Y:S01]  /*1d640*/  IMAD R3, R29, 0x4, R4 ;  /* 0x000000041d037824 */ /* 0x000fe200078e0204 */
[----:B------:R-:W-:Y:S02]  /*1d650*/  LEA.HI.X.SX32 R21, R4, R2, 0x1, P6 ;  /* 0x0000000204157211 */ /* 0x000fe400030f0eff */
[----:B------:R-:W5:Y:S04]  /*1d660*/  LDL.LU R25, [R1+0x3c] ;  /* 0x00003c0001197983 */ /* 0x000f680000300800 */
[----:B------:R0:W-:Y:S04]  /*1d670*/  @P3 STG.E.U16 desc[UR8][R22.64], R16 ;  /* 0x0000001016003986 */ /* 0x0001e8000c101508 */
[----:B0-----:R-:W2:Y:S04]  /*1d680*/  LDL.LU R16, [R1+0xc8] ;  /* 0x0000c80001107983 */ /* 0x001ea80000300800 */
[----:B------:R-:W3:Y:S01]  /*1d690*/  LDL.LU R4, [R1+0xc4] ;  /* 0x0000c40001047983 */ /* 0x000ee20000300800 */
[----:B------:R-:W-:-:S02]  /*1d6a0*/  PRMT R8, R8, 0x7632, R8 ;  /* 0x0000763208087816 */ /* 0x000fc40000000008 */
[----:B------:R-:W-:-:S03]  /*1d6b0*/  LEA R22, P6, R3, R0, 0x1 ;  /* 0x0000000003167211 */ /* 0x000fc600078c08ff */
[----:B------:R0:W-:Y:S01]  /*1d6c0*/  @P4 STG.E.U16 desc[UR8][R20.64], R8 ;  /* 0x0000000814004986 */ /* 0x0001e2000c101508 */
[----:B------:R-:W-:-:S05]  /*1d6d0*/  LEA.HI.X.SX32 R23, R3, R2, 0x1, P6 ;  /* 0x0000000203177211 */ /* 0x000fca00030f0eff */
[----:B------:R1:W-:Y:S01]  /*1d6e0*/  @P5 STG.E.U16 desc[UR8][R22.64], R5 ;  /* 0x0000000516005986 */ /* 0x0003e2000c101508 */
[----:B---3--:R-:W-:Y:S01]  /*1d6f0*/  ISETP.LT.AND P3, PT, R4, UR11, !P0 ;  /* 0x0000000b04007c0c */ /* 0x008fe2000c761270 */
[C---:B------:R-:W-:Y:S01]  /*1d700*/  IMAD R4, R29.reuse, 0x4, R3 ;  /* 0x000000041d047824 */ /* 0x040fe200078e0203 */
[----:B--2---:R-:W-:Y:S02]  /*1d710*/  ISETP.LT.AND P4, PT, R16, UR11, !P0 ;  /* 0x0000000b10007c0c */ /* 0x004fe4000c781270 */
[----:B------:R-:W2:Y:S01]  /*1d720*/  LDL.LU R16, [R1+0xdc] ;  /* 0x0000dc0001107983 */ /* 0x000ea20000300800 */
[----:B------:R-:W-:Y:S01]  /*1d730*/  IMAD R3, R29, 0x4, R4 ;  /* 0x000000041d037824 */ /* 0x000fe200078e0204 */
[----:B0-----:R-:W-:-:S04]  /*1d740*/  LEA R20, P6, R4, R0, 0x1 ;  /* 0x0000000004147211 */ /* 0x001fc800078c08ff */
[----:B------:R-:W-:Y:S02]  /*1d750*/  LEA.HI.X.SX32 R21, R4, R2, 0x1, P6 ;  /* 0x0000000204157211 */ /* 0x000fe400030f0eff */
[----:B-1----:R-:W-:-:S04]  /*1d760*/  LEA R22, P6, R3, R0, 0x1 ;  /* 0x0000000003167211 */ /* 0x002fc800078c08ff */
[----:B------:R-:W-:Y:S01]  /*1d770*/  LEA.HI.X.SX32 R23, R3, R2, 0x1, P6 ;  /* 0x0000000203177211 */ /* 0x000fe200030f0eff */
[----:B------:R0:W-:Y:S01]  /*1d780*/  @P3 STG.E.U16 desc[UR8][R20.64], R13 ;  /* 0x0000000d14003986 */ /* 0x0001e2000c101508 */
[----:B------:R-:W-:-:S03]  /*1d790*/  ISETP.LT.AND P3, PT, R26, UR11, !P0 ;  /* 0x0000000b1a007c0c */ /* 0x000fc6000c761270 */
[----:B------:R-:W3:Y:S04]  /*1d7a0*/  LDL.LU R26, [R1+0xe0] ;  /* 0x0000e000011a7983 */ /* 0x000ee80000300800 */
[----:B------:R1:W-:Y:S01]  /*1d7b0*/  @P4 STG.E.U16 desc[UR8][R22.64], R17 ;  /* 0x0000001116004986 */ /* 0x0003e2000c101508 */
[----:B----4-:R-:W-:-:S03]  /*1d7c0*/  ISETP.LT.AND P4, PT, R28, UR11, !P0 ;  /* 0x0000000b1c007c0c */ /* 0x010fc6000c781270 */
[----:B------:R-:W4:Y:S01]  /*1d7d0*/  LDL.LU R28, [R1+0xe4] ;  /* 0x0000e400011c7983 */ /* 0x000f220000300800 */
[----:B------:R-:W-:Y:S01]  /*1d7e0*/  IMAD R4, R29, 0x4, R3 ;  /* 0x000000041d047824 */ /* 0x000fe200078e0203 */
[----:B------:R-:W-:-:S03]  /*1d7f0*/  ISETP.LT.AND P5, PT, R24, UR11, !P0 ;  /* 0x0000000b18007c0c */ /* 0x000fc6000c7a1270 */
[----:B------:R-:W-:Y:S01]  /*1d800*/  IMAD R3, R29, 0x4, R4 ;  /* 0x000000041d037824 */ /* 0x000fe200078e0204 */
[C---:B0-----:R-:W-:Y:S02]  /*1d810*/  LEA R20, P6, R4.reuse, R0, 0x1 ;  /* 0x0000000004147211 */ /* 0x041fe400078c08ff */
[----:B------:R-:W-:Y:S01]  /*1d820*/  PRMT R12, R5, 0x7632, R12 ;  /* 0x00007632050c7816 */ /* 0x000fe2000000000c */
[----:B-1----:R-:W4:Y:S01]  /*1d830*/  LDL.LU R23, [R1+0xe8] ;  /* 0x0000e80001177983 */ /* 0x002f220000300800 */
[----:B------:R-:W-:Y:S02]  /*1d840*/  LEA.HI.X.SX32 R21, R4, R2, 0x1, P6 ;  /* 0x0000000204157211 */ /* 0x000fe400030f0eff */
[----:B------:R-:W-:Y:S01]  /*1d850*/  LEA R4, P6, R3, R0, 0x1 ;  /* 0x0000000003047211 */ /* 0x000fe200078c08ff */
[----:B------:R-:W-:Y:S01]  /*1d860*/  IMAD R8, R29, 0x4, R3 ;  /* 0x000000041d087824 */ /* 0x000fe200078e0203 */
[----:B------:R-:W4:Y:S02]  /*1d870*/  LDL.LU R24, [R1+0xec] ;  /* 0x0000ec0001187983 */ /* 0x000f240000300800 */
[----:B------:R-:W-:Y:S01]  /*1d880*/  LEA.HI.X.SX32 R5, R3, R2, 0x1, P6 ;  /* 0x0000000203057211 */ /* 0x000fe200030f0eff */
[----:B------:R-:W-:Y:S01]  /*1d890*/  IMAD R3, R29, 0x4, R8 ;  /* 0x000000041d037824 */ /* 0x000fe200078e0208 */
[----:B------:R0:W-:Y:S04]  /*1d8a0*/  @P5 STG.E.U16 desc[UR8][R20.64], R9 ;  /* 0x0000000914005986 */ /* 0x0001e8000c101508 */
[----:B------:R1:W-:Y:S01]  /*1d8b0*/  @P3 STG.E.U16 desc[UR8][R4.64], R12 ;  /* 0x0000000c04003986 */ /* 0x0003e2000c101508 */
[----:B-----5:R-:W-:-:S02]  /*1d8c0*/  ISETP.LT.AND P5, PT, R27, UR11, !P0 ;  /* 0x0000000b1b007c0c */ /* 0x020fc4000c7a1270 */
[----:B------:R-:W-:Y:S01]  /*1d8d0*/  PRMT R13, R13, 0x7632, R13 ;  /* 0x000076320d0d7816 */ /* 0x000fe2000000000d */
[----:B------:R-:W5:Y:S01]  /*1d8e0*/  LDL.LU R27, [R1+0xf0] ;  /* 0x0000f000011b7983 */ /* 0x000f620000300800 */
[----:B0-----:R-:W-:Y:S01]  /*1d8f0*/  LEA R20, P6, R8, R0, 0x1 ;  /* 0x0000000008147211 */ /* 0x001fe200078c08ff */
[----:B-1----:R-:W-:-:S03]  /*1d900*/  VIADD R5, R25, 0xbc ;  /* 0x000000bc19057836 */ /* 0x002fc60000000000 */
[----:B------:R-:W-:Y:S02]  /*1d910*/  LEA.HI.X.SX32 R21, R8, R2, 0x1, P6 ;  /* 0x0000000208157211 */ /* 0x000fe400030f0eff */
[----:B------:R-:W-:Y:S01]  /*1d920*/  LEA R4, P6, R3, R0, 0x1 ;  /* 0x0000000003047211 */ /* 0x000fe200078c08ff */
[C---:B------:R-:W-:Y:S01]  /*1d930*/  IMAD R8, R5.reuse, R29, RZ ;  /* 0x0000001d05087224 */ /* 0x040fe200078e02ff */
[----:B------:R-:W-:Y:S02]  /*1d940*/  ISETP.LT.AND P3, PT, R5, UR11, !P0 ;  /* 0x0000000b05007c0c */ /* 0x000fe4000c761270 */
[----:B------:R-:W-:Y:S02]  /*1d950*/  LEA.HI.X.SX32 R5, R3, R2, 0x1, P6 ;  /* 0x0000000203057211 */ /* 0x000fe400030f0eff */
[----:B------:R-:W-:Y:S01]  /*1d960*/  LEA R12, P6, R8, R0, 0x1 ;  /* 0x00000000080c7211 */ /* 0x000fe200078c08ff */
[----:B------:R0:W-:Y:S01]  /*1d970*/  @P4 STG.E.U16 desc[UR8][R20.64], R13 ;  /* 0x0000000d14004986 */ /* 0x0001e2000c101508 */
[----:B------:R-:W-:-:S05]  /*1d980*/  PRMT R17, R17, 0x7632, R17 ;  /* 0x0000763211117816 */ /* 0x000fca0000000011 */
[----:B------:R1:W-:Y:S01]  /*1d990*/  @P5 STG.E.U16 desc[UR8][R4.64], R17 ;  /* 0x0000001104005986 */ /* 0x0003e2000c101508 */
[----:B0-----:R-:W-:Y:S02]  /*1d9a0*/  LEA.HI.X.SX32 R13, R8, R2, 0x1, P6 ;  /* 0x00000002080d7211 */ /* 0x001fe400030f0eff */
[----:B------:R-:W-:-:S05]  /*1d9b0*/  PRMT R8, R9, 0x7632, R8 ;  /* 0x0000763209087816 */ /* 0x000fca0000000008 */
[----:B------:R0:W-:Y:S01]  /*1d9c0*/  @P3 STG.E.U16 desc[UR8][R12.64], R8 ;  /* 0x000000080c003986 */ /* 0x0001e2000c101508 */
[----:B--2---:R-:W-:-:S03]  /*1d9d0*/  ISETP.LT.AND P4, PT, R16, UR11, !P0 ;  /* 0x0000000b10007c0c */ /* 0x004fc6000c781270 */
[----:B------:R-:W2:Y:S01]  /*1d9e0*/  LDL.LU R16, [R1+0xf4] ;  /* 0x0000f40001107983 */ /* 0x000ea20000300800 */
[----:B---3--:R-:W-:-:S03]  /*1d9f0*/  ISETP.LT.AND P5, PT, R26, UR11, !P0 ;  /* 0x0000000b1a007c0c */ /* 0x008fc6000c7a1270 */
[----:B------:R-:W3:Y:S01]  /*1da00*/  LDL.LU R26, [R1+0xf8] ;  /* 0x0000f800011a7983 */ /* 0x000ee20000300800 */
[----:B----4-:R-:W-:-:S03]  /*1da10*/  ISETP.LT.AND P3, PT, R28, UR11, !P0 ;  /* 0x0000000b1c007c0c */ /* 0x010fc6000c761270 */
[----:B------:R-:W4:Y:S01]  /*1da20*/  LDL.LU R28, [R1+0xfc] ;  /* 0x0000fc00011c7983 */ /* 0x000f220000300800 */
[----:B------:R-:W-:-:S04]  /*1da30*/  IMAD R3, R29, 0x8, R3 ;  /* 0x000000081d037824 */ /* 0x000fc800078e0203 */
[----:B------:R-:W-:Y:S01]  /*1da40*/  IMAD R9, R29, 0x4, R3 ;  /* 0x000000041d097824 */ /* 0x000fe200078e0203 */
[----:B-1----:R-:W-:-:S04]  /*1da50*/  LEA R4, P6, R3, R0, 0x1 ;  /* 0x0000000003047211 */ /* 0x002fc800078c08ff */
[----:B------:R-:W-:Y:S01]  /*1da60*/  LEA.HI.X.SX32 R5, R3, R2, 0x1, P6 ;  /* 0x0000000203057211 */ /* 0x000fe200030f0eff */
[----:B------:R-:W-:Y:S01]  /*1da70*/  IMAD R3, R29, 0x4, R9 ;  /* 0x000000041d037824 */ /* 0x000fe200078e0209 */
[----:B0-----:R-:W-:-:S03]  /*1da80*/  LEA R8, P6, R9, R0, 0x1 ;  /* 0x0000000009087211 */ /* 0x001fc600078c08ff */
[----:B------:R0:W-:Y:S01]  /*1da90*/  @P4 STG.E.U16 desc[UR8][R4.64], R6 ;  /* 0x0000000604004986 */ /* 0x0001e2000c101508 */
[----:B------:R-:W-:Y:S01]  /*1daa0*/  LEA.HI.X.SX32 R9, R9, R2, 0x1, P6 ;  /* 0x0000000209097211 */ /* 0x000fe200030f0eff */
[----:B------:R-:W-:Y:S01]  /*1dab0*/  IMAD R17, R29, 0x4, R3 ;  /* 0x000000041d117824 */ /* 0x000fe200078e0203 */
[----:B------:R-:W-:-:S03]  /*1dac0*/  ISETP.LT.AND P4, PT, R23, UR11, !P0 ;  /* 0x0000000b17007c0c */ /* 0x000fc6000c781270 */
[----:B------:R1:W-:Y:S01]  /*1dad0*/  @P5 STG.E.U16 desc[UR8][R8.64], R14 ;  /* 0x0000000e08005986 */ /* 0x0003e2000c101508 */
[----:B0-----:R-:W-:-:S04]  /*1dae0*/  LEA R4, P6, R3, R0, 0x1 ;  /* 0x0000000003047211 */ /* 0x001fc800078c08ff */
[----:B------:R-:W-:Y:S01]  /*1daf0*/  LEA.HI.X.SX32 R5, R3, R2, 0x1, P6 ;  /* 0x0000000203057211 */ /* 0x000fe200030f0eff */
[----:B------:R-:W-:Y:S01]  /*1db00*/  IMAD R3, R29, 0x4, R17 ;  /* 0x000000041d037824 */ /* 0x000fe200078e0211 */
[C---:B-1----:R-:W-:Y:S02]  /*1db10*/  LEA R8, P6, R17.reuse, R0, 0x1 ;  /* 0x0000000011087211 */ /* 0x042fe400078c08ff */
[----:B------:R-:W-:Y:S01]  /*1db20*/  ISETP.LT.AND P5, PT, R24, UR11, !P0 ;  /* 0x0000000b18007c0c */ /* 0x000fe2000c7a1270 */
[----:B------:R0:W-:Y:S01]  /*1db30*/  @P3 STG.E.U16 desc[UR8][R4.64], R18 ;  /* 0x0000001204003986 */ /* 0x0001e2000c101508 */
[----:B------:R-:W-:Y:S01]  /*1db40*/  LEA.HI.X.SX32 R9, R17, R2, 0x1, P6 ;  /* 0x0000000211097211 */ /* 0x000fe200030f0eff */
[----:B------:R-:W-:Y:S01]  /*1db50*/  IMAD R13, R29, 0x4, R3 ;  /* 0x000000041d0d7824 */ /* 0x000fe200078e0203 */
[----:B-----5:R-:W-:Y:S01]  /*1db60*/  ISETP.LT.AND P3, PT, R27, UR11, !P0 ;  /* 0x0000000b1b007c0c */ /* 0x020fe2000c761270 */
[----:B------:R-:W5:Y:S04]  /*1db70*/  LDL.LU R24, [R1+0x104] ;  /* 0x0001040001187983 */ /* 0x000f680000300800 */
[----:B------:R-:W5:Y:S01]  /*1db80*/  LDL.LU R27, [R1+0x100] ;  /* 0x00010000011b7983 */ /* 0x000f620000300800 */
[----:B0-----:R-:W-:-:S03]  /*1db90*/  LEA R4, P6, R3, R0, 0x1 ;  /* 0x0000000003047211 */ /* 0x001fc600078c08ff */
[----:B------:R0:W-:Y:S01]  /*1dba0*/  @P4 STG.E.U16 desc[UR8][R8.64], R10 ;  /* 0x0000000a08004986 */ /* 0x0001e2000c101508 */
[----:B------:R-:W-:Y:S02]  /*1dbb0*/  LEA.HI.X.SX32 R5, R3, R2, 0x1, P6 ;  /* 0x0000000203057211 */ /* 0x000fe400030f0eff */
[----:B------:R-:W-:Y:S02]  /*1dbc0*/  PRMT R6, R6, 0x7632, R6 ;  /* 0x0000763206067816 */ /* 0x000fe40000000006 */
[----:B------:R-:W-:Y:S02]  /*1dbd0*/  PRMT R14, R14, 0x7632, R14 ;  /* 0x000076320e0e7816 */ /* 0x000fe4000000000e */
[C---:B0-----:R-:W-:Y:S01]  /*1dbe0*/  LEA R8, P6, R13.reuse, R0, 0x1 ;  /* 0x000000000d087211 */ /* 0x041fe200078c08ff */
[----:B------:R0:W-:Y:S03]  /*1dbf0*/  @P5 STG.E.U16 desc[UR8][R4.64], R6 ;  /* 0x0000000604005986 */ /* 0x0001e6000c101508 */
[----:B------:R-:W-:-:S05]  /*1dc00*/  LEA.HI.X.SX32 R9, R13, R2, 0x1, P6 ;  /* 0x000000020d097211 */ /* 0x000fca00030f0eff */
[----:B------:R1:W-:Y:S01]  /*1dc10*/  @P3 STG.E.U16 desc[UR8][R8.64], R14 ;  /* 0x0000000e08003986 */ /* 0x0003e2000c101508 */
[----:B---3--:R-:W-:-:S03]  /*1dc20*/  ISETP.LT.AND P5, PT, R26, UR11, !P0 ;  /* 0x0000000b1a007c0c */ /* 0x008fc6000c7a1270 */
[----:B------:R-:W3:Y:S01]  /*1dc30*/  LDL.LU R26, [R1+0x108] ;  /* 0x00010800011a7983 */ /* 0x000ee20000300800 */
[----:B----4-:R-:W-:-:S03]  /*1dc40*/  ISETP.LT.AND P3, PT, R28, UR11, !P0 ;  /* 0x0000000b1c007c0c */ /* 0x010fc6000c761270 */
[----:B------:R-:W4:Y:S01]  /*1dc50*/  LDL.LU R28, [R1+0x10c] ;  /* 0x00010c00011c7983 */ /* 0x000f220000300800 */
[----:B------:R-:W-:Y:S01]  /*1dc60*/  IMAD R3, R29, 0x4, R13 ;  /* 0x000000041d037824 */ /* 0x000fe200078e020d */
[----:B--2---:R-:W-:-:S03]  /*1dc70*/  ISETP.LT.AND P4, PT, R16, UR11, !P0 ;  /* 0x0000000b10007c0c */ /* 0x004fc6000c781270 */
[----:B------:R-:W-:Y:S01]  /*1dc80*/  IMAD R13, R29, 0x4, R3 ;  /* 0x000000041d0d7824 */ /* 0x000fe200078e0203 */
[----:B0-----:R-:W-:-:S04]  /*1dc90*/  LEA R4, P6, R3, R0, 0x1 ;  /* 0x0000000003047211 */ /* 0x001fc800078c08ff */
[----:B------:R-:W-:Y:S01]  /*1dca0*/  LEA.HI.X.SX32 R5, R3, R2, 0x1, P6 ;  /* 0x0000000203057211 */ /* 0x000fe200030f0eff */
[----:B------:R-:W-:Y:S01]  /*1dcb0*/  IMAD R3, R29, 0x4, R13 ;  /* 0x000000041d037824 */ /* 0x000fe200078e020d */
[----:B------:R-:W-:Y:S02]  /*1dcc0*/  PRMT R18, R18, 0x7632, R18 ;  /* 0x0000763212127816 */ /* 0x000fe40000000012 */
[----:B------:R-:W-:Y:S01]  /*1dcd0*/  LEA R12, P6, R13, R0, 0x1 ;  /* 0x000000000d0c7211 */ /* 0x000fe200078c08ff */
[----:B------:R-:W-:Y:S02]  /*1dce0*/  IMAD R21, R29, 0x4, R3 ;  /* 0x000000041d157824 */ /* 0x000fe400078e0203 */
[----:B------:R0:W-:Y:S01]  /*1dcf0*/  @P4 STG.E.U16 desc[UR8][R4.64], R18 ;  /* 0x0000001204004986 */ /* 0x0001e2000c101508 */
[----:B------:R-:W-:Y:S01]  /*1dd00*/  LEA.HI.X.SX32 R13, R13, R2, 0x1, P6 ;  /* 0x000000020d0d7211 */ /* 0x000fe200030f0eff */
[----:B-1----:R-:W-:Y:S01]  /*1dd10*/  IMAD R9, R29, 0x4, R21 ;  /* 0x000000041d097824 */ /* 0x002fe200078e0215 */
[----:B------:R-:W-:-:S02]  /*1dd20*/  LEA R16, P4, R3, R0, 0x1 ;  /* 0x0000000003107211 */ /* 0x000fc400078808ff */
[----:B------:R-:W-:Y:S01]  /*1dd30*/  LEA R20, P6, R21, R0, 0x1 ;  /* 0x0000000015147211 */ /* 0x000fe200078c08ff */
[----:B------:R-:W-:Y:S01]  /*1dd40*/  IMAD R23, R29, 0x4, R9 ;  /* 0x000000041d177824 */ /* 0x000fe200078e0209 */
[----:B------:R-:W-:Y:S02]  /*1dd50*/  PRMT R6, R10, 0x7632, R6 ;  /* 0x000076320a067816 */ /* 0x000fe40000000006 */
[-C--:B------:R-:W-:Y:S02]  /*1dd60*/  LEA.HI.X.SX32 R17, R3, R2.reuse, 0x1, P4 ;  /* 0x0000000203117211 */ /* 0x080fe400020f0eff */
[----:B------:R-:W-:Y:S01]  /*1dd70*/  LEA.HI.X.SX32 R21, R21, R2, 0x1, P6 ;  /* 0x0000000215157211 */ /* 0x000fe200030f0eff */
[----:B------:R-:W-:Y:S01]  /*1dd80*/  VIADD R3, R25, 0xfc ;  /* 0x000000fc19037836 */ /* 0x000fe20000000000 */
[----:B------:R1:W-:Y:S01]  /*1dd90*/  @P5 STG.E.U16 desc[UR8][R12.64], R6 ;  /* 0x000000060c005986 */ /* 0x0003e2000c101508 */
[----:B------:R-:W-:-:S03]  /*1dda0*/  IMAD R25, R29, 0x4, R23 ;  /* 0x000000041d197824 */ /* 0x000fc600078e0217 */
[----:B------:R-:W-:Y:S04]  /*1ddb0*/  @P3 STG.E.U16 desc[UR8][R16.64], R7 ;  /* 0x0000000710003986 */ /* 0x000fe8000c101508 */
[----:B------:R2:W-:Y:S01]  /*1ddc0*/  @P1 STG.E.U16 desc[UR8][R20.64], R15 ;  /* 0x0000000f14001986 */ /* 0x0005e2000c101508 */
[----:B0-----:R-:W-:Y:S02]  /*1ddd0*/  LEA R4, P1, R9, R0, 0x1 ;  /* 0x0000000009047211 */ /* 0x001fe400078208ff */
[----:B-----5:R-:W-:Y:S01]  /*1dde0*/  ISETP.LT.AND P5, PT, R27, UR11, !P0 ;  /* 0x0000000b1b007c0c */ /* 0x020fe2000c7a1270 */
[----:B------:R-:W-:Y:S01]  /*1ddf0*/  IMAD R27, R29, 0x4, R25 ;  /* 0x000000041d1b7824 */ /* 0x000fe200078e0219 */
[----:B------:R-:W-:Y:S01]  /*1de00*/  LEA.HI.X.SX32 R5, R9, R2, 0x1, P1 ;  /* 0x0000000209057211 */ /* 0x000fe200008f0eff */
[----:B-1----:R-:W-:Y:S01]  /*1de10*/  IMAD R6, R3, R29, RZ ;  /* 0x0000001d03067224 */ /* 0x002fe200078e02ff */
[-C--:B------:R-:W-:Y:S01]  /*1de20*/  LEA R12, P1, R25, R0.reuse, 0x1 ;  /* 0x00000000190c7211 */ /* 0x080fe200078208ff */
[----:B------:R-:W-:Y:S01]  /*1de30*/  IMAD R29, R29, 0x4, R27 ;  /* 0x000000041d1d7824 */ /* 0x000fe200078e021b */
[----:B------:R-:W-:-:S02]  /*1de40*/  LEA R8, P3, R23, R0, 0x1 ;  /* 0x0000000017087211 */ /* 0x000fc400078608ff */
[----:B------:R-:W-:Y:S02]  /*1de50*/  LEA.HI.X.SX32 R13, R25, R2, 0x1, P1 ;  /* 0x00000002190d7211 */ /* 0x000fe400008f0eff */
[-C--:B--2---:R-:W-:Y:S02]  /*1de60*/  LEA R20, P1, R29, R0.reuse, 0x1 ;  /* 0x000000001d147211 */ /* 0x084fe400078208ff */
[----:B------:R-:W-:Y:S02]  /*1de70*/  LEA R16, P6, R27, R0, 0x1 ;  /* 0x000000001b107211 */ /* 0x000fe400078c08ff */
[----:B------:R-:W-:Y:S02]  /*1de80*/  ISETP.LT.AND P4, PT, R24, UR11, !P0 ;  /* 0x0000000b18007c0c */ /* 0x000fe4000c781270 */
[-C--:B------:R-:W-:Y:S02]  /*1de90*/  LEA.HI.X.SX32 R9, R23, R2.reuse, 0x1, P3 ;  /* 0x0000000217097211 */ /* 0x080fe400018f0eff */
[----:B------:R-:W-:-:S02]  /*1dea0*/  LEA.HI.X.SX32 R21, R29, R2, 0x1, P1 ;  /* 0x000000021d157211 */ /* 0x000fc400008f0eff */
[----:B------:R-:W-:Y:S02]  /*1deb0*/  LEA.HI.X.SX32 R17, R27, R2, 0x1, P6 ;  /* 0x000000021b117211 */ /* 0x000fe400030f0eff */
[C---:B------:R-:W-:Y:S02]  /*1dec0*/  LEA R22, P6, R6.reuse, R0, 0x1 ;  /* 0x0000000006167211 */ /* 0x040fe400078c08ff */
[----:B------:R-:W-:Y:S02]  /*1ded0*/  PRMT R15, R15, 0x7632, R15 ;  /* 0x000076320f0f7816 */ /* 0x000fe4000000000f */
[----:B------:R-:W-:Y:S02]  /*1dee0*/  LEA.HI.X.SX32 R23, R6, R2, 0x1, P6 ;  /* 0x0000000206177211 */ /* 0x000fe400030f0eff */
[----:B------:R-:W-:Y:S01]  /*1def0*/  PRMT R6, R7, 0x7632, R6 ;  /* 0x0000763207067816 */ /* 0x000fe20000000006 */
[----:B------:R0:W-:Y:S01]  /*1df00*/  @P5 STG.E.U16 desc[UR8][R4.64], R19 ;  /* 0x0000001304005986 */ /* 0x0001e2000c101508 */
[----:B------:R-:W-:-:S03]  /*1df10*/  PRMT R10, R19, 0x7632, R10 ;  /* 0x00007632130a7816 */ /* 0x000fc6000000000a */
[----:B------:R0:W-:Y:S01]  /*1df20*/  @P4 STG.E.U16 desc[UR8][R8.64], R11 ;  /* 0x0000000b08004986 */ /* 0x0001e2000c101508 */
[----:B---3--:R-:W-:Y:S02]  /*1df30*/  ISETP.LT.AND P3, PT, R26, UR11, !P0 ;  /* 0x0000000b1a007c0c */ /* 0x008fe4000c761270 */
[----:B----4-:R-:W-:Y:S02]  /*1df40*/  ISETP.LT.AND P1, PT, R28, UR11, !P0 ;  /* 0x0000000b1c007c0c */ /* 0x010fe4000c721270 */
[----:B------:R-:W-:-:S09]  /*1df50*/  ISETP.LT.AND P0, PT, R3, UR11, !P0 ;  /* 0x0000000b03007c0c */ /* 0x000fd2000c701270 */
[----:B------:R0:W-:Y:S04]  /*1df60*/  @P3 STG.E.U16 desc[UR8][R12.64], R6 ;  /* 0x000000060c003986 */ /* 0x0001e8000c101508 */
[----:B------:R0:W-:Y:S04]  /*1df70*/  @P2 STG.E.U16 desc[UR8][R16.64], R15 ;  /* 0x0000000f10002986 */ /* 0x0001e8000c101508 */
[----:B------:R0:W-:Y:S01]  /*1df80*/  @P1 STG.E.U16 desc[UR8][R20.64], R10 ;  /* 0x0000000a14001986 */ /* 0x0001e2000c101508 */
[----:B------:R-:W-:Y:S05]  /*1df90*/  @!P0 EXIT ;  /* 0x000000000000894d */ /* 0x000fea0003800000 */
[----:B0-----:R-:W-:-:S05]  /*1dfa0*/  PRMT R11, R11, 0x7632, R11 ;  /* 0x000076320b0b7816 */ /* 0x001fca000000000b */
[----:B------:R-:W-:Y:S01]  /*1dfb0*/  STG.E.U16 desc[UR8][R22.64], R11 ;  /* 0x0000000b16007986 */ /* 0x000fe2000c101508 */
[----:B------:R-:W-:Y:S05]  /*1dfc0*/  EXIT ;  /* 0x000000000000794d */ /* 0x000fea0003800000 */
.L_x_3:
[----:B------:R-:W-:-:S00]  /*1dfd0*/  BRA `(.L_x_3) ;  /* 0xfffffffc00fc7947 */ /* 0x000fc0000383ffff */
[----:B------:R-:W-:-:S00]  /*1dfe0*/  NOP ;  /* 0x0000000000007918 */ /* 0x000fc00000000000 */
        /* <DEDUP_REMOVED lines=9> */
.L_x_4:


//--------------------- .nv.shared.matmul_kernel  --------------------------
	.section	.nv.shared.matmul_kernel,"aw",@nobits
	.sectionflags	@""
	.align	16
	.zero		1024


//--------------------- .nv.shared.reserved.0     --------------------------
	.section	.nv.shared.reserved.0,"aw",@nobits
	.weak		__nv_reservedSMEM_offset_0_alias
	.size		__nv_reservedSMEM_offset_0_alias, 0, 0
	.other		__nv_reservedSMEM_offset_0_alias,@"STO_CUDA_RESERVED_SHARED STV_DEFAULT"
__nv_reservedSMEM_offset_0_alias:
	.zero		0


//--------------------- .nv.constant0.matmul_kernel --------------------------
	.section	.nv.constant0.matmul_kernel,"a",@progbits
	.sectionflags	@""
	.align	4
.nv.constant0.matmul_kernel:
	.zero		608


//--------------------- SYMBOLS --------------------------

	.type		.nv.reservedSmem.offset0,@object
	.size		.nv.reservedSmem.offset0,0x4
